// Copyright (c) 2024, Jay Shah, Ganesh Bikshandi, Ying Zhang, Vijay Thakkar, Pradeep Ramani, Tri Dao.
// Splitting the different template instantiations to different files to speed up compilation.
// This file is auto-generated. See "generate_kernels.py"

#include "flash_bwd_launch_template.h"

#ifndef FLASHATTENTION_DISABLE_HDIM96
template<>
void run_mha_bwd_<90, cutlass::bfloat16_t, 96, true>(Flash_bwd_params &params, cudaStream_t stream) {
    run_mha_bwd_hdim96<90, cutlass::bfloat16_t, true>(params, stream);
}
#endif


// ===== COMPILED SASS (sm_90a) =====

	.target	sm_90a

	.elftype	@"ET_EXEC"


//--------------------- .note.nv.tkinfo           --------------------------
	.section	.note.nv.tkinfo,"",@"SHT_NOTE"
	.sectionflags	@"SHF_NOTE_NV_TKINFO"
	.tkinfo
        /*0018*/ 	.word	0x00000002
        /*0030*/ 	.string	""
        /*0030*/ 	.string	"ptxas"
        /*0030*/ 	.string	"Cuda compilation tools, release 13.0, V13.0.88"
        /*0030*/ 	.string	"Build cuda_13.0.r13.0/compiler.36424714_0"
        /*0030*/ 	.string	"-arch sm_90a -m 64 "



//--------------------- .note.nv.cuinfo           --------------------------
	.section	.note.nv.cuinfo,"",@"SHT_NOTE"
	.sectionflags	@"SHF_NOTE_NV_CUINFO"
        /*0018*/ 	.short	0x0002
        /*001a*/ 	.short	0x005a
        /*001c*/ 	.short	0x0082
	.zero		2


//--------------------- .nv.info                  --------------------------
	.section	.nv.info,"",@"SHT_CUDA_INFO"
	.align	4


	//----- nvinfo : EIATTR_REGCOUNT
	.align		4
        /*0000*/ 	.byte	0x04, 0x2f
        /*0002*/ 	.short	(.L_19 - .L_18)
	.align		4
.L_18:
        /*0004*/ 	.word	index@(_ZN7cutlass13device_kernelIN5flash22FlashAttnBwdPreprocessIN4cute5tupleIJNS3_1CILi64EEENS5_ILi96EEEEEENS_10bfloat16_tEfNS_4arch4Sm90ELb1ELb1EEEEEvNT_6ParamsE)
        /*0008*/ 	.word	0x00000032


	//----- nvinfo : EIATTR_FRAME_SIZE
	.align		4
.L_19:
        /*000c*/ 	.byte	0x04, 0x11
        /*000e*/ 	.short	(.L_21 - .L_20)
	.align		4
.L_20:
        /*0010*/ 	.word	index@(_ZN7cutlass13device_kernelIN5flash22FlashAttnBwdPreprocessIN4cute5tupleIJNS3_1CILi64EEENS5_ILi96EEEEEENS_10bfloat16_tEfNS_4arch4Sm90ELb1ELb1EEEEEvNT_6ParamsE)
        /*0014*/ 	.word	0x00000000


	//----- nvinfo : EIATTR_REGCOUNT
	.align		4
.L_21:
        /*0018*/ 	.byte	0x04, 0x2f
        /*001a*/ 	.short	(.L_23 - .L_22)
	.align		4
.L_22:
        /*001c*/ 	.word	index@(_ZN7cutlass13device_kernelIN5flash11enable_sm90INS1_16FlashAttnBwdSm90INS1_25CollectiveMainloopBwdSm90ILi2ELi2ELi2EN4cute5tupleIJNS5_1CILi1EEES8_S8_EEENS6_IJNS7_ILi64EEENS7_ILi128EEENS7_ILi96EEEEEENS_10bfloat16_tEfNS_4arch4Sm90ELb1ELb0ELb1ELb1ELb1ELb1ELb0ELb0ELi2ELi1ELi2ELi1ELb1EEENS1_24CollectiveEpilogueBwdGQAISD_fSG_Li256ELb1ELb1EEENS1_25SingleTileBwdLPTSchedulerILb1ELi128ELb1EEEEEEEEEvNT_6ParamsE)
        /*0020*/ 	.word	0x000000a8


	//----- nvinfo : EIATTR_FRAME_SIZE
	.align		4
.L_23:
        /*0024*/ 	.byte	0x04, 0x11
        /*0026*/ 	.short	(.L_25 - .L_24)
	.align		4
.L_24:
        /*0028*/ 	.word	index@(_ZN7cutlass13device_kernelIN5flash11enable_sm90INS1_16FlashAttnBwdSm90INS1_25CollectiveMainloopBwdSm90ILi2ELi2ELi2EN4cute5tupleIJNS5_1CILi1EEES8_S8_EEENS6_IJNS7_ILi64EEENS7_ILi128EEENS7_ILi96EEEEEENS_10bfloat16_tEfNS_4arch4Sm90ELb1ELb0ELb1ELb1ELb1ELb1ELb0ELb0ELi2ELi1ELi2ELi1ELb1EEENS1_24CollectiveEpilogueBwdGQAISD_fSG_Li256ELb1ELb1EEENS1_25SingleTileBwdLPTSchedulerILb1ELi128ELb1EEEEEEEEEvNT_6ParamsE)
        /*002c*/ 	.word	0x00000008


	//----- nvinfo : EIATTR_REGCOUNT
	.align		4
.L_25:
        /*0030*/ 	.byte	0x04, 0x2f
        /*0032*/ 	.short	(.L_27 - .L_26)
	.align		4
.L_26:
        /*0034*/ 	.word	index@(_ZN7cutlass13device_kernelIN5flash32FlashAttnBwdPostprocessConvertdQIN4cute5tupleIJNS3_1CILi64EEENS5_ILi96EEEEEENS_10bfloat16_tEfNS_4arch4Sm90ELi256ENS3_8TiledMMAINS3_8MMA_AtomIJNS3_4SM904GMMA27MMA_64x16x16_F32BF16BF16_SSILNSF_5MajorE0ELSH_1ELNSF_7ScaleInE1ELSI_1EEEEEENS3_6LayoutINS4_IJNS5_ILi1EEENS5_ILi2EEESM_EEENS4_IJNS5_ILi0EEESM_SP_EEEEENS4_IJNS3_10UnderscoreESS_SS_EEEEELb0EEEEEvNT_6ParamsE)
        /*0038*/ 	.word	0x0000002f


	//----- nvinfo : EIATTR_FRAME_SIZE
	.align		4
.L_27:
        /*003c*/ 	.byte	0x04, 0x11
        /*003e*/ 	.short	(.L_29 - .L_28)
	.align		4
.L_28:
        /*0040*/ 	.word	index@(_ZN7cutlass13device_kernelIN5flash32FlashAttnBwdPostprocessConvertdQIN4cute5tupleIJNS3_1CILi64EEENS5_ILi96EEEEEENS_10bfloat16_tEfNS_4arch4Sm90ELi256ENS3_8TiledMMAINS3_8MMA_AtomIJNS3_4SM904GMMA27MMA_64x16x16_F32BF16BF16_SSILNSF_5MajorE0ELSH_1ELNSF_7ScaleInE1ELSI_1EEEEEENS3_6LayoutINS4_IJNS5_ILi1EEENS5_ILi2EEESM_EEENS4_IJNS5_ILi0EEESM_SP_EEEEENS4_IJNS3_10UnderscoreESS_SS_EEEEELb0EEEEEvNT_6ParamsE)
        /*0044*/ 	.word	0x00000000


	//----- nvinfo : EIATTR_REGCOUNT
	.align		4
.L_29:
        /*0048*/ 	.byte	0x04, 0x2f
        /*004a*/ 	.short	(.L_31 - .L_30)
	.align		4
.L_30:
        /*004c*/ 	.word	index@(_ZN7cutlass13device_kernelIN5flash32FlashAttnBwdPostprocessConvertdQIN4cute5tupleIJNS3_1CILi128EEENS5_ILi96EEEEEENS_10bfloat16_tEfNS_4arch4Sm90ELi256ENS3_8TiledMMAINS3_8MMA_AtomIJNS3_4SM904GMMA27MMA_64x96x16_F32BF16BF16_RSILNSF_5MajorE0ELSH_1ELNSF_7ScaleInE1ELSI_1EEEEEENS3_6LayoutINS4_IJNS5_ILi2EEENS5_ILi1EEESN_EEENS4_IJSN_NS5_ILi0EEESP_EEEEENS4_IJNS3_10UnderscoreESS_SS_EEEEELb0EEEEEvNT_6ParamsE)
        /*0050*/ 	.word	0x00000048


	//----- nvinfo : EIATTR_FRAME_SIZE
	.align		4
.L_31:
        /*0054*/ 	.byte	0x04, 0x11
        /*0056*/ 	.short	(.L_33 - .L_32)
	.align		4
.L_32:
        /*0058*/ 	.word	index@(_ZN7cutlass13device_kernelIN5flash32FlashAttnBwdPostprocessConvertdQIN4cute5tupleIJNS3_1CILi128EEENS5_ILi96EEEEEENS_10bfloat16_tEfNS_4arch4Sm90ELi256ENS3_8TiledMMAINS3_8MMA_AtomIJNS3_4SM904GMMA27MMA_64x96x16_F32BF16BF16_RSILNSF_5MajorE0ELSH_1ELNSF_7ScaleInE1ELSI_1EEEEEENS3_6LayoutINS4_IJNS5_ILi2EEENS5_ILi1EEESN_EEENS4_IJSN_NS5_ILi0EEESP_EEEEENS4_IJNS3_10UnderscoreESS_SS_EEEEELb0EEEEEvNT_6ParamsE)
        /*005c*/ 	.word	0x00000000


	//----- nvinfo : EIATTR_REGCOUNT
	.align		4
.L_33:
        /*0060*/ 	.byte	0x04, 0x2f
        /*0062*/ 	.short	(.L_35 - .L_34)
	.align		4
.L_34:
        /*0064*/ 	.word	index@(_ZN7cutlass13device_kernelIN5flash11enable_sm90INS1_16FlashAttnBwdSm90INS1_25CollectiveMainloopBwdSm90ILi2ELi2ELi2EN4cute5tupleIJNS5_1CILi1EEES8_S8_EEENS6_IJNS7_ILi64EEENS7_ILi128EEENS7_ILi96EEEEEENS_10bfloat16_tEfNS_4arch4Sm90ELb1ELb0ELb1ELb1ELb0ELb1ELb0ELb0ELi2ELi1ELi2ELi1ELb1EEENS1_24CollectiveEpilogueBwdGQAISD_fSG_Li256ELb1ELb0EEENS1_25SingleTileBwdLPTSchedulerILb1ELi128ELb0EEEEEEEEEvNT_6ParamsE)
        /*0068*/ 	.word	0x000000a8


	//----- nvinfo : EIATTR_FRAME_SIZE
	.align		4
.L_35:
        /*006c*/ 	.byte	0x04, 0x11
        /*006e*/ 	.short	(.L_37 - .L_36)
	.align		4
.L_36:
        /*0070*/ 	.word	index@(_ZN7cutlass13device_kernelIN5flash11enable_sm90INS1_16FlashAttnBwdSm90INS1_25CollectiveMainloopBwdSm90ILi2ELi2ELi2EN4cute5tupleIJNS5_1CILi1EEES8_S8_EEENS6_IJNS7_ILi64EEENS7_ILi128EEENS7_ILi96EEEEEENS_10bfloat16_tEfNS_4arch4Sm90ELb1ELb0ELb1ELb1ELb0ELb1ELb0ELb0ELi2ELi1ELi2ELi1ELb1EEENS1_24CollectiveEpilogueBwdGQAISD_fSG_Li256ELb1ELb0EEENS1_25SingleTileBwdLPTSchedulerILb1ELi128ELb0EEEEEEEEEvNT_6ParamsE)
        /*0074*/ 	.word	0x00000008


	//----- nvinfo : EIATTR_REGCOUNT
	.align		4
.L_37:
        /*0078*/ 	.byte	0x04, 0x2f
        /*007a*/ 	.short	(.L_39 - .L_38)
	.align		4
.L_38:
        /*007c*/ 	.word	index@(_ZN7cutlass13device_kernelIN5flash11enable_sm90INS1_16FlashAttnBwdSm90INS1_25CollectiveMainloopBwdSm90ILi2ELi2ELi2EN4cute5tupleIJNS5_1CILi1EEES8_S8_EEENS6_IJNS7_ILi64EEENS7_ILi128EEENS7_ILi96EEEEEENS_10bfloat16_tEfNS_4arch4Sm90ELb1ELb0ELb1ELb1ELb1ELb1ELb0ELb0ELi2ELi1ELi2ELi1ELb1EEENS1_21CollectiveEpilogueBwdISD_SE_SG_Li256ELb1ELb0ELi1EEENS1_25SingleTileBwdLPTSchedulerILb1ELi128ELb1EEEEEEEEEvNT_6ParamsE)
        /*0080*/ 	.word	0x000000a8


	//----- nvinfo : EIATTR_FRAME_SIZE
	.align		4
.L_39:
        /*0084*/ 	.byte	0x04, 0x11
        /*0086*/ 	.short	(.L_41 - .L_40)
	.align		4
.L_40:
        /*0088*/ 	.word	index@(_ZN7cutlass13device_kernelIN5flash11enable_sm90INS1_16FlashAttnBwdSm90INS1_25CollectiveMainloopBwdSm90ILi2ELi2ELi2EN4cute5tupleIJNS5_1CILi1EEES8_S8_EEENS6_IJNS7_ILi64EEENS7_ILi128EEENS7_ILi96EEEEEENS_10bfloat16_tEfNS_4arch4Sm90ELb1ELb0ELb1ELb1ELb1ELb1ELb0ELb0ELi2ELi1ELi2ELi1ELb1EEENS1_21CollectiveEpilogueBwdISD_SE_SG_Li256ELb1ELb0ELi1EEENS1_25SingleTileBwdLPTSchedulerILb1ELi128ELb1EEEEEEEEEvNT_6ParamsE)
        /*008c*/ 	.word	0x00000008


	//----- nvinfo : EIATTR_REGCOUNT
	.align		4
.L_41:
        /*0090*/ 	.byte	0x04, 0x2f
        /*0092*/ 	.short	(.L_43 - .L_42)
	.align		4
.L_42:
        /*0094*/ 	.word	index@(_ZN7cutlass13device_kernelIN5flash11enable_sm90INS1_16FlashAttnBwdSm90INS1_25CollectiveMainloopBwdSm90ILi2ELi2ELi2EN4cute5tupleIJNS5_1CILi1EEES8_S8_EEENS6_IJNS7_ILi64EEENS7_ILi128EEENS7_ILi96EEEEEENS_10bfloat16_tEfNS_4arch4Sm90ELb1ELb0ELb1ELb1ELb0ELb1ELb0ELb0ELi2ELi1ELi2ELi1ELb1EEENS1_21CollectiveEpilogueBwdISD_SE_SG_Li256ELb1ELb0ELi1EEENS1_25SingleTileBwdLPTSchedulerILb1ELi128ELb0EEEEEEEEEvNT_6ParamsE)
        /*0098*/ 	.word	0x000000a8


	//----- nvinfo : EIATTR_FRAME_SIZE
	.align		4
.L_43:
        /*009c*/ 	.byte	0x04, 0x11
        /*009e*/ 	.short	(.L_45 - .L_44)
	.align		4
.L_44:
        /*00a0*/ 	.word	index@(_ZN7cutlass13device_kernelIN5flash11enable_sm90INS1_16FlashAttnBwdSm90INS1_25CollectiveMainloopBwdSm90ILi2ELi2ELi2EN4cute5tupleIJNS5_1CILi1EEES8_S8_EEENS6_IJNS7_ILi64EEENS7_ILi128EEENS7_ILi96EEEEEENS_10bfloat16_tEfNS_4arch4Sm90ELb1ELb0ELb1ELb1ELb0ELb1ELb0ELb0ELi2ELi1ELi2ELi1ELb1EEENS1_21CollectiveEpilogueBwdISD_SE_SG_Li256ELb1ELb0ELi1EEENS1_25SingleTileBwdLPTSchedulerILb1ELi128ELb0EEEEEEEEEvNT_6ParamsE)
        /*00a4*/ 	.word	0x00000008


	//----- nvinfo : EIATTR_REGCOUNT
	.align		4
.L_45:
        /*00a8*/ 	.byte	0x04, 0x2f
        /*00aa*/ 	.short	(.L_47 - .L_46)
	.align		4
.L_46:
        /*00ac*/ 	.word	index@(_ZN7cutlass13device_kernelIN5flash22FlashAttnBwdPreprocessIN4cute5tupleIJNS3_1CILi64EEENS5_ILi96EEEEEENS_10bfloat16_tEfNS_4arch4Sm90ELb1ELb0EEEEEvNT_6ParamsE)
        /*00b0*/ 	.word	0x0000002c


	//----- nvinfo : EIATTR_FRAME_SIZE
	.align		4
.L_47:
        /*00b4*/ 	.byte	0x04, 0x11
        /*00b6*/ 	.short	(.L_49 - .L_48)
	.align		4
.L_48:
        /*00b8*/ 	.word	index@(_ZN7cutlass13device_kernelIN5flash22FlashAttnBwdPreprocessIN4cute5tupleIJNS3_1CILi64EEENS5_ILi96EEEEEENS_10bfloat16_tEfNS_4arch4Sm90ELb1ELb0EEEEEvNT_6ParamsE)
        /*00bc*/ 	.word	0x00000000


	//----- nvinfo : EIATTR_REGCOUNT
	.align		4
.L_49:
        /*00c0*/ 	.byte	0x04, 0x2f
        /*00c2*/ 	.short	(.L_51 - .L_50)
	.align		4
.L_50:
        /*00c4*/ 	.word	index@(_ZN7cutlass13device_kernelIN5flash11enable_sm90INS1_16FlashAttnBwdSm90INS1_25CollectiveMainloopBwdSm90ILi2ELi2ELi2EN4cute5tupleIJNS5_1CILi1EEES8_S8_EEENS6_IJNS7_ILi64EEENS7_ILi128EEENS7_ILi96EEEEEENS_10bfloat16_tEfNS_4arch4Sm90ELb1ELb0ELb1ELb0ELb1ELb1ELb0ELb0ELi2ELi1ELi2ELi1ELb1EEENS1_24CollectiveEpilogueBwdGQAISD_fSG_Li256ELb0ELb1EEENS1_25SingleTileBwdLPTSchedulerILb0ELi128ELb1EEEEEEEEEvNT_6ParamsE)
        /*00c8*/ 	.word	0x000000a8


	//----- nvinfo : EIATTR_FRAME_SIZE
	.align		4
.L_51:
        /*00cc*/ 	.byte	0x04, 0x11
        /*00ce*/ 	.short	(.L_53 - .L_52)
	.align		4
.L_52:
        /*00d0*/ 	.word	index@(_ZN7cutlass13device_kernelIN5flash11enable_sm90INS1_16FlashAttnBwdSm90INS1_25CollectiveMainloopBwdSm90ILi2ELi2ELi2EN4cute5tupleIJNS5_1CILi1EEES8_S8_EEENS6_IJNS7_ILi64EEENS7_ILi128EEENS7_ILi96EEEEEENS_10bfloat16_tEfNS_4arch4Sm90ELb1ELb0ELb1ELb0ELb1ELb1ELb0ELb0ELi2ELi1ELi2ELi1ELb1EEENS1_24CollectiveEpilogueBwdGQAISD_fSG_Li256ELb0ELb1EEENS1_25SingleTileBwdLPTSchedulerILb0ELi128ELb1EEEEEEEEEvNT_6ParamsE)
        /*00d4*/ 	.word	0x00000008


	//----- nvinfo : EIATTR_REGCOUNT
	.align		4
.L_53:
        /*00d8*/ 	.byte	0x04, 0x2f
        /*00da*/ 	.short	(.L_55 - .L_54)
	.align		4
.L_54:
        /*00dc*/ 	.word	index@(_ZN7cutlass13device_kernelIN5flash11enable_sm90INS1_16FlashAttnBwdSm90INS1_25CollectiveMainloopBwdSm90ILi2ELi2ELi2EN4cute5tupleIJNS5_1CILi1EEES8_S8_EEENS6_IJNS7_ILi64EEENS7_ILi128EEENS7_ILi96EEEEEENS_10bfloat16_tEfNS_4arch4Sm90ELb1ELb0ELb1ELb0ELb0ELb1ELb0ELb0ELi2ELi1ELi2ELi1ELb1EEENS1_24CollectiveEpilogueBwdGQAISD_fSG_Li256ELb0ELb0EEENS1_25SingleTileBwdLPTSchedulerILb0ELi128ELb0EEEEEEEEEvNT_6ParamsE)
        /*00e0*/ 	.word	0x000000a8


	//----- nvinfo : EIATTR_FRAME_SIZE
	.align		4
.L_55:
        /*00e4*/ 	.byte	0x04, 0x11
        /*00e6*/ 	.short	(.L_57 - .L_56)
	.align		4
.L_56:
        /*00e8*/ 	.word	index@(_ZN7cutlass13device_kernelIN5flash11enable_sm90INS1_16FlashAttnBwdSm90INS1_25CollectiveMainloopBwdSm90ILi2ELi2ELi2EN4cute5tupleIJNS5_1CILi1EEES8_S8_EEENS6_IJNS7_ILi64EEENS7_ILi128EEENS7_ILi96EEEEEENS_10bfloat16_tEfNS_4arch4Sm90ELb1ELb0ELb1ELb0ELb0ELb1ELb0ELb0ELi2ELi1ELi2ELi1ELb1EEENS1_24CollectiveEpilogueBwdGQAISD_fSG_Li256ELb0ELb0EEENS1_25SingleTileBwdLPTSchedulerILb0ELi128ELb0EEEEEEEEEvNT_6ParamsE)
        /*00ec*/ 	.word	0x00000008


	//----- nvinfo : EIATTR_REGCOUNT
	.align		4
.L_57:
        /*00f0*/ 	.byte	0x04, 0x2f
        /*00f2*/ 	.short	(.L_59 - .L_58)
	.align		4
.L_58:
        /*00f4*/ 	.word	index@(_ZN7cutlass13device_kernelIN5flash11enable_sm90INS1_16FlashAttnBwdSm90INS1_25CollectiveMainloopBwdSm90ILi2ELi2ELi2EN4cute5tupleIJNS5_1CILi1EEES8_S8_EEENS6_IJNS7_ILi64EEENS7_ILi128EEENS7_ILi96EEEEEENS_10bfloat16_tEfNS_4arch4Sm90ELb1ELb0ELb1ELb0ELb1ELb1ELb0ELb0ELi2ELi1ELi2ELi1ELb1EEENS1_21CollectiveEpilogueBwdISD_SE_SG_Li256ELb0ELb0ELi1EEENS1_25SingleTileBwdLPTSchedulerILb0ELi128ELb1EEEEEEEEEvNT_6ParamsE)
        /*00f8*/ 	.word	0x000000a8


	//----- nvinfo : EIATTR_FRAME_SIZE
	.align		4
.L_59:
        /*00fc*/ 	.byte	0x04, 0x11
        /*00fe*/ 	.short	(.L_61 - .L_60)
	.align		4
.L_60:
        /*0100*/ 	.word	index@(_ZN7cutlass13device_kernelIN5flash11enable_sm90INS1_16FlashAttnBwdSm90INS1_25CollectiveMainloopBwdSm90ILi2ELi2ELi2EN4cute5tupleIJNS5_1CILi1EEES8_S8_EEENS6_IJNS7_ILi64EEENS7_ILi128EEENS7_ILi96EEEEEENS_10bfloat16_tEfNS_4arch4Sm90ELb1ELb0ELb1ELb0ELb1ELb1ELb0ELb0ELi2ELi1ELi2ELi1ELb1EEENS1_21CollectiveEpilogueBwdISD_SE_SG_Li256ELb0ELb0ELi1EEENS1_25SingleTileBwdLPTSchedulerILb0ELi128ELb1EEEEEEEEEvNT_6ParamsE)
        /*0104*/ 	.word	0x00000008


	//----- nvinfo : EIATTR_REGCOUNT
	.align		4
.L_61:
        /*0108*/ 	.byte	0x04, 0x2f
        /*010a*/ 	.short	(.L_63 - .L_62)
	.align		4
.L_62:
        /*010c*/ 	.word	index@(_ZN7cutlass13device_kernelIN5flash11enable_sm90INS1_16FlashAttnBwdSm90INS1_25CollectiveMainloopBwdSm90ILi2ELi2ELi2EN4cute5tupleIJNS5_1CILi1EEES8_S8_EEENS6_IJNS7_ILi64EEENS7_ILi128EEENS7_ILi96EEEEEENS_10bfloat16_tEfNS_4arch4Sm90ELb1ELb0ELb1ELb0ELb0ELb1ELb0ELb0ELi2ELi1ELi2ELi1ELb1EEENS1_21CollectiveEpilogueBwdISD_SE_SG_Li256ELb0ELb0ELi1EEENS1_25SingleTileBwdLPTSchedulerILb0ELi128ELb0EEEEEEEEEvNT_6ParamsE)
        /*0110*/ 	.word	0x000000a8


	//----- nvinfo : EIATTR_FRAME_SIZE
	.align		4
.L_63:
        /*0114*/ 	.byte	0x04, 0x11
        /*0116*/ 	.short	(.L_65 - .L_64)
	.align		4
.L_64:
        /*0118*/ 	.word	index@(_ZN7cutlass13device_kernelIN5flash11enable_sm90INS1_16FlashAttnBwdSm90INS1_25CollectiveMainloopBwdSm90ILi2ELi2ELi2EN4cute5tupleIJNS5_1CILi1EEES8_S8_EEENS6_IJNS7_ILi64EEENS7_ILi128EEENS7_ILi96EEEEEENS_10bfloat16_tEfNS_4arch4Sm90ELb1ELb0ELb1ELb0ELb0ELb1ELb0ELb0ELi2ELi1ELi2ELi1ELb1EEENS1_21CollectiveEpilogueBwdISD_SE_SG_Li256ELb0ELb0ELi1EEENS1_25SingleTileBwdLPTSchedulerILb0ELi128ELb0EEEEEEEEEvNT_6ParamsE)
        /*011c*/ 	.word	0x00000008


	//----- nvinfo : EIATTR_REGCOUNT
	.align		4
.L_65:
        /*0120*/ 	.byte	0x04, 0x2f
        /*0122*/ 	.short	(.L_67 - .L_66)
	.align		4
.L_66:
        /*0124*/ 	.word	index@(_ZN7cutlass13device_kernelIN5flash11enable_sm90INS1_16FlashAttnBwdSm90INS1_25CollectiveMainloopBwdSm90ILi2ELi2ELi2EN4cute5tupleIJNS5_1CILi1EEES8_S8_EEENS6_IJNS7_ILi64EEENS7_ILi128EEENS7_ILi96EEEEEENS_10bfloat16_tEfNS_4arch4Sm90ELb0ELb1ELb1ELb1ELb1ELb1ELb0ELb0ELi2ELi1ELi2ELi1ELb1EEENS1_24CollectiveEpilogueBwdGQAISD_fSG_Li256ELb1ELb1EEENS1_19SingleTileSchedulerILb1ELb0ELb0ELi128EEEEEEEEEvNT_6ParamsE)
        /*0128*/ 	.word	0x000000a8


	//----- nvinfo : EIATTR_FRAME_SIZE
	.align		4
.L_67:
        /*012c*/ 	.byte	0x04, 0x11
        /*012e*/ 	.short	(.L_69 - .L_68)
	.align		4
.L_68:
        /*0130*/ 	.word	index@(_ZN7cutlass13device_kernelIN5flash11enable_sm90INS1_16FlashAttnBwdSm90INS1_25CollectiveMainloopBwdSm90ILi2ELi2ELi2EN4cute5tupleIJNS5_1CILi1EEES8_S8_EEENS6_IJNS7_ILi64EEENS7_ILi128EEENS7_ILi96EEEEEENS_10bfloat16_tEfNS_4arch4Sm90ELb0ELb1ELb1ELb1ELb1ELb1ELb0ELb0ELi2ELi1ELi2ELi1ELb1EEENS1_24CollectiveEpilogueBwdGQAISD_fSG_Li256ELb1ELb1EEENS1_19SingleTileSchedulerILb1ELb0ELb0ELi128EEEEEEEEEvNT_6ParamsE)
        /*0134*/ 	.word	0x00000010


	//----- nvinfo : EIATTR_REGCOUNT
	.align		4
.L_69:
        /*0138*/ 	.byte	0x04, 0x2f
        /*013a*/ 	.short	(.L_71 - .L_70)
	.align		4
.L_70:
        /*013c*/ 	.word	index@(_ZN7cutlass13device_kernelIN5flash11enable_sm90INS1_16FlashAttnBwdSm90INS1_25CollectiveMainloopBwdSm90ILi2ELi2ELi2EN4cute5tupleIJNS5_1CILi1EEES8_S8_EEENS6_IJNS7_ILi64EEENS7_ILi128EEENS7_ILi96EEEEEENS_10bfloat16_tEfNS_4arch4Sm90ELb0ELb1ELb1ELb1ELb0ELb1ELb0ELb0ELi2ELi1ELi2ELi1ELb1EEENS1_24CollectiveEpilogueBwdGQAISD_fSG_Li256ELb1ELb0EEENS1_19SingleTileSchedulerILb1ELb0ELb0ELi128EEEEEEEEEvNT_6ParamsE)
        /*0140*/ 	.word	0x000000a8


	//----- nvinfo : EIATTR_FRAME_SIZE
	.align		4
.L_71:
        /*0144*/ 	.byte	0x04, 0x11
        /*0146*/ 	.short	(.L_73 - .L_72)
	.align		4
.L_72:
        /*0148*/ 	.word	index@(_ZN7cutlass13device_kernelIN5flash11enable_sm90INS1_16FlashAttnBwdSm90INS1_25CollectiveMainloopBwdSm90ILi2ELi2ELi2EN4cute5tupleIJNS5_1CILi1EEES8_S8_EEENS6_IJNS7_ILi64EEENS7_ILi128EEENS7_ILi96EEEEEENS_10bfloat16_tEfNS_4arch4Sm90ELb0ELb1ELb1ELb1ELb0ELb1ELb0ELb0ELi2ELi1ELi2ELi1ELb1EEENS1_24CollectiveEpilogueBwdGQAISD_fSG_Li256ELb1ELb0EEENS1_19SingleTileSchedulerILb1ELb0ELb0ELi128EEEEEEEEEvNT_6ParamsE)
        /*014c*/ 	.word	0x00000010


	//----- nvinfo : EIATTR_REGCOUNT
	.align		4
.L_73:
        /*0150*/ 	.byte	0x04, 0x2f
        /*0152*/ 	.short	(.L_75 - .L_74)
	.align		4
.L_74:
        /*0154*/ 	.word	index@(_ZN7cutlass13device_kernelIN5flash11enable_sm90INS1_16FlashAttnBwdSm90INS1_25CollectiveMainloopBwdSm90ILi2ELi2ELi2EN4cute5tupleIJNS5_1CILi1EEES8_S8_EEENS6_IJNS7_ILi64EEENS7_ILi128EEENS7_ILi96EEEEEENS_10bfloat16_tEfNS_4arch4Sm90ELb0ELb1ELb1ELb1ELb1ELb1ELb0ELb0ELi2ELi1ELi2ELi1ELb1EEENS1_21CollectiveEpilogueBwdISD_SE_SG_Li256ELb1ELb0ELi1EEENS1_19SingleTileSchedulerILb1ELb0ELb0ELi128EEEEEEEEEvNT_6ParamsE)
        /*0158*/ 	.word	0x000000a8


	//----- nvinfo : EIATTR_FRAME_SIZE
	.align		4
.L_75:
        /*015c*/ 	.byte	0x04, 0x11
        /*015e*/ 	.short	(.L_77 - .L_76)
	.align		4
.L_76:
        /*0160*/ 	.word	index@(_ZN7cutlass13device_kernelIN5flash11enable_sm90INS1_16FlashAttnBwdSm90INS1_25CollectiveMainloopBwdSm90ILi2ELi2ELi2EN4cute5tupleIJNS5_1CILi1EEES8_S8_EEENS6_IJNS7_ILi64EEENS7_ILi128EEENS7_ILi96EEEEEENS_10bfloat16_tEfNS_4arch4Sm90ELb0ELb1ELb1ELb1ELb1ELb1ELb0ELb0ELi2ELi1ELi2ELi1ELb1EEENS1_21CollectiveEpilogueBwdISD_SE_SG_Li256ELb1ELb0ELi1EEENS1_19SingleTileSchedulerILb1ELb0ELb0ELi128EEEEEEEEEvNT_6ParamsE)
        /*0164*/ 	.word	0x00000010


	//----- nvinfo : EIATTR_REGCOUNT
	.align		4
.L_77:
        /*0168*/ 	.byte	0x04, 0x2f
        /*016a*/ 	.short	(.L_79 - .L_78)
	.align		4
.L_78:
        /*016c*/ 	.word	index@(_ZN7cutlass13device_kernelIN5flash11enable_sm90INS1_16FlashAttnBwdSm90INS1_25CollectiveMainloopBwdSm90ILi2ELi2ELi2EN4cute5tupleIJNS5_1CILi1EEES8_S8_EEENS6_IJNS7_ILi64EEENS7_ILi128EEENS7_ILi96EEEEEENS_10bfloat16_tEfNS_4arch4Sm90ELb0ELb1ELb1ELb1ELb0ELb1ELb0ELb0ELi2ELi1ELi2ELi1ELb1EEENS1_21CollectiveEpilogueBwdISD_SE_SG_Li256ELb1ELb0ELi1EEENS1_19SingleTileSchedulerILb1ELb0ELb0ELi128EEEEEEEEEvNT_6ParamsE)
        /*0170*/ 	.word	0x000000a8


	//----- nvinfo : EIATTR_FRAME_SIZE
	.align		4
.L_79:
        /*0174*/ 	.byte	0x04, 0x11
        /*0176*/ 	.short	(.L_81 - .L_80)
	.align		4
.L_80:
        /*0178*/ 	.word	index@(_ZN7cutlass13device_kernelIN5flash11enable_sm90INS1_16FlashAttnBwdSm90INS1_25CollectiveMainloopBwdSm90ILi2ELi2ELi2EN4cute5tupleIJNS5_1CILi1EEES8_S8_EEENS6_IJNS7_ILi64EEENS7_ILi128EEENS7_ILi96EEEEEENS_10bfloat16_tEfNS_4arch4Sm90ELb0ELb1ELb1ELb1ELb0ELb1ELb0ELb0ELi2ELi1ELi2ELi1ELb1EEENS1_21CollectiveEpilogueBwdISD_SE_SG_Li256ELb1ELb0ELi1EEENS1_19SingleTileSchedulerILb1ELb0ELb0ELi128EEEEEEEEEvNT_6ParamsE)
        /*017c*/ 	.word	0x00000010


	//----- nvinfo : EIATTR_REGCOUNT
	.align		4
.L_81:
        /*0180*/ 	.byte	0x04, 0x2f
        /*0182*/ 	.short	(.L_83 - .L_82)
	.align		4
.L_82:
        /*0184*/ 	.word	index@(_ZN7cutlass13device_kernelIN5flash11enable_sm90INS1_16FlashAttnBwdSm90INS1_25CollectiveMainloopBwdSm90ILi2ELi2ELi2EN4cute5tupleIJNS5_1CILi1EEES8_S8_EEENS6_IJNS7_ILi64EEENS7_ILi128EEENS7_ILi96EEEEEENS_10bfloat16_tEfNS_4arch4Sm90ELb0ELb1ELb1ELb0ELb1ELb1ELb0ELb0ELi2ELi1ELi2ELi1ELb1EEENS1_24CollectiveEpilogueBwdGQAISD_fSG_Li256ELb0ELb1EEENS1_19SingleTileSchedulerILb0ELb0ELb0ELi128EEEEEEEEEvNT_6ParamsE)
        /*0188*/ 	.word	0x000000a8


	//----- nvinfo : EIATTR_FRAME_SIZE
	.align		4
.L_83:
        /*018c*/ 	.byte	0x04, 0x11
        /*018e*/ 	.short	(.L_85 - .L_84)
	.align		4
.L_84:
        /*0190*/ 	.word	index@(_ZN7cutlass13device_kernelIN5flash11enable_sm90INS1_16FlashAttnBwdSm90INS1_25CollectiveMainloopBwdSm90ILi2ELi2ELi2EN4cute5tupleIJNS5_1CILi1EEES8_S8_EEENS6_IJNS7_ILi64EEENS7_ILi128EEENS7_ILi96EEEEEENS_10bfloat16_tEfNS_4arch4Sm90ELb0ELb1ELb1ELb0ELb1ELb1ELb0ELb0ELi2ELi1ELi2ELi1ELb1EEENS1_24CollectiveEpilogueBwdGQAISD_fSG_Li256ELb0ELb1EEENS1_19SingleTileSchedulerILb0ELb0ELb0ELi128EEEEEEEEEvNT_6ParamsE)
        /*0194*/ 	.word	0x00000008


	//----- nvinfo : EIATTR_REGCOUNT
	.align		4
.L_85:
        /*0198*/ 	.byte	0x04, 0x2f
        /*019a*/ 	.short	(.L_87 - .L_86)
	.align		4
.L_86:
        /*019c*/ 	.word	index@(_ZN7cutlass13device_kernelIN5flash11enable_sm90INS1_16FlashAttnBwdSm90INS1_25CollectiveMainloopBwdSm90ILi2ELi2ELi2EN4cute5tupleIJNS5_1CILi1EEES8_S8_EEENS6_IJNS7_ILi64EEENS7_ILi128EEENS7_ILi96EEEEEENS_10bfloat16_tEfNS_4arch4Sm90ELb0ELb1ELb1ELb0ELb0ELb1ELb0ELb0ELi2ELi1ELi2ELi1ELb1EEENS1_24CollectiveEpilogueBwdGQAISD_fSG_Li256ELb0ELb0EEENS1_19SingleTileSchedulerILb0ELb0ELb0ELi128EEEEEEEEEvNT_6ParamsE)
        /*01a0*/ 	.word	0x000000a8


	//----- nvinfo : EIATTR_FRAME_SIZE
	.align		4
.L_87:
        /*01a4*/ 	.byte	0x04, 0x11
        /*01a6*/ 	.short	(.L_89 - .L_88)
	.align		4
.L_88:
        /*01a8*/ 	.word	index@(_ZN7cutlass13device_kernelIN5flash11enable_sm90INS1_16FlashAttnBwdSm90INS1_25CollectiveMainloopBwdSm90ILi2ELi2ELi2EN4cute5tupleIJNS5_1CILi1EEES8_S8_EEENS6_IJNS7_ILi64EEENS7_ILi128EEENS7_ILi96EEEEEENS_10bfloat16_tEfNS_4arch4Sm90ELb0ELb1ELb1ELb0ELb0ELb1ELb0ELb0ELi2ELi1ELi2ELi1ELb1EEENS1_24CollectiveEpilogueBwdGQAISD_fSG_Li256ELb0ELb0EEENS1_19SingleTileSchedulerILb0ELb0ELb0ELi128EEEEEEEEEvNT_6ParamsE)
        /*01ac*/ 	.word	0x00000008


	//----- nvinfo : EIATTR_REGCOUNT
	.align		4
.L_89:
        /*01b0*/ 	.byte	0x04, 0x2f
        /*01b2*/ 	.short	(.L_91 - .L_90)
	.align		4
.L_90:
        /*01b4*/ 	.word	index@(_ZN7cutlass13device_kernelIN5flash11enable_sm90INS1_16FlashAttnBwdSm90INS1_25CollectiveMainloopBwdSm90ILi2ELi2ELi2EN4cute5tupleIJNS5_1CILi1EEES8_S8_EEENS6_IJNS7_ILi64EEENS7_ILi128EEENS7_ILi96EEEEEENS_10bfloat16_tEfNS_4arch4Sm90ELb0ELb1ELb1ELb0ELb1ELb1ELb0ELb0ELi2ELi1ELi2ELi1ELb1EEENS1_21CollectiveEpilogueBwdISD_SE_SG_Li256ELb0ELb0ELi1EEENS1_19SingleTileSchedulerILb0ELb0ELb0ELi128EEEEEEEEEvNT_6ParamsE)
        /*01b8*/ 	.word	0x000000a8


	//----- nvinfo : EIATTR_FRAME_SIZE
	.align		4
.L_91:
        /*01bc*/ 	.byte	0x04, 0x11
        /*01be*/ 	.short	(.L_93 - .L_92)
	.align		4
.L_92:
        /*01c0*/ 	.word	index@(_ZN7cutlass13device_kernelIN5flash11enable_sm90INS1_16FlashAttnBwdSm90INS1_25CollectiveMainloopBwdSm90ILi2ELi2ELi2EN4cute5tupleIJNS5_1CILi1EEES8_S8_EEENS6_IJNS7_ILi64EEENS7_ILi128EEENS7_ILi96EEEEEENS_10bfloat16_tEfNS_4arch4Sm90ELb0ELb1ELb1ELb0ELb1ELb1ELb0ELb0ELi2ELi1ELi2ELi1ELb1EEENS1_21CollectiveEpilogueBwdISD_SE_SG_Li256ELb0ELb0ELi1EEENS1_19SingleTileSchedulerILb0ELb0ELb0ELi128EEEEEEEEEvNT_6ParamsE)
        /*01c4*/ 	.word	0x00000008


	//----- nvinfo : EIATTR_REGCOUNT
	.align		4
.L_93:
        /*01c8*/ 	.byte	0x04, 0x2f
        /*01ca*/ 	.short	(.L_95 - .L_94)
	.align		4
.L_94:
        /*01cc*/ 	.word	index@(_ZN7cutlass13device_kernelIN5flash11enable_sm90INS1_16FlashAttnBwdSm90INS1_25CollectiveMainloopBwdSm90ILi2ELi2ELi2EN4cute5tupleIJNS5_1CILi1EEES8_S8_EEENS6_IJNS7_ILi64EEENS7_ILi128EEENS7_ILi96EEEEEENS_10bfloat16_tEfNS_4arch4Sm90ELb0ELb1ELb1ELb0ELb0ELb1ELb0ELb0ELi2ELi1ELi2ELi1ELb1EEENS1_21CollectiveEpilogueBwdISD_SE_SG_Li256ELb0ELb0ELi1EEENS1_19SingleTileSchedulerILb0ELb0ELb0ELi128EEEEEEEEEvNT_6ParamsE)
        /*01d0*/ 	.word	0x000000a8


	//----- nvinfo : EIATTR_FRAME_SIZE
	.align		4
.L_95:
        /*01d4*/ 	.byte	0x04, 0x11
        /*01d6*/ 	.short	(.L_97 - .L_96)
	.align		4
.L_96:
        /*01d8*/ 	.word	index@(_ZN7cutlass13device_kernelIN5flash11enable_sm90INS1_16FlashAttnBwdSm90INS1_25CollectiveMainloopBwdSm90ILi2ELi2ELi2EN4cute5tupleIJNS5_1CILi1EEES8_S8_EEENS6_IJNS7_ILi64EEENS7_ILi128EEENS7_ILi96EEEEEENS_10bfloat16_tEfNS_4arch4Sm90ELb0ELb1ELb1ELb0ELb0ELb1ELb0ELb0ELi2ELi1ELi2ELi1ELb1EEENS1_21CollectiveEpilogueBwdISD_SE_SG_Li256ELb0ELb0ELi1EEENS1_19SingleTileSchedulerILb0ELb0ELb0ELi128EEEEEEEEEvNT_6ParamsE)
        /*01dc*/ 	.word	0x00000008


	//----- nvinfo : EIATTR_REGCOUNT
	.align		4
.L_97:
        /*01e0*/ 	.byte	0x04, 0x2f
        /*01e2*/ 	.short	(.L_99 - .L_98)
	.align		4
.L_98:
        /*01e4*/ 	.word	index@(_ZN7cutlass13device_kernelIN5flash11enable_sm90INS1_16FlashAttnBwdSm90INS1_25CollectiveMainloopBwdSm90ILi2ELi2ELi2EN4cute5tupleIJNS5_1CILi1EEES8_S8_EEENS6_IJNS7_ILi64EEENS7_ILi128EEENS7_ILi96EEEEEENS_10bfloat16_tEfNS_4arch4Sm90ELb0ELb0ELb1ELb1ELb1ELb1ELb0ELb0ELi2ELi1ELi2ELi1ELb1EEENS1_24CollectiveEpilogueBwdGQAISD_fSG_Li256ELb1ELb1EEENS1_19SingleTileSchedulerILb1ELb0ELb0ELi128EEEEEEEEEvNT_6ParamsE)
        /*01e8*/ 	.word	0x000000a8


	//----- nvinfo : EIATTR_FRAME_SIZE
	.align		4
.L_99:
        /*01ec*/ 	.byte	0x04, 0x11
        /*01ee*/ 	.short	(.L_101 - .L_100)
	.align		4
.L_100:
        /*01f0*/ 	.word	index@(_ZN7cutlass13device_kernelIN5flash11enable_sm90INS1_16FlashAttnBwdSm90INS1_25CollectiveMainloopBwdSm90ILi2ELi2ELi2EN4cute5tupleIJNS5_1CILi1EEES8_S8_EEENS6_IJNS7_ILi64EEENS7_ILi128EEENS7_ILi96EEEEEENS_10bfloat16_tEfNS_4arch4Sm90ELb0ELb0ELb1ELb1ELb1ELb1ELb0ELb0ELi2ELi1ELi2ELi1ELb1EEENS1_24CollectiveEpilogueBwdGQAISD_fSG_Li256ELb1ELb1EEENS1_19SingleTileSchedulerILb1ELb0ELb0ELi128EEEEEEEEEvNT_6ParamsE)
        /*01f4*/ 	.word	0x00000000


	//----- nvinfo : EIATTR_REGCOUNT
	.align		4
.L_101:
        /*01f8*/ 	.byte	0x04, 0x2f
        /*01fa*/ 	.short	(.L_103 - .L_102)
	.align		4
.L_102:
        /*01fc*/ 	.word	index@(_ZN7cutlass13device_kernelIN5flash11enable_sm90INS1_16FlashAttnBwdSm90INS1_25CollectiveMainloopBwdSm90ILi2ELi2ELi2EN4cute5tupleIJNS5_1CILi1EEES8_S8_EEENS6_IJNS7_ILi64EEENS7_ILi128EEENS7_ILi96EEEEEENS_10bfloat16_tEfNS_4arch4Sm90ELb0ELb0ELb1ELb1ELb0ELb1ELb0ELb0ELi2ELi1ELi2ELi1ELb1EEENS1_24CollectiveEpilogueBwdGQAISD_fSG_Li256ELb1ELb0EEENS1_19SingleTileSchedulerILb1ELb0ELb0ELi128EEEEEEEEEvNT_6ParamsE)
        /*0200*/ 	.word	0x000000a8


	//----- nvinfo : EIATTR_FRAME_SIZE
	.align		4
.L_103:
        /*0204*/ 	.byte	0x04, 0x11
        /*0206*/ 	.short	(.L_105 - .L_104)
	.align		4
.L_104:
        /*0208*/ 	.word	index@(_ZN7cutlass13device_kernelIN5flash11enable_sm90INS1_16FlashAttnBwdSm90INS1_25CollectiveMainloopBwdSm90ILi2ELi2ELi2EN4cute5tupleIJNS5_1CILi1EEES8_S8_EEENS6_IJNS7_ILi64EEENS7_ILi128EEENS7_ILi96EEEEEENS_10bfloat16_tEfNS_4arch4Sm90ELb0ELb0ELb1ELb1ELb0ELb1ELb0ELb0ELi2ELi1ELi2ELi1ELb1EEENS1_24CollectiveEpilogueBwdGQAISD_fSG_Li256ELb1ELb0EEENS1_19SingleTileSchedulerILb1ELb0ELb0ELi128EEEEEEEEEvNT_6ParamsE)
        /*020c*/ 	.word	0x00000000


	//----- nvinfo : EIATTR_REGCOUNT
	.align		4
.L_105:
        /*0210*/ 	.byte	0x04, 0x2f
        /*0212*/ 	.short	(.L_107 - .L_106)
	.align		4
.L_106:
        /*0214*/ 	.word	index@(_ZN7cutlass13device_kernelIN5flash11enable_sm90INS1_16FlashAttnBwdSm90INS1_25CollectiveMainloopBwdSm90ILi2ELi2ELi2EN4cute5tupleIJNS5_1CILi1EEES8_S8_EEENS6_IJNS7_ILi64EEENS7_ILi128EEENS7_ILi96EEEEEENS_10bfloat16_tEfNS_4arch4Sm90ELb0ELb0ELb1ELb1ELb1ELb1ELb0ELb0ELi2ELi1ELi2ELi1ELb1EEENS1_21CollectiveEpilogueBwdISD_SE_SG_Li256ELb1ELb0ELi1EEENS1_19SingleTileSchedulerILb1ELb0ELb0ELi128EEEEEEEEEvNT_6ParamsE)
        /*0218*/ 	.word	0x000000a8


	//----- nvinfo : EIATTR_FRAME_SIZE
	.align		4
.L_107:
        /*021c*/ 	.byte	0x04, 0x11
        /*021e*/ 	.short	(.L_109 - .L_108)
	.align		4
.L_108:
        /*0220*/ 	.word	index@(_ZN7cutlass13device_kernelIN5flash11enable_sm90INS1_16FlashAttnBwdSm90INS1_25CollectiveMainloopBwdSm90ILi2ELi2ELi2EN4cute5tupleIJNS5_1CILi1EEES8_S8_EEENS6_IJNS7_ILi64EEENS7_ILi128EEENS7_ILi96EEEEEENS_10bfloat16_tEfNS_4arch4Sm90ELb0ELb0ELb1ELb1ELb1ELb1ELb0ELb0ELi2ELi1ELi2ELi1ELb1EEENS1_21CollectiveEpilogueBwdISD_SE_SG_Li256ELb1ELb0ELi1EEENS1_19SingleTileSchedulerILb1ELb0ELb0ELi128EEEEEEEEEvNT_6ParamsE)
        /*0224*/ 	.word	0x00000000


	//----- nvinfo : EIATTR_REGCOUNT
	.align		4
.L_109:
        /*0228*/ 	.byte	0x04, 0x2f
        /*022a*/ 	.short	(.L_111 - .L_110)
	.align		4
.L_110:
        /*022c*/ 	.word	index@(_ZN7cutlass13device_kernelIN5flash11enable_sm90INS1_16FlashAttnBwdSm90INS1_25CollectiveMainloopBwdSm90ILi2ELi2ELi2EN4cute5tupleIJNS5_1CILi1EEES8_S8_EEENS6_IJNS7_ILi64EEENS7_ILi128EEENS7_ILi96EEEEEENS_10bfloat16_tEfNS_4arch4Sm90ELb0ELb0ELb1ELb1ELb0ELb1ELb0ELb0ELi2ELi1ELi2ELi1ELb1EEENS1_21CollectiveEpilogueBwdISD_SE_SG_Li256ELb1ELb0ELi1EEENS1_19SingleTileSchedulerILb1ELb0ELb0ELi128EEEEEEEEEvNT_6ParamsE)
        /*0230*/ 	.word	0x000000a8


	//----- nvinfo : EIATTR_FRAME_SIZE
	.align		4
.L_111:
        /*0234*/ 	.byte	0x04, 0x11
        /*0236*/ 	.short	(.L_113 - .L_112)
	.align		4
.L_112:
        /*0238*/ 	.word	index@(_ZN7cutlass13device_kernelIN5flash11enable_sm90INS1_16FlashAttnBwdSm90INS1_25CollectiveMainloopBwdSm90ILi2ELi2ELi2EN4cute5tupleIJNS5_1CILi1EEES8_S8_EEENS6_IJNS7_ILi64EEENS7_ILi128EEENS7_ILi96EEEEEENS_10bfloat16_tEfNS_4arch4Sm90ELb0ELb0ELb1ELb1ELb0ELb1ELb0ELb0ELi2ELi1ELi2ELi1ELb1EEENS1_21CollectiveEpilogueBwdISD_SE_SG_Li256ELb1ELb0ELi1EEENS1_19SingleTileSchedulerILb1ELb0ELb0ELi128EEEEEEEEEvNT_6ParamsE)
        /*023c*/ 	.word	0x00000000


	//----- nvinfo : EIATTR_REGCOUNT
	.align		4
.L_113:
        /*0240*/ 	.byte	0x04, 0x2f
        /*0242*/ 	.short	(.L_115 - .L_114)
	.align		4
.L_114:
        /*0244*/ 	.word	index@(_ZN7cutlass13device_kernelIN5flash11enable_sm90INS1_16FlashAttnBwdSm90INS1_25CollectiveMainloopBwdSm90ILi2ELi2ELi2EN4cute5tupleIJNS5_1CILi1EEES8_S8_EEENS6_IJNS7_ILi64EEENS7_ILi128EEENS7_ILi96EEEEEENS_10bfloat16_tEfNS_4arch4Sm90ELb0ELb0ELb1ELb0ELb1ELb1ELb0ELb0ELi2ELi1ELi2ELi1ELb1EEENS1_24CollectiveEpilogueBwdGQAISD_fSG_Li256ELb0ELb1EEENS1_19SingleTileSchedulerILb0ELb0ELb0ELi128EEEEEEEEEvNT_6ParamsE)
        /*0248*/ 	.word	0x000000a8


	//----- nvinfo : EIATTR_FRAME_SIZE
	.align		4
.L_115:
        /*024c*/ 	.byte	0x04, 0x11
        /*024e*/ 	.short	(.L_117 - .L_116)
	.align		4
.L_116:
        /*0250*/ 	.word	index@(_ZN7cutlass13device_kernelIN5flash11enable_sm90INS1_16FlashAttnBwdSm90INS1_25CollectiveMainloopBwdSm90ILi2ELi2ELi2EN4cute5tupleIJNS5_1CILi1EEES8_S8_EEENS6_IJNS7_ILi64EEENS7_ILi128EEENS7_ILi96EEEEEENS_10bfloat16_tEfNS_4arch4Sm90ELb0ELb0ELb1ELb0ELb1ELb1ELb0ELb0ELi2ELi1ELi2ELi1ELb1EEENS1_24CollectiveEpilogueBwdGQAISD_fSG_Li256ELb0ELb1EEENS1_19SingleTileSchedulerILb0ELb0ELb0ELi128EEEEEEEEEvNT_6ParamsE)
        /*0254*/ 	.word	0x00000000


	//----- nvinfo : EIATTR_REGCOUNT
	.align		4
.L_117:
        /*0258*/ 	.byte	0x04, 0x2f
        /*025a*/ 	.short	(.L_119 - .L_118)
	.align		4
.L_118:
        /*025c*/ 	.word	index@(_ZN7cutlass13device_kernelIN5flash11enable_sm90INS1_16FlashAttnBwdSm90INS1_25CollectiveMainloopBwdSm90ILi2ELi2ELi2EN4cute5tupleIJNS5_1CILi1EEES8_S8_EEENS6_IJNS7_ILi64EEENS7_ILi128EEENS7_ILi96EEEEEENS_10bfloat16_tEfNS_4arch4Sm90ELb0ELb0ELb1ELb0ELb0ELb1ELb0ELb0ELi2ELi1ELi2ELi1ELb1EEENS1_24CollectiveEpilogueBwdGQAISD_fSG_Li256ELb0ELb0EEENS1_19SingleTileSchedulerILb0ELb0ELb0ELi128EEEEEEEEEvNT_6ParamsE)
        /*0260*/ 	.word	0x000000a8


	//----- nvinfo : EIATTR_FRAME_SIZE
	.align		4
.L_119:
        /*0264*/ 	.byte	0x04, 0x11
        /*0266*/ 	.short	(.L_121 - .L_120)
	.align		4
.L_120:
        /*0268*/ 	.word	index@(_ZN7cutlass13device_kernelIN5flash11enable_sm90INS1_16FlashAttnBwdSm90INS1_25CollectiveMainloopBwdSm90ILi2ELi2ELi2EN4cute5tupleIJNS5_1CILi1EEES8_S8_EEENS6_IJNS7_ILi64EEENS7_ILi128EEENS7_ILi96EEEEEENS_10bfloat16_tEfNS_4arch4Sm90ELb0ELb0ELb1ELb0ELb0ELb1ELb0ELb0ELi2ELi1ELi2ELi1ELb1EEENS1_24CollectiveEpilogueBwdGQAISD_fSG_Li256ELb0ELb0EEENS1_19SingleTileSchedulerILb0ELb0ELb0ELi128EEEEEEEEEvNT_6ParamsE)
        /*026c*/ 	.word	0x00000000


	//----- nvinfo : EIATTR_REGCOUNT
	.align		4
.L_121:
        /*0270*/ 	.byte	0x04, 0x2f
        /*0272*/ 	.short	(.L_123 - .L_122)
	.align		4
.L_122:
        /*0274*/ 	.word	index@(_ZN7cutlass13device_kernelIN5flash11enable_sm90INS1_16FlashAttnBwdSm90INS1_25CollectiveMainloopBwdSm90ILi2ELi2ELi2EN4cute5tupleIJNS5_1CILi1EEES8_S8_EEENS6_IJNS7_ILi64EEENS7_ILi128EEENS7_ILi96EEEEEENS_10bfloat16_tEfNS_4arch4Sm90ELb0ELb0ELb1ELb0ELb1ELb1ELb0ELb0ELi2ELi1ELi2ELi1ELb1EEENS1_21CollectiveEpilogueBwdISD_SE_SG_Li256ELb0ELb0ELi1EEENS1_19SingleTileSchedulerILb0ELb0ELb0ELi128EEEEEEEEEvNT_6ParamsE)
        /*0278*/ 	.word	0x000000a8


	//----- nvinfo : EIATTR_FRAME_SIZE
	.align		4
.L_123:
        /*027c*/ 	.byte	0x04, 0x11
        /*027e*/ 	.short	(.L_125 - .L_124)
	.align		4
.L_124:
        /*0280*/ 	.word	index@(_ZN7cutlass13device_kernelIN5flash11enable_sm90INS1_16FlashAttnBwdSm90INS1_25CollectiveMainloopBwdSm90ILi2ELi2ELi2EN4cute5tupleIJNS5_1CILi1EEES8_S8_EEENS6_IJNS7_ILi64EEENS7_ILi128EEENS7_ILi96EEEEEENS_10bfloat16_tEfNS_4arch4Sm90ELb0ELb0ELb1ELb0ELb1ELb1ELb0ELb0ELi2ELi1ELi2ELi1ELb1EEENS1_21CollectiveEpilogueBwdISD_SE_SG_Li256ELb0ELb0ELi1EEENS1_19SingleTileSchedulerILb0ELb0ELb0ELi128EEEEEEEEEvNT_6ParamsE)
        /*0284*/ 	.word	0x00000000


	//----- nvinfo : EIATTR_REGCOUNT
	.align		4
.L_125:
        /*0288*/ 	.byte	0x04, 0x2f
        /*028a*/ 	.short	(.L_127 - .L_126)
	.align		4
.L_126:
        /*028c*/ 	.word	index@(_ZN7cutlass13device_kernelIN5flash11enable_sm90INS1_16FlashAttnBwdSm90INS1_25CollectiveMainloopBwdSm90ILi2ELi2ELi2EN4cute5tupleIJNS5_1CILi1EEES8_S8_EEENS6_IJNS7_ILi64EEENS7_ILi128EEENS7_ILi96EEEEEENS_10bfloat16_tEfNS_4arch4Sm90ELb0ELb0ELb1ELb0ELb0ELb1ELb0ELb0ELi2ELi1ELi2ELi1ELb1EEENS1_21CollectiveEpilogueBwdISD_SE_SG_Li256ELb0ELb0ELi1EEENS1_19SingleTileSchedulerILb0ELb0ELb0ELi128EEEEEEEEEvNT_6ParamsE)
        /*0290*/ 	.word	0x000000a8


	//----- nvinfo : EIATTR_FRAME_SIZE
	.align		4
.L_127:
        /*0294*/ 	.byte	0x04, 0x11
        /*0296*/ 	.short	(.L_129 - .L_128)
	.align		4
.L_128:
        /*0298*/ 	.word	index@(_ZN7cutlass13device_kernelIN5flash11enable_sm90INS1_16FlashAttnBwdSm90INS1_25CollectiveMainloopBwdSm90ILi2ELi2ELi2EN4cute5tupleIJNS5_1CILi1EEES8_S8_EEENS6_IJNS7_ILi64EEENS7_ILi128EEENS7_ILi96EEEEEENS_10bfloat16_tEfNS_4arch4Sm90ELb0ELb0ELb1ELb0ELb0ELb1ELb0ELb0ELi2ELi1ELi2ELi1ELb1EEENS1_21CollectiveEpilogueBwdISD_SE_SG_Li256ELb0ELb0ELi1EEENS1_19SingleTileSchedulerILb0ELb0ELb0ELi128EEEEEEEEEvNT_6ParamsE)
        /*029c*/ 	.word	0x00000000


	//----- nvinfo : EIATTR_MIN_STACK_SIZE
	.align		4
.L_129:
        /*02a0*/ 	.byte	0x04, 0x12
        /*02a2*/ 	.short	(.L_131 - .L_130)
	.align		4
.L_130:
        /*02a4*/ 	.word	index@(_ZN7cutlass13device_kernelIN5flash11enable_sm90INS1_16FlashAttnBwdSm90INS1_25CollectiveMainloopBwdSm90ILi2ELi2ELi2EN4cute5tupleIJNS5_1CILi1EEES8_S8_EEENS6_IJNS7_ILi64EEENS7_ILi128EEENS7_ILi96EEEEEENS_10bfloat16_tEfNS_4arch4Sm90ELb0ELb0ELb1ELb0ELb0ELb1ELb0ELb0ELi2ELi1ELi2ELi1ELb1EEENS1_21CollectiveEpilogueBwdISD_SE_SG_Li256ELb0ELb0ELi1EEENS1_19SingleTileSchedulerILb0ELb0ELb0ELi128EEEEEEEEEvNT_6ParamsE)
        /*02a8*/ 	.word	0x00000000


	//----- nvinfo : EIATTR_MIN_STACK_SIZE
	.align		4
.L_131:
        /*02ac*/ 	.byte	0x04, 0x12
        /*02ae*/ 	.short	(.L_133 - .L_132)
	.align		4
.L_132:
        /*02b0*/ 	.word	index@(_ZN7cutlass13device_kernelIN5flash11enable_sm90INS1_16FlashAttnBwdSm90INS1_25CollectiveMainloopBwdSm90ILi2ELi2ELi2EN4cute5tupleIJNS5_1CILi1EEES8_S8_EEENS6_IJNS7_ILi64EEENS7_ILi128EEENS7_ILi96EEEEEENS_10bfloat16_tEfNS_4arch4Sm90ELb0ELb0ELb1ELb0ELb1ELb1ELb0ELb0ELi2ELi1ELi2ELi1ELb1EEENS1_21CollectiveEpilogueBwdISD_SE_SG_Li256ELb0ELb0ELi1EEENS1_19SingleTileSchedulerILb0ELb0ELb0ELi128EEEEEEEEEvNT_6ParamsE)
        /*02b4*/ 	.word	0x00000000


	//----- nvinfo : EIATTR_MIN_STACK_SIZE
	.align		4
.L_133:
        /*02b8*/ 	.byte	0x04, 0x12
        /*02ba*/ 	.short	(.L_135 - .L_134)
	.align		4
.L_134:
        /*02bc*/ 	.word	index@(_ZN7cutlass13device_kernelIN5flash11enable_sm90INS1_16FlashAttnBwdSm90INS1_25CollectiveMainloopBwdSm90ILi2ELi2ELi2EN4cute5tupleIJNS5_1CILi1EEES8_S8_EEENS6_IJNS7_ILi64EEENS7_ILi128EEENS7_ILi96EEEEEENS_10bfloat16_tEfNS_4arch4Sm90ELb0ELb0ELb1ELb0ELb0ELb1ELb0ELb0ELi2ELi1ELi2ELi1ELb1EEENS1_24CollectiveEpilogueBwdGQAISD_fSG_Li256ELb0ELb0EEENS1_19SingleTileSchedulerILb0ELb0ELb0ELi128EEEEEEEEEvNT_6ParamsE)
        /*02c0*/ 	.word	0x00000000


	//----- nvinfo : EIATTR_MIN_STACK_SIZE
	.align		4
.L_135:
        /*02c4*/ 	.byte	0x04, 0x12
        /*02c6*/ 	.short	(.L_137 - .L_136)
	.align		4
.L_136:
        /*02c8*/ 	.word	index@(_ZN7cutlass13device_kernelIN5flash11enable_sm90INS1_16FlashAttnBwdSm90INS1_25CollectiveMainloopBwdSm90ILi2ELi2ELi2EN4cute5tupleIJNS5_1CILi1EEES8_S8_EEENS6_IJNS7_ILi64EEENS7_ILi128EEENS7_ILi96EEEEEENS_10bfloat16_tEfNS_4arch4Sm90ELb0ELb0ELb1ELb0ELb1ELb1ELb0ELb0ELi2ELi1ELi2ELi1ELb1EEENS1_24CollectiveEpilogueBwdGQAISD_fSG_Li256ELb0ELb1EEENS1_19SingleTileSchedulerILb0ELb0ELb0ELi128EEEEEEEEEvNT_6ParamsE)
        /*02cc*/ 	.word	0x00000000


	//----- nvinfo : EIATTR_MIN_STACK_SIZE
	.align		4
.L_137:
        /*02d0*/ 	.byte	0x04, 0x12
        /*02d2*/ 	.short	(.L_139 - .L_138)
	.align		4
.L_138:
        /*02d4*/ 	.word	index@(_ZN7cutlass13device_kernelIN5flash11enable_sm90INS1_16FlashAttnBwdSm90INS1_25CollectiveMainloopBwdSm90ILi2ELi2ELi2EN4cute5tupleIJNS5_1CILi1EEES8_S8_EEENS6_IJNS7_ILi64EEENS7_ILi128EEENS7_ILi96EEEEEENS_10bfloat16_tEfNS_4arch4Sm90ELb0ELb0ELb1ELb1ELb0ELb1ELb0ELb0ELi2ELi1ELi2ELi1ELb1EEENS1_21CollectiveEpilogueBwdISD_SE_SG_Li256ELb1ELb0ELi1EEENS1_19SingleTileSchedulerILb1ELb0ELb0ELi128EEEEEEEEEvNT_6ParamsE)
        /*02d8*/ 	.word	0x00000000


	//----- nvinfo : EIATTR_MIN_STACK_SIZE
	.align		4
.L_139:
        /*02dc*/ 	.byte	0x04, 0x12
        /*02de*/ 	.short	(.L_141 - .L_140)
	.align		4
.L_140:
        /*02e0*/ 	.word	index@(_ZN7cutlass13device_kernelIN5flash11enable_sm90INS1_16FlashAttnBwdSm90INS1_25CollectiveMainloopBwdSm90ILi2ELi2ELi2EN4cute5tupleIJNS5_1CILi1EEES8_S8_EEENS6_IJNS7_ILi64EEENS7_ILi128EEENS7_ILi96EEEEEENS_10bfloat16_tEfNS_4arch4Sm90ELb0ELb0ELb1ELb1ELb1ELb1ELb0ELb0ELi2ELi1ELi2ELi1ELb1EEENS1_21CollectiveEpilogueBwdISD_SE_SG_Li256ELb1ELb0ELi1EEENS1_19SingleTileSchedulerILb1ELb0ELb0ELi128EEEEEEEEEvNT_6ParamsE)
        /*02e4*/ 	.word	0x00000000


	//----- nvinfo : EIATTR_MIN_STACK_SIZE
	.align		4
.L_141:
        /*02e8*/ 	.byte	0x04, 0x12
        /*02ea*/ 	.short	(.L_143 - .L_142)
	.align		4
.L_142:
        /*02ec*/ 	.word	index@(_ZN7cutlass13device_kernelIN5flash11enable_sm90INS1_16FlashAttnBwdSm90INS1_25CollectiveMainloopBwdSm90ILi2ELi2ELi2EN4cute5tupleIJNS5_1CILi1EEES8_S8_EEENS6_IJNS7_ILi64EEENS7_ILi128EEENS7_ILi96EEEEEENS_10bfloat16_tEfNS_4arch4Sm90ELb0ELb0ELb1ELb1ELb0ELb1ELb0ELb0ELi2ELi1ELi2ELi1ELb1EEENS1_24CollectiveEpilogueBwdGQAISD_fSG_Li256ELb1ELb0EEENS1_19SingleTileSchedulerILb1ELb0ELb0ELi128EEEEEEEEEvNT_6ParamsE)
        /*02f0*/ 	.word	0x00000000


	//----- nvinfo : EIATTR_MIN_STACK_SIZE
	.align		4
.L_143:
        /*02f4*/ 	.byte	0x04, 0x12
        /*02f6*/ 	.short	(.L_145 - .L_144)
	.align		4
.L_144:
        /*02f8*/ 	.word	index@(_ZN7cutlass13device_kernelIN5flash11enable_sm90INS1_16FlashAttnBwdSm90INS1_25CollectiveMainloopBwdSm90ILi2ELi2ELi2EN4cute5tupleIJNS5_1CILi1EEES8_S8_EEENS6_IJNS7_ILi64EEENS7_ILi128EEENS7_ILi96EEEEEENS_10bfloat16_tEfNS_4arch4Sm90ELb0ELb0ELb1ELb1ELb1ELb1ELb0ELb0ELi2ELi1ELi2ELi1ELb1EEENS1_24CollectiveEpilogueBwdGQAISD_fSG_Li256ELb1ELb1EEENS1_19SingleTileSchedulerILb1ELb0ELb0ELi128EEEEEEEEEvNT_6ParamsE)
        /*02fc*/ 	.word	0x00000000


	//----- nvinfo : EIATTR_MIN_STACK_SIZE
	.align		4
.L_145:
        /*0300*/ 	.byte	0x04, 0x12
        /*0302*/ 	.short	(.L_147 - .L_146)
	.align		4
.L_146:
        /*0304*/ 	.word	index@(_ZN7cutlass13device_kernelIN5flash11enable_sm90INS1_16FlashAttnBwdSm90INS1_25CollectiveMainloopBwdSm90ILi2ELi2ELi2EN4cute5tupleIJNS5_1CILi1EEES8_S8_EEENS6_IJNS7_ILi64EEENS7_ILi128EEENS7_ILi96EEEEEENS_10bfloat16_tEfNS_4arch4Sm90ELb0ELb1ELb1ELb0ELb0ELb1ELb0ELb0ELi2ELi1ELi2ELi1ELb1EEENS1_21CollectiveEpilogueBwdISD_SE_SG_Li256ELb0ELb0ELi1EEENS1_19SingleTileSchedulerILb0ELb0ELb0ELi128EEEEEEEEEvNT_6ParamsE)
        /*0308*/ 	.word	0x00000008


	//----- nvinfo : EIATTR_MIN_STACK_SIZE
	.align		4
.L_147:
        /*030c*/ 	.byte	0x04, 0x12
        /*030e*/ 	.short	(.L_149 - .L_148)
	.align		4
.L_148:
        /*0310*/ 	.word	index@(_ZN7cutlass13device_kernelIN5flash11enable_sm90INS1_16FlashAttnBwdSm90INS1_25CollectiveMainloopBwdSm90ILi2ELi2ELi2EN4cute5tupleIJNS5_1CILi1EEES8_S8_EEENS6_IJNS7_ILi64EEENS7_ILi128EEENS7_ILi96EEEEEENS_10bfloat16_tEfNS_4arch4Sm90ELb0ELb1ELb1ELb0ELb1ELb1ELb0ELb0ELi2ELi1ELi2ELi1ELb1EEENS1_21CollectiveEpilogueBwdISD_SE_SG_Li256ELb0ELb0ELi1EEENS1_19SingleTileSchedulerILb0ELb0ELb0ELi128EEEEEEEEEvNT_6ParamsE)
        /*0314*/ 	.word	0x00000008


	//----- nvinfo : EIATTR_MIN_STACK_SIZE
	.align		4
.L_149:
        /*0318*/ 	.byte	0x04, 0x12
        /*031a*/ 	.short	(.L_151 - .L_150)
	.align		4
.L_150:
        /*031c*/ 	.word	index@(_ZN7cutlass13device_kernelIN5flash11enable_sm90INS1_16FlashAttnBwdSm90INS1_25CollectiveMainloopBwdSm90ILi2ELi2ELi2EN4cute5tupleIJNS5_1CILi1EEES8_S8_EEENS6_IJNS7_ILi64EEENS7_ILi128EEENS7_ILi96EEEEEENS_10bfloat16_tEfNS_4arch4Sm90ELb0ELb1ELb1ELb0ELb0ELb1ELb0ELb0ELi2ELi1ELi2ELi1ELb1EEENS1_24CollectiveEpilogueBwdGQAISD_fSG_Li256ELb0ELb0EEENS1_19SingleTileSchedulerILb0ELb0ELb0ELi128EEEEEEEEEvNT_6ParamsE)
        /*0320*/ 	.word	0x00000008


	//----- nvinfo : EIATTR_MIN_STACK_SIZE
	.align		4
.L_151:
        /*0324*/ 	.byte	0x04, 0x12
        /*0326*/ 	.short	(.L_153 - .L_152)
	.align		4
.L_152:
        /*0328*/ 	.word	index@(_ZN7cutlass13device_kernelIN5flash11enable_sm90INS1_16FlashAttnBwdSm90INS1_25CollectiveMainloopBwdSm90ILi2ELi2ELi2EN4cute5tupleIJNS5_1CILi1EEES8_S8_EEENS6_IJNS7_ILi64EEENS7_ILi128EEENS7_ILi96EEEEEENS_10bfloat16_tEfNS_4arch4Sm90ELb0ELb1ELb1ELb0ELb1ELb1ELb0ELb0ELi2ELi1ELi2ELi1ELb1EEENS1_24CollectiveEpilogueBwdGQAISD_fSG_Li256ELb0ELb1EEENS1_19SingleTileSchedulerILb0ELb0ELb0ELi128EEEEEEEEEvNT_6ParamsE)
        /*032c*/ 	.word	0x00000008


	//----- nvinfo : EIATTR_MIN_STACK_SIZE
	.align		4
.L_153:
        /*0330*/ 	.byte	0x04, 0x12
        /*0332*/ 	.short	(.L_155 - .L_154)
	.align		4
.L_154:
        /*0334*/ 	.word	index@(_ZN7cutlass13device_kernelIN5flash11enable_sm90INS1_16FlashAttnBwdSm90INS1_25CollectiveMainloopBwdSm90ILi2ELi2ELi2EN4cute5tupleIJNS5_1CILi1EEES8_S8_EEENS6_IJNS7_ILi64EEENS7_ILi128EEENS7_ILi96EEEEEENS_10bfloat16_tEfNS_4arch4Sm90ELb0ELb1ELb1ELb1ELb0ELb1ELb0ELb0ELi2ELi1ELi2ELi1ELb1EEENS1_21CollectiveEpilogueBwdISD_SE_SG_Li256ELb1ELb0ELi1EEENS1_19SingleTileSchedulerILb1ELb0ELb0ELi128EEEEEEEEEvNT_6ParamsE)
        /*0338*/ 	.word	0x00000010


	//----- nvinfo : EIATTR_MIN_STACK_SIZE
	.align		4
.L_155:
        /*033c*/ 	.byte	0x04, 0x12
        /*033e*/ 	.short	(.L_157 - .L_156)
	.align		4
.L_156:
        /*0340*/ 	.word	index@(_ZN7cutlass13device_kernelIN5flash11enable_sm90INS1_16FlashAttnBwdSm90INS1_25CollectiveMainloopBwdSm90ILi2ELi2ELi2EN4cute5tupleIJNS5_1CILi1EEES8_S8_EEENS6_IJNS7_ILi64EEENS7_ILi128EEENS7_ILi96EEEEEENS_10bfloat16_tEfNS_4arch4Sm90ELb0ELb1ELb1ELb1ELb1ELb1ELb0ELb0ELi2ELi1ELi2ELi1ELb1EEENS1_21CollectiveEpilogueBwdISD_SE_SG_Li256ELb1ELb0ELi1EEENS1_19SingleTileSchedulerILb1ELb0ELb0ELi128EEEEEEEEEvNT_6ParamsE)
        /*0344*/ 	.word	0x00000010


	//----- nvinfo : EIATTR_MIN_STACK_SIZE
	.align		4
.L_157:
        /*0348*/ 	.byte	0x04, 0x12
        /*034a*/ 	.short	(.L_159 - .L_158)
	.align		4
.L_158:
        /*034c*/ 	.word	index@(_ZN7cutlass13device_kernelIN5flash11enable_sm90INS1_16FlashAttnBwdSm90INS1_25CollectiveMainloopBwdSm90ILi2ELi2ELi2EN4cute5tupleIJNS5_1CILi1EEES8_S8_EEENS6_IJNS7_ILi64EEENS7_ILi128EEENS7_ILi96EEEEEENS_10bfloat16_tEfNS_4arch4Sm90ELb0ELb1ELb1ELb1ELb0ELb1ELb0ELb0ELi2ELi1ELi2ELi1ELb1EEENS1_24CollectiveEpilogueBwdGQAISD_fSG_Li256ELb1ELb0EEENS1_19SingleTileSchedulerILb1ELb0ELb0ELi128EEEEEEEEEvNT_6ParamsE)
        /*0350*/ 	.word	0x00000010


	//----- nvinfo : EIATTR_MIN_STACK_SIZE
	.align		4
.L_159:
        /*0354*/ 	.byte	0x04, 0x12
        /*0356*/ 	.short	(.L_161 - .L_160)
	.align		4
.L_160:
        /*0358*/ 	.word	index@(_ZN7cutlass13device_kernelIN5flash11enable_sm90INS1_16FlashAttnBwdSm90INS1_25CollectiveMainloopBwdSm90ILi2ELi2ELi2EN4cute5tupleIJNS5_1CILi1EEES8_S8_EEENS6_IJNS7_ILi64EEENS7_ILi128EEENS7_ILi96EEEEEENS_10bfloat16_tEfNS_4arch4Sm90ELb0ELb1ELb1ELb1ELb1ELb1ELb0ELb0ELi2ELi1ELi2ELi1ELb1EEENS1_24CollectiveEpilogueBwdGQAISD_fSG_Li256ELb1ELb1EEENS1_19SingleTileSchedulerILb1ELb0ELb0ELi128EEEEEEEEEvNT_6ParamsE)
        /*035c*/ 	.word	0x00000010


	//----- nvinfo : EIATTR_MIN_STACK_SIZE
	.align		4
.L_161:
        /*0360*/ 	.byte	0x04, 0x12
        /*0362*/ 	.short	(.L_163 - .L_162)
	.align		4
.L_162:
        /*0364*/ 	.word	index@(_ZN7cutlass13device_kernelIN5flash11enable_sm90INS1_16FlashAttnBwdSm90INS1_25CollectiveMainloopBwdSm90ILi2ELi2ELi2EN4cute5tupleIJNS5_1CILi1EEES8_S8_EEENS6_IJNS7_ILi64EEENS7_ILi128EEENS7_ILi96EEEEEENS_10bfloat16_tEfNS_4arch4Sm90ELb1ELb0ELb1ELb0ELb0ELb1ELb0ELb0ELi2ELi1ELi2ELi1ELb1EEENS1_21CollectiveEpilogueBwdISD_SE_SG_Li256ELb0ELb0ELi1EEENS1_25SingleTileBwdLPTSchedulerILb0ELi128ELb0EEEEEEEEEvNT_6ParamsE)
        /*0368*/ 	.word	0x00000008


	//----- nvinfo : EIATTR_MIN_STACK_SIZE
	.align		4
.L_163:
        /*036c*/ 	.byte	0x04, 0x12
        /*036e*/ 	.short	(.L_165 - .L_164)
	.align		4
.L_164:
        /*0370*/ 	.word	index@(_ZN7cutlass13device_kernelIN5flash11enable_sm90INS1_16FlashAttnBwdSm90INS1_25CollectiveMainloopBwdSm90ILi2ELi2ELi2EN4cute5tupleIJNS5_1CILi1EEES8_S8_EEENS6_IJNS7_ILi64EEENS7_ILi128EEENS7_ILi96EEEEEENS_10bfloat16_tEfNS_4arch4Sm90ELb1ELb0ELb1ELb0ELb1ELb1ELb0ELb0ELi2ELi1ELi2ELi1ELb1EEENS1_21CollectiveEpilogueBwdISD_SE_SG_Li256ELb0ELb0ELi1EEENS1_25SingleTileBwdLPTSchedulerILb0ELi128ELb1EEEEEEEEEvNT_6ParamsE)
        /*0374*/ 	.word	0x00000008


	//----- nvinfo : EIATTR_MIN_STACK_SIZE
	.align		4
.L_165:
        /*0378*/ 	.byte	0x04, 0x12
        /*037a*/ 	.short	(.L_167 - .L_166)
	.align		4
.L_166:
        /*037c*/ 	.word	index@(_ZN7cutlass13device_kernelIN5flash11enable_sm90INS1_16FlashAttnBwdSm90INS1_25CollectiveMainloopBwdSm90ILi2ELi2ELi2EN4cute5tupleIJNS5_1CILi1EEES8_S8_EEENS6_IJNS7_ILi64EEENS7_ILi128EEENS7_ILi96EEEEEENS_10bfloat16_tEfNS_4arch4Sm90ELb1ELb0ELb1ELb0ELb0ELb1ELb0ELb0ELi2ELi1ELi2ELi1ELb1EEENS1_24CollectiveEpilogueBwdGQAISD_fSG_Li256ELb0ELb0EEENS1_25SingleTileBwdLPTSchedulerILb0ELi128ELb0EEEEEEEEEvNT_6ParamsE)
        /*0380*/ 	.word	0x00000008


	//----- nvinfo : EIATTR_MIN_STACK_SIZE
	.align		4
.L_167:
        /*0384*/ 	.byte	0x04, 0x12
        /*0386*/ 	.short	(.L_169 - .L_168)
	.align		4
.L_168:
        /*0388*/ 	.word	index@(_ZN7cutlass13device_kernelIN5flash11enable_sm90INS1_16FlashAttnBwdSm90INS1_25CollectiveMainloopBwdSm90ILi2ELi2ELi2EN4cute5tupleIJNS5_1CILi1EEES8_S8_EEENS6_IJNS7_ILi64EEENS7_ILi128EEENS7_ILi96EEEEEENS_10bfloat16_tEfNS_4arch4Sm90ELb1ELb0ELb1ELb0ELb1ELb1ELb0ELb0ELi2ELi1ELi2ELi1ELb1EEENS1_24CollectiveEpilogueBwdGQAISD_fSG_Li256ELb0ELb1EEENS1_25SingleTileBwdLPTSchedulerILb0ELi128ELb1EEEEEEEEEvNT_6ParamsE)
        /*038c*/ 	.word	0x00000008


	//----- nvinfo : EIATTR_MIN_STACK_SIZE
	.align		4
.L_169:
        /*0390*/ 	.byte	0x04, 0x12
        /*0392*/ 	.short	(.L_171 - .L_170)
	.align		4
.L_170:
        /*0394*/ 	.word	index@(_ZN7cutlass13device_kernelIN5flash22FlashAttnBwdPreprocessIN4cute5tupleIJNS3_1CILi64EEENS5_ILi96EEEEEENS_10bfloat16_tEfNS_4arch4Sm90ELb1ELb0EEEEEvNT_6ParamsE)
        /*0398*/ 	.word	0x00000000


	//----- nvinfo : EIATTR_MIN_STACK_SIZE
	.align		4
.L_171:
        /*039c*/ 	.byte	0x04, 0x12
        /*039e*/ 	.short	(.L_173 - .L_172)
	.align		4
.L_172:
        /*03a0*/ 	.word	index@(_ZN7cutlass13device_kernelIN5flash11enable_sm90INS1_16FlashAttnBwdSm90INS1_25CollectiveMainloopBwdSm90ILi2ELi2ELi2EN4cute5tupleIJNS5_1CILi1EEES8_S8_EEENS6_IJNS7_ILi64EEENS7_ILi128EEENS7_ILi96EEEEEENS_10bfloat16_tEfNS_4arch4Sm90ELb1ELb0ELb1ELb1ELb0ELb1ELb0ELb0ELi2ELi1ELi2ELi1ELb1EEENS1_21CollectiveEpilogueBwdISD_SE_SG_Li256ELb1ELb0ELi1EEENS1_25SingleTileBwdLPTSchedulerILb1ELi128ELb0EEEEEEEEEvNT_6ParamsE)
        /*03a4*/ 	.word	0x00000008


	//----- nvinfo : EIATTR_MIN_STACK_SIZE
	.align		4
.L_173:
        /*03a8*/ 	.byte	0x04, 0x12
        /*03aa*/ 	.short	(.L_175 - .L_174)
	.align		4
.L_174:
        /*03ac*/ 	.word	index@(_ZN7cutlass13device_kernelIN5flash11enable_sm90INS1_16FlashAttnBwdSm90INS1_25CollectiveMainloopBwdSm90ILi2ELi2ELi2EN4cute5tupleIJNS5_1CILi1EEES8_S8_EEENS6_IJNS7_ILi64EEENS7_ILi128EEENS7_ILi96EEEEEENS_10bfloat16_tEfNS_4arch4Sm90ELb1ELb0ELb1ELb1ELb1ELb1ELb0ELb0ELi2ELi1ELi2ELi1ELb1EEENS1_21CollectiveEpilogueBwdISD_SE_SG_Li256ELb1ELb0ELi1EEENS1_25SingleTileBwdLPTSchedulerILb1ELi128ELb1EEEEEEEEEvNT_6ParamsE)
        /*03b0*/ 	.word	0x00000008


	//----- nvinfo : EIATTR_MIN_STACK_SIZE
	.align		4
.L_175:
        /*03b4*/ 	.byte	0x04, 0x12
        /*03b6*/ 	.short	(.L_177 - .L_176)
	.align		4
.L_176:
        /*03b8*/ 	.word	index@(_ZN7cutlass13device_kernelIN5flash11enable_sm90INS1_16FlashAttnBwdSm90INS1_25CollectiveMainloopBwdSm90ILi2ELi2ELi2EN4cute5tupleIJNS5_1CILi1EEES8_S8_EEENS6_IJNS7_ILi64EEENS7_ILi128EEENS7_ILi96EEEEEENS_10bfloat16_tEfNS_4arch4Sm90ELb1ELb0ELb1ELb1ELb0ELb1ELb0ELb0ELi2ELi1ELi2ELi1ELb1EEENS1_24CollectiveEpilogueBwdGQAISD_fSG_Li256ELb1ELb0EEENS1_25SingleTileBwdLPTSchedulerILb1ELi128ELb0EEEEEEEEEvNT_6ParamsE)
        /*03bc*/ 	.word	0x00000008


	//----- nvinfo : EIATTR_MIN_STACK_SIZE
	.align		4
.L_177:
        /*03c0*/ 	.byte	0x04, 0x12
        /*03c2*/ 	.short	(.L_179 - .L_178)
	.align		4
.L_178:
        /*03c4*/ 	.word	index@(_ZN7cutlass13device_kernelIN5flash32FlashAttnBwdPostprocessConvertdQIN4cute5tupleIJNS3_1CILi128EEENS5_ILi96EEEEEENS_10bfloat16_tEfNS_4arch4Sm90ELi256ENS3_8TiledMMAINS3_8MMA_AtomIJNS3_4SM904GMMA27MMA_64x96x16_F32BF16BF16_RSILNSF_5MajorE0ELSH_1ELNSF_7ScaleInE1ELSI_1EEEEEENS3_6LayoutINS4_IJNS5_ILi2EEENS5_ILi1EEESN_EEENS4_IJSN_NS5_ILi0EEESP_EEEEENS4_IJNS3_10UnderscoreESS_SS_EEEEELb0EEEEEvNT_6ParamsE)
        /*03c8*/ 	.word	0x00000000


	//----- nvinfo : EIATTR_MIN_STACK_SIZE
	.align		4
.L_179:
        /*03cc*/ 	.byte	0x04, 0x12
        /*03ce*/ 	.short	(.L_181 - .L_180)
	.align		4
.L_180:
        /*03d0*/ 	.word	index@(_ZN7cutlass13device_kernelIN5flash32FlashAttnBwdPostprocessConvertdQIN4cute5tupleIJNS3_1CILi64EEENS5_ILi96EEEEEENS_10bfloat16_tEfNS_4arch4Sm90ELi256ENS3_8TiledMMAINS3_8MMA_AtomIJNS3_4SM904GMMA27MMA_64x16x16_F32BF16BF16_SSILNSF_5MajorE0ELSH_1ELNSF_7ScaleInE1ELSI_1EEEEEENS3_6LayoutINS4_IJNS5_ILi1EEENS5_ILi2EEESM_EEENS4_IJNS5_ILi0EEESM_SP_EEEEENS4_IJNS3_10UnderscoreESS_SS_EEEEELb0EEEEEvNT_6ParamsE)
        /*03d4*/ 	.word	0x00000000


	//----- nvinfo : EIATTR_MIN_STACK_SIZE
	.align		4
.L_181:
        /*03d8*/ 	.byte	0x04, 0x12
        /*03da*/ 	.short	(.L_183 - .L_182)
	.align		4
.L_182:
        /*03dc*/ 	.word	index@(_ZN7cutlass13device_kernelIN5flash11enable_sm90INS1_16FlashAttnBwdSm90INS1_25CollectiveMainloopBwdSm90ILi2ELi2ELi2EN4cute5tupleIJNS5_1CILi1EEES8_S8_EEENS6_IJNS7_ILi64EEENS7_ILi128EEENS7_ILi96EEEEEENS_10bfloat16_tEfNS_4arch4Sm90ELb1ELb0ELb1ELb1ELb1ELb1ELb0ELb0ELi2ELi1ELi2ELi1ELb1EEENS1_24CollectiveEpilogueBwdGQAISD_fSG_Li256ELb1ELb1EEENS1_25SingleTileBwdLPTSchedulerILb1ELi128ELb1EEEEEEEEEvNT_6ParamsE)
        /*03e0*/ 	.word	0x00000008


	//----- nvinfo : EIATTR_MIN_STACK_SIZE
	.align		4
.L_183:
        /*03e4*/ 	.byte	0x04, 0x12
        /*03e6*/ 	.short	(.L_185 - .L_184)
	.align		4
.L_184:
        /*03e8*/ 	.word	index@(_ZN7cutlass13device_kernelIN5flash22FlashAttnBwdPreprocessIN4cute5tupleIJNS3_1CILi64EEENS5_ILi96EEEEEENS_10bfloat16_tEfNS_4arch4Sm90ELb1ELb1EEEEEvNT_6ParamsE)
        /*03ec*/ 	.word	0x00000000
.L_185:


//--------------------- .nv.compat                --------------------------
	.section	.nv.compat,"",@"SHT_CUDA_COMPAT_INFO"
	.align	4
        /*0000*/ 	.byte	0x02, 0x09, 0x01, 0x00, 0x02, 0x02, 0x04, 0x00, 0x02, 0x05, 0x05, 0x00, 0x03, 0x07, 0x01, 0x01
        /*0010*/ 	.byte	0x02, 0x03, 0x01, 0x00, 0x02, 0x06, 0x01, 0x00, 0x04, 0x0b, 0x08, 0x00, 0x00, 0x00, 0x00, 0x00
        /*0020*/ 	.byte	0x00, 0x00, 0x00, 0x00


//--------------------- .nv.info._ZN7cutlass13device_kernelIN5flash11enable_sm90INS1_16FlashAttnBwdSm90INS1_25CollectiveMainloopBwdSm90ILi2ELi2ELi2EN4cute5tupleIJNS5_1CILi1EEES8_S8_EEENS6_IJNS7_ILi64EEENS7_ILi128EEENS7_ILi96EEEEEENS_10bfloat16_tEfNS_4arch4Sm90ELb0ELb0ELb1ELb0ELb0ELb1ELb0ELb0ELi2ELi1ELi2ELi1ELb1EEENS1_21CollectiveEpilogueBwdISD_SE_SG_Li256ELb0ELb0ELi1EEENS1_19SingleTileSchedulerILb0ELb0ELb0ELi128EEEEEEEEEvNT_6ParamsE --------------------------
	.section	.nv.info._ZN7cutlass13device_kernelIN5flash11enable_sm90INS1_16FlashAttnBwdSm90INS1_25CollectiveMainloopBwdSm90ILi2ELi2ELi2EN4cute5tupleIJNS5_1CILi1EEES8_S8_EEENS6_IJNS7_ILi64EEENS7_ILi128EEENS7_ILi96EEEEEENS_10bfloat16_tEfNS_4arch4Sm90ELb0ELb0ELb1ELb0ELb0ELb1ELb0ELb0ELi2ELi1ELi2ELi1ELb1EEENS1_21CollectiveEpilogueBwdISD_SE_SG_Li256ELb0ELb0ELi1EEENS1_19SingleTileSchedulerILb0ELb0ELb0ELi128EEEEEEEEEvNT_6ParamsE,"",@"SHT_CUDA_INFO"
	.sectionflags	@""
	.align	4


	//----- nvinfo : EIATTR_CUDA_API_VERSION
	.align		4
        /*0000*/ 	.byte	0x04, 0x37
        /*0002*/ 	.short	(.L_187 - .L_186)
.L_186:
        /*0004*/ 	.word	0x00000082


	//----- nvinfo : EIATTR_KPARAM_INFO
	.align		4
.L_187:
        /*0008*/ 	.byte	0x04, 0x17
        /*000a*/ 	.short	(.L_189 - .L_188)
.L_188:
        /*000c*/ 	.word	0x00000000
        /*0010*/ 	.short	0x0000
        /*0012*/ 	.short	0x0070
        /*0014*/ 	.byte	0x00, 0xf0, 0x01, 0x24


	//----- nvinfo : EIATTR_SPARSE_MMA_MASK
	.align		4
.L_189:
        /*0018*/ 	.byte	0x03, 0x50
        /*001a*/ 	.short	0x0000


	//----- nvinfo : EIATTR_MAXREG_COUNT
	.align		4
        /*001c*/ 	.byte	0x03, 0x1b
        /*001e*/ 	.short	0x00a8


	//----- nvinfo : EIATTR_NUM_BARRIERS
	.align		4
        /*0020*/ 	.byte	0x02, 0x4c
        /*0022*/ 	.byte	0x10
	.zero		1


	//----- nvinfo : EIATTR_EXTERNS
	.align		4
        /*0024*/ 	.byte	0x04, 0x0f
        /*0026*/ 	.short	(.L_191 - .L_190)


	//   ....[0]....
	.align		4
.L_190:
        /*0028*/ 	.word	index@(__assertfail)


	//----- nvinfo : EIATTR_MERCURY_ISA_VERSION
	.align		4
.L_191:
        /*002c*/ 	.byte	0x03, 0x5f
        /*002e*/ 	.short	0x0101


	//----- nvinfo : EIATTR_INT_WARP_WIDE_INSTR_OFFSETS
	.align		4
        /*0030*/ 	.byte	0x04, 0x31
        /*0032*/ 	.short	(.L_193 - .L_192)


	//   ....[0]....
.L_192:
        /*0034*/ 	.word	0x000001e0


	//   ....[1]....
        /*0038*/ 	.word	0x00000210


	//----- nvinfo : EIATTR_COOP_GROUP_MASK_REGIDS
	.align		4
.L_193:
        /*003c*/ 	.byte	0x04, 0x29
        /*003e*/ 	.short	(.L_195 - .L_194)


	//   ....[0]....
.L_194:
        /*0040*/ 	.word	0xffffffff


	//   ....[1]....
        /*0044*/ 	.word	0xffffffff


	//   ....[2]....
        /*0048*/ 	.word	0xffffffff


	//   ....[3]....
        /*004c*/ 	.word	0xffffffff


	//   ....[4]....
        /*0050*/ 	.word	0xffffffff


	//   ....[5]....
        /*0054*/ 	.word	0xffffffff


	//   ....[6]....
        /*0058*/ 	.word	0xffffffff


	//   ....[7]....
        /*005c*/ 	.word	0xffffffff


	//   ....[8]....
        /*0060*/ 	.word	0x0500000f


	//----- nvinfo : EIATTR_COOP_GROUP_INSTR_OFFSETS
	.align		4
.L_195:
        /*0064*/ 	.byte	0x04, 0x28
        /*0066*/ 	.short	(.L_197 - .L_196)


	//   ....[0]....
.L_196:
        /*0068*/ 	.word	0x00000050


	//   ....[1]....
        /*006c*/ 	.word	0x000001f0


	//   ....[2]....
        /*0070*/ 	.word	0x00000240


	//   ....[3]....
        /*0074*/ 	.word	0x00000430


	//   ....[4]....
        /*0078*/ 	.word	0x00000630


	//   ....[5]....
        /*007c*/ 	.word	0x00000b70


	//   ....[6]....
        /*0080*/ 	.word	0x00004c50


	//   ....[7]....
        /*0084*/ 	.word	0x00005250


	//   ....[8]....
        /*0088*/ 	.word	0x00008080


	//----- nvinfo : EIATTR_REG_RECONFIG
	.align		4
.L_197:
        /*008c*/ 	.byte	0x01, 0x54
	.zero		2


	//----- nvinfo : EIATTR_SYSCALL_OFFSETS
	.align		4
        /*0090*/ 	.byte	0x04, 0x46
        /*0092*/ 	.short	(.L_199 - .L_198)


	//   ....[0]....
.L_198:
        /*0094*/ 	.word	0x000007d0


	//   ....[1]....
        /*0098*/ 	.word	0x000008c0


	//   ....[2]....
        /*009c*/ 	.word	0x00000a20


	//   ....[3]....
        /*00a0*/ 	.word	0x00000b10


	//   ....[4]....
        /*00a4*/ 	.word	0x00000e00


	//   ....[5]....
        /*00a8*/ 	.word	0x000046f0


	//   ....[6]....
        /*00ac*/ 	.word	0x00004810


	//   ....[7]....
        /*00b0*/ 	.word	0x00004930


	//   ....[8]....
        /*00b4*/ 	.word	0x00004a50


	//----- nvinfo : EIATTR_MBARRIER_INSTR_OFFSETS
	.align		4
.L_199:
        /*00b8*/ 	.byte	0x04, 0x39
        /*00ba*/ 	.short	(.L_201 - .L_200)


	//   ....[0]....
.L_200:
        /*00bc*/ 	.word	0x000002e0
        /*00c0*/ 	.word	0x000000ff
        /*00c4*/ 	.word	0x00026800
        /*00c8*/ 	.short	0x0100
        /*00ca*/ 	.byte	0x06
	.zero		1


	//   ....[1]....
        /*00cc*/ 	.word	0x000003e0
        /*00d0*/ 	.word	0x000000ff
        /*00d4*/ 	.word	0x00026810
        /*00d8*/ 	.short	0x0100
        /*00da*/ 	.byte	0x08
	.zero		1


	//   ....[2]....
        /*00dc*/ 	.word	0x000003f0
        /*00e0*/ 	.word	0x000000ff
        /*00e4*/ 	.word	0x00026820
        /*00e8*/ 	.short	0x0100
        /*00ea*/ 	.byte	0x08
	.zero		1


	//   ....[3]....
        /*00ec*/ 	.word	0x00000400
        /*00f0*/ 	.word	0x000000ff
        /*00f4*/ 	.word	0x00026818
        /*00f8*/ 	.short	0x0100
        /*00fa*/ 	.byte	0x08
	.zero		1


	//   ....[4]....
        /*00fc*/ 	.word	0x00000410
        /*0100*/ 	.word	0x000000ff
        /*0104*/ 	.word	0x00026828
        /*0108*/ 	.short	0x0100
        /*010a*/ 	.byte	0x08
	.zero		1


	//   ....[5]....
        /*010c*/ 	.word	0x00000540
        /*0110*/ 	.word	0x000000ff
        /*0114*/ 	.word	0x00026830
        /*0118*/ 	.short	0x0100
        /*011a*/ 	.byte	0x08
	.zero		1


	//   ....[6]....
        /*011c*/ 	.word	0x00000550
        /*0120*/ 	.word	0x000000ff
        /*0124*/ 	.word	0x00026840
        /*0128*/ 	.short	0x0100
        /*012a*/ 	.byte	0x08
	.zero		1


	//   ....[7]....
        /*012c*/ 	.word	0x00000560
        /*0130*/ 	.word	0x000000ff
        /*0134*/ 	.word	0x00026838
        /*0138*/ 	.short	0x0100
        /*013a*/ 	.byte	0x08
	.zero		1


	//   ....[8]....
        /*013c*/ 	.word	0x00000570
        /*0140*/ 	.word	0x000000ff
        /*0144*/ 	.word	0x00026848
        /*0148*/ 	.short	0x0100
        /*014a*/ 	.byte	0x08
	.zero		1


	//   ....[9]....
        /*014c*/ 	.word	0x00000bb0
        /*0150*/ 	.word	0x00000010
        /*0154*/ 	.word	0x00026800
        /*0158*/ 	.short	0x010a
        /*015a*/ 	.byte	0x3f
	.zero		1


	//   ....[10]....
        /*015c*/ 	.word	0x00000cb0
        /*0160*/ 	.word	0x00000010
        /*0164*/ 	.word	0x00026800
        /*0168*/ 	.short	0x010a
        /*016a*/ 	.byte	0x3f
	.zero		1


	//   ....[11]....
        /*016c*/ 	.word	0x00001670
        /*0170*/ 	.word	0x000000ff
        /*0174*/ 	.word	0x00026810
        /*0178*/ 	.short	0x010a
        /*017a*/ 	.byte	0x08
	.zero		1


	//   ....[12]....
        /*017c*/ 	.word	0x000016b0
        /*0180*/ 	.word	0x000000ff
        /*0184*/ 	.word	0x00026810
        /*0188*/ 	.short	0x010a
        /*018a*/ 	.byte	0x08
	.zero		1


	//   ....[13]....
        /*018c*/ 	.word	0x00001b00
        /*0190*/ 	.word	0x000000ff
        /*0194*/ 	.word	0x00026830
        /*0198*/ 	.short	0x010a
        /*019a*/ 	.byte	0x08
	.zero		1


	//   ....[14]....
        /*019c*/ 	.word	0x00001b40
        /*01a0*/ 	.word	0x000000ff
        /*01a4*/ 	.word	0x00026830
        /*01a8*/ 	.short	0x010a
        /*01aa*/ 	.byte	0x08
	.zero		1


	//   ....[15]....
        /*01ac*/ 	.word	0x00003fa0
        /*01b0*/ 	.word	0x000000ff
        /*01b4*/ 	.word	0x00000000
        /*01b8*/ 	.short	0x0101
        /*01ba*/ 	.byte	0x0a
	.zero		1


	//   ....[16]....
        /*01bc*/ 	.word	0x00004280
        /*01c0*/ 	.word	0x000000ff
        /*01c4*/ 	.word	0x00000000
        /*01c8*/ 	.short	0x0101
        /*01ca*/ 	.byte	0x08
	.zero		1


	//   ....[17]....
        /*01cc*/ 	.word	0x00006020
        /*01d0*/ 	.word	0x00000000
        /*01d4*/ 	.word	0x00026820
        /*01d8*/ 	.short	0x010a
        /*01da*/ 	.byte	0x3f
	.zero		1


	//   ....[18]....
        /*01dc*/ 	.word	0x00006920
        /*01e0*/ 	.word	0x00000000
        /*01e4*/ 	.word	0x00026840
        /*01e8*/ 	.short	0x010a
        /*01ea*/ 	.byte	0x3f
	.zero		1


	//   ....[19]....
        /*01ec*/ 	.word	0x00006c20
        /*01f0*/ 	.word	0x00000000
        /*01f4*/ 	.word	0x00026828
        /*01f8*/ 	.short	0x010a
        /*01fa*/ 	.byte	0x3f
	.zero		1


	//   ....[20]....
        /*01fc*/ 	.word	0x00006ea0
        /*0200*/ 	.word	0x00000000
        /*0204*/ 	.word	0x00026848
        /*0208*/ 	.short	0x010a
        /*020a*/ 	.byte	0x3f
	.zero		1


	//   ....[21]....
        /*020c*/ 	.word	0x00007170
        /*0210*/ 	.word	0x00000000
        /*0214*/ 	.word	0x00026820
        /*0218*/ 	.short	0x010a
        /*021a*/ 	.byte	0x3f
	.zero		1


	//   ....[22]....
        /*021c*/ 	.word	0x00007460
        /*0220*/ 	.word	0x00000000
        /*0224*/ 	.word	0x00026840
        /*0228*/ 	.short	0x010a
        /*022a*/ 	.byte	0x3f
	.zero		1


	//   ....[23]....
        /*022c*/ 	.word	0x00007740
        /*0230*/ 	.word	0x00000000
        /*0234*/ 	.word	0x00026828
        /*0238*/ 	.short	0x010a
        /*023a*/ 	.byte	0x3f
	.zero		1


	//   ....[24]....
        /*023c*/ 	.word	0x00007a20
        /*0240*/ 	.word	0x00000003
        /*0244*/ 	.word	0x00026840
        /*0248*/ 	.short	0x010a
        /*024a*/ 	.byte	0x3f
	.zero		1


	//   ....[25]....
        /*024c*/ 	.word	0x00007ee0
        /*0250*/ 	.word	0x00000006
        /*0254*/ 	.word	0x00000000
        /*0258*/ 	.short	0x010a
        /*025a*/ 	.byte	0x3f
	.zero		1


	//   ....[26]....
        /*025c*/ 	.word	0x00007f40
        /*0260*/ 	.word	0x00000003
        /*0264*/ 	.word	0x00000000
        /*0268*/ 	.short	0x010a
        /*026a*/ 	.byte	0x3f
	.zero		1


	//   ....[27]....
        /*026c*/ 	.word	0x00007fa0
        /*0270*/ 	.word	0x00000000
        /*0274*/ 	.word	0x00000000
        /*0278*/ 	.short	0x010a
        /*027a*/ 	.byte	0x3f
	.zero		1


	//   ....[28]....
        /*027c*/ 	.word	0x00007fd0
        /*0280*/ 	.word	0x00000003
        /*0284*/ 	.word	0x00000000
        /*0288*/ 	.short	0x010a
        /*028a*/ 	.byte	0x3f
	.zero		1


	//   ....[29]....
        /*028c*/ 	.word	0x000080b0
        /*0290*/ 	.word	0x00000010
        /*0294*/ 	.word	0x00026800
        /*0298*/ 	.short	0x010a
        /*029a*/ 	.byte	0x3f
	.zero		1


	//   ....[30]....
        /*029c*/ 	.word	0x00008110
        /*02a0*/ 	.word	0x00000005
        /*02a4*/ 	.word	0x00026810
        /*02a8*/ 	.short	0x010a
        /*02aa*/ 	.byte	0x3f
	.zero		1


	//   ....[31]....
        /*02ac*/ 	.word	0x00008170
        /*02b0*/ 	.word	0x00000007
        /*02b4*/ 	.word	0x00026830
        /*02b8*/ 	.short	0x010a
        /*02ba*/ 	.byte	0x3f
	.zero		1


	//   ....[32]....
        /*02bc*/ 	.word	0x000081c0
        /*02c0*/ 	.word	0x00000000
        /*02c4*/ 	.word	0x00026820
        /*02c8*/ 	.short	0x010a
        /*02ca*/ 	.byte	0x3f
	.zero		1


	//   ....[33]....
        /*02cc*/ 	.word	0x00008210
        /*02d0*/ 	.word	0x00000000
        /*02d4*/ 	.word	0x00026840
        /*02d8*/ 	.short	0x010a
        /*02da*/ 	.byte	0x3f
	.zero		1


	//   ....[34]....
        /*02dc*/ 	.word	0x00008260
        /*02e0*/ 	.word	0x00000000
        /*02e4*/ 	.word	0x00026828
        /*02e8*/ 	.short	0x010a
        /*02ea*/ 	.byte	0x3f
	.zero		1


	//   ....[35]....
        /*02ec*/ 	.word	0x000082b0
        /*02f0*/ 	.word	0x00000000
        /*02f4*/ 	.word	0x00026848
        /*02f8*/ 	.short	0x010a
        /*02fa*/ 	.byte	0x3f
	.zero		1


	//   ....[36]....
        /*02fc*/ 	.word	0x00008310
        /*0300*/ 	.word	0x00000000
        /*0304*/ 	.word	0x00026820
        /*0308*/ 	.short	0x010a
        /*030a*/ 	.byte	0x3f
	.zero		1


	//   ....[37]....
        /*030c*/ 	.word	0x00008360
        /*0310*/ 	.word	0x00000000
        /*0314*/ 	.word	0x00026840
        /*0318*/ 	.short	0x010a
        /*031a*/ 	.byte	0x3f
	.zero		1


	//   ....[38]....
        /*031c*/ 	.word	0x000083b0
        /*0320*/ 	.word	0x00000000
        /*0324*/ 	.word	0x00026828
        /*0328*/ 	.short	0x010a
        /*032a*/ 	.byte	0x3f
	.zero		1


	//   ....[39]....
        /*032c*/ 	.word	0x00008400
        /*0330*/ 	.word	0x00000003
        /*0334*/ 	.word	0x00026840
        /*0338*/ 	.short	0x010a
        /*033a*/ 	.byte	0x3f
	.zero		1


	//   ....[40]....
        /*033c*/ 	.word	0x000084e0
        /*0340*/ 	.word	0x00000006
        /*0344*/ 	.word	0x00000000
        /*0348*/ 	.short	0x010a
        /*034a*/ 	.byte	0x3f
	.zero		1


	//   ....[41]....
        /*034c*/ 	.word	0x00008530
        /*0350*/ 	.word	0x00000003
        /*0354*/ 	.word	0x00000000
        /*0358*/ 	.short	0x010a
        /*035a*/ 	.byte	0x3f
	.zero		1


	//   ....[42]....
        /*035c*/ 	.word	0x00008580
        /*0360*/ 	.word	0x00000000
        /*0364*/ 	.word	0x00000000
        /*0368*/ 	.short	0x010a
        /*036a*/ 	.byte	0x3f
	.zero		1


	//----- nvinfo : EIATTR_NUM_MBARRIERS
	.align		4
.L_201:
        /*036c*/ 	.byte	0x03, 0x38
        /*036e*/ 	.short	0x0009


	//----- nvinfo : EIATTR_EXIT_INSTR_OFFSETS
	.align		4
        /*0370*/ 	.byte	0x04, 0x1c
        /*0372*/ 	.short	(.L_203 - .L_202)


	//   ....[0]....
.L_202:
        /*0374*/ 	.word	0x00000680


	//   ....[1]....
        /*0378*/ 	.word	0x00005200


	//   ....[2]....
        /*037c*/ 	.word	0x00005290


	//   ....[3]....
        /*0380*/ 	.word	0x000052c0


	//   ....[4]....
        /*0384*/ 	.word	0x000053c0


	//   ....[5]....
        /*0388*/ 	.word	0x00005a60


	//   ....[6]....
        /*038c*/ 	.word	0x00005d30


	//   ....[7]....
        /*0390*/ 	.word	0x00008020


	//----- nvinfo : EIATTR_MAX_THREADS
	.align		4
.L_203:
        /*0394*/ 	.byte	0x04, 0x05
        /*0396*/ 	.short	(.L_205 - .L_204)
.L_204:
        /*0398*/ 	.word	0x00000180
        /*039c*/ 	.word	0x00000001
        /*03a0*/ 	.word	0x00000001


	//----- nvinfo : EIATTR_CRS_STACK_SIZE
	.align		4
.L_205:
        /*03a4*/ 	.byte	0x04, 0x1e
        /*03a6*/ 	.short	(.L_207 - .L_206)
.L_206:
        /*03a8*/ 	.word	0x00000000


	//----- nvinfo : EIATTR_CBANK_PARAM_SIZE
	.align		4
.L_207:
        /*03ac*/ 	.byte	0x03, 0x19
        /*03ae*/ 	.short	0x0970


	//----- nvinfo : EIATTR_PARAM_CBANK
	.align		4
        /*03b0*/ 	.byte	0x04, 0x0a
        /*03b2*/ 	.short	(.L_209 - .L_208)
	.align		4
.L_208:
        /*03b4*/ 	.word	index@(.nv.constant0._ZN7cutlass13device_kernelIN5flash11enable_sm90INS1_16FlashAttnBwdSm90INS1_25CollectiveMainloopBwdSm90ILi2ELi2ELi2EN4cute5tupleIJNS5_1CILi1EEES8_S8_EEENS6_IJNS7_ILi64EEENS7_ILi128EEENS7_ILi96EEEEEENS_10bfloat16_tEfNS_4arch4Sm90ELb0ELb0ELb1ELb0ELb0ELb1ELb0ELb0ELi2ELi1ELi2ELi1ELb1EEENS1_21CollectiveEpilogueBwdISD_SE_SG_Li256ELb0ELb0ELi1EEENS1_19SingleTileSchedulerILb0ELb0ELb0ELi128EEEEEEEEEvNT_6ParamsE)
        /*03b8*/ 	.short	0x0210
        /*03ba*/ 	.short	0x0970


	//----- nvinfo : EIATTR_SW_WAR
	.align		4
.L_209:
        /*03bc*/ 	.byte	0x04, 0x36
        /*03be*/ 	.short	(.L_211 - .L_210)
.L_210:
        /*03c0*/ 	.word	0x00000008
.L_211:


//--------------------- .nv.info._ZN7cutlass13device_kernelIN5flash11enable_sm90INS1_16FlashAttnBwdSm90INS1_25CollectiveMainloopBwdSm90ILi2ELi2ELi2EN4cute5tupleIJNS5_1CILi1EEES8_S8_EEENS6_IJNS7_ILi64EEENS7_ILi128EEENS7_ILi96EEEEEENS_10bfloat16_tEfNS_4arch4Sm90ELb0ELb0ELb1ELb0ELb1ELb1ELb0ELb0ELi2ELi1ELi2ELi1ELb1EEENS1_21CollectiveEpilogueBwdISD_SE_SG_Li256ELb0ELb0ELi1EEENS1_19SingleTileSchedulerILb0ELb0ELb0ELi128EEEEEEEEEvNT_6ParamsE --------------------------
	.section	.nv.info._ZN7cutlass13device_kernelIN5flash11enable_sm90INS1_16FlashAttnBwdSm90INS1_25CollectiveMainloopBwdSm90ILi2ELi2ELi2EN4cute5tupleIJNS5_1CILi1EEES8_S8_EEENS6_IJNS7_ILi64EEENS7_ILi128EEENS7_ILi96EEEEEENS_10bfloat16_tEfNS_4arch4Sm90ELb0ELb0ELb1ELb0ELb1ELb1ELb0ELb0ELi2ELi1ELi2ELi1ELb1EEENS1_21CollectiveEpilogueBwdISD_SE_SG_Li256ELb0ELb0ELi1EEENS1_19SingleTileSchedulerILb0ELb0ELb0ELi128EEEEEEEEEvNT_6ParamsE,"",@"SHT_CUDA_INFO"
	.sectionflags	@""
	.align	4


	//----- nvinfo : EIATTR_CUDA_API_VERSION
	.align		4
        /*0000*/ 	.byte	0x04, 0x37
        /*0002*/ 	.short	(.L_213 - .L_212)
.L_212:
        /*0004*/ 	.word	0x00000082


	//----- nvinfo : EIATTR_KPARAM_INFO
	.align		4
.L_213:
        /*0008*/ 	.byte	0x04, 0x17
        /*000a*/ 	.short	(.L_215 - .L_214)
.L_214:
        /*000c*/ 	.word	0x00000000
        /*0010*/ 	.short	0x0000
        /*0012*/ 	.short	0x0070
        /*0014*/ 	.byte	0x00, 0xf0, 0x01, 0x24


	//----- nvinfo : EIATTR_SPARSE_MMA_MASK
	.align		4
.L_215:
        /*0018*/ 	.byte	0x03, 0x50
        /*001a*/ 	.short	0x0000


	//----- nvinfo : EIATTR_MAXREG_COUNT
	.align		4
        /*001c*/ 	.byte	0x03, 0x1b
        /*001e*/ 	.short	0x00a8


	//----- nvinfo : EIATTR_NUM_BARRIERS
	.align		4
        /*0020*/ 	.byte	0x02, 0x4c
        /*0022*/ 	.byte	0x10
	.zero		1


	//----- nvinfo : EIATTR_EXTERNS
	.align		4
        /*0024*/ 	.byte	0x04, 0x0f
        /*0026*/ 	.short	(.L_217 - .L_216)


	//   ....[0]....
	.align		4
.L_216:
        /*0028*/ 	.word	index@(__assertfail)


	//----- nvinfo : EIATTR_MERCURY_ISA_VERSION
	.align		4
.L_217:
        /*002c*/ 	.byte	0x03, 0x5f
        /*002e*/ 	.short	0x0101


	//----- nvinfo : EIATTR_INT_WARP_WIDE_INSTR_OFFSETS
	.align		4
        /*0030*/ 	.byte	0x04, 0x31
        /*0032*/ 	.short	(.L_219 - .L_218)


	//   ....[0]....
.L_218:
        /*0034*/ 	.word	0x000001e0


	//   ....[1]....
        /*0038*/ 	.word	0x00000210


	//   ....[2]....
        /*003c*/ 	.word	0x00005af0


	//   ....[3]....
        /*0040*/ 	.word	0x00005f60


	//   ....[4]....
        /*0044*/ 	.word	0x00006540


	//----- nvinfo : EIATTR_COOP_GROUP_MASK_REGIDS
	.align		4
.L_219:
        /*0048*/ 	.byte	0x04, 0x29
        /*004a*/ 	.short	(.L_221 - .L_220)


	//   ....[0]....
.L_220:
        /*004c*/ 	.word	0xffffffff


	//   ....[1]....
        /*0050*/ 	.word	0xffffffff


	//   ....[2]....
        /*0054*/ 	.word	0xffffffff


	//   ....[3]....
        /*0058*/ 	.word	0xffffffff


	//   ....[4]....
        /*005c*/ 	.word	0xffffffff


	//   ....[5]....
        /*0060*/ 	.word	0xffffffff


	//   ....[6]....
        /*0064*/ 	.word	0xffffffff


	//   ....[7]....
        /*0068*/ 	.word	0xffffffff


	//   ....[8]....
        /*006c*/ 	.word	0xffffffff


	//   ....[9]....
        /*0070*/ 	.word	0xffffffff


	//   ....[10]....
        /*0074*/ 	.word	0xffffffff


	//   ....[11]....
        /*0078*/ 	.word	0xffffffff


	//   ....[12]....
        /*007c*/ 	.word	0xffffffff


	//   ....[13]....
        /*0080*/ 	.word	0xffffffff


	//   ....[14]....
        /*0084*/ 	.word	0x0500000f


	//   ....[15]....
        /*0088*/ 	.word	0x0500000f


	//   ....[16]....
        /*008c*/ 	.word	0x0500000f


	//   ....[17]....
        /*0090*/ 	.word	0x0500000f


	//----- nvinfo : EIATTR_COOP_GROUP_INSTR_OFFSETS
	.align		4
.L_221:
        /*0094*/ 	.byte	0x04, 0x28
        /*0096*/ 	.short	(.L_223 - .L_222)


	//   ....[0]....
.L_222:
        /*0098*/ 	.word	0x00000050


	//   ....[1]....
        /*009c*/ 	.word	0x000001f0


	//   ....[2]....
        /*00a0*/ 	.word	0x00000240


	//   ....[3]....
        /*00a4*/ 	.word	0x00000430


	//   ....[4]....
        /*00a8*/ 	.word	0x00000630


	//   ....[5]....
        /*00ac*/ 	.word	0x00000b70


	//   ....[6]....
        /*00b0*/ 	.word	0x00004c50


	//   ....[7]....
        /*00b4*/ 	.word	0x00005250


	//   ....[8]....
        /*00b8*/ 	.word	0x00005790


	//   ....[9]....
        /*00bc*/ 	.word	0x00005a20


	//   ....[10]....
        /*00c0*/ 	.word	0x00005c60


	//   ....[11]....
        /*00c4*/ 	.word	0x00005e90


	//   ....[12]....
        /*00c8*/ 	.word	0x00006140


	//   ....[13]....
        /*00cc*/ 	.word	0x00006470


	//   ....[14]....
        /*00d0*/ 	.word	0x000088f0


	//   ....[15]....
        /*00d4*/ 	.word	0x00008a60


	//   ....[16]....
        /*00d8*/ 	.word	0x00008ad0


	//   ....[17]....
        /*00dc*/ 	.word	0x00008b40


	//----- nvinfo : EIATTR_REG_RECONFIG
	.align		4
.L_223:
        /*00e0*/ 	.byte	0x01, 0x54
	.zero		2


	//----- nvinfo : EIATTR_SYSCALL_OFFSETS
	.align		4
        /*00e4*/ 	.byte	0x04, 0x46
        /*00e6*/ 	.short	(.L_225 - .L_224)


	//   ....[0]....
.L_224:
        /*00e8*/ 	.word	0x000007d0


	//   ....[1]....
        /*00ec*/ 	.word	0x000008c0


	//   ....[2]....
        /*00f0*/ 	.word	0x00000a20


	//   ....[3]....
        /*00f4*/ 	.word	0x00000b10


	//   ....[4]....
        /*00f8*/ 	.word	0x00000e00


	//   ....[5]....
        /*00fc*/ 	.word	0x000046f0


	//   ....[6]....
        /*0100*/ 	.word	0x00004810


	//   ....[7]....
        /*0104*/ 	.word	0x00004930


	//   ....[8]....
        /*0108*/ 	.word	0x00004a50


	//----- nvinfo : EIATTR_MBARRIER_INSTR_OFFSETS
	.align		4
.L_225:
        /*010c*/ 	.byte	0x04, 0x39
        /*010e*/ 	.short	(.L_227 - .L_226)


	//   ....[0]....
.L_226:
        /*0110*/ 	.word	0x000002e0
        /*0114*/ 	.word	0x000000ff
        /*0118*/ 	.word	0x00026800
        /*011c*/ 	.short	0x0100
        /*011e*/ 	.byte	0x06
	.zero		1


	//   ....[1]....
        /*0120*/ 	.word	0x000003e0
        /*0124*/ 	.word	0x000000ff
        /*0128*/ 	.word	0x00026810
        /*012c*/ 	.short	0x0100
        /*012e*/ 	.byte	0x08
	.zero		1


	//   ....[2]....
        /*0130*/ 	.word	0x000003f0
        /*0134*/ 	.word	0x000000ff
        /*0138*/ 	.word	0x00026820
        /*013c*/ 	.short	0x0100
        /*013e*/ 	.byte	0x08
	.zero		1


	//   ....[3]....
        /*0140*/ 	.word	0x00000400
        /*0144*/ 	.word	0x000000ff
        /*0148*/ 	.word	0x00026818
        /*014c*/ 	.short	0x0100
        /*014e*/ 	.byte	0x08
	.zero		1


	//   ....[4]....
        /*0150*/ 	.word	0x00000410
        /*0154*/ 	.word	0x000000ff
        /*0158*/ 	.word	0x00026828
        /*015c*/ 	.short	0x0100
        /*015e*/ 	.byte	0x08
	.zero		1


	//   ....[5]....
        /*0160*/ 	.word	0x00000540
        /*0164*/ 	.word	0x000000ff
        /*0168*/ 	.word	0x00026830
        /*016c*/ 	.short	0x0100
        /*016e*/ 	.byte	0x08
	.zero		1


	//   ....[6]....
        /*0170*/ 	.word	0x00000550
        /*0174*/ 	.word	0x000000ff
        /*0178*/ 	.word	0x00026840
        /*017c*/ 	.short	0x0100
        /*017e*/ 	.byte	0x08
	.zero		1


	//   ....[7]....
        /*0180*/ 	.word	0x00000560
        /*0184*/ 	.word	0x000000ff
        /*0188*/ 	.word	0x00026838
        /*018c*/ 	.short	0x0100
        /*018e*/ 	.byte	0x08
	.zero		1


	//   ....[8]....
        /*0190*/ 	.word	0x00000570
        /*0194*/ 	.word	0x000000ff
        /*0198*/ 	.word	0x00026848
        /*019c*/ 	.short	0x0100
        /*019e*/ 	.byte	0x08
	.zero		1


	//   ....[9]....
        /*01a0*/ 	.word	0x00000ba0
        /*01a4*/ 	.word	0x00000010
        /*01a8*/ 	.word	0x00026800
        /*01ac*/ 	.short	0x010a
        /*01ae*/ 	.byte	0x3f
	.zero		1


	//   ....[10]....
        /*01b0*/ 	.word	0x00000cb0
        /*01b4*/ 	.word	0x00000010
        /*01b8*/ 	.word	0x00026800
        /*01bc*/ 	.short	0x010a
        /*01be*/ 	.byte	0x3f
	.zero		1


	//   ....[11]....
        /*01c0*/ 	.word	0x00001670
        /*01c4*/ 	.word	0x000000ff
        /*01c8*/ 	.word	0x00026810
        /*01cc*/ 	.short	0x010a
        /*01ce*/ 	.byte	0x08
	.zero		1


	//   ....[12]....
        /*01d0*/ 	.word	0x000016b0
        /*01d4*/ 	.word	0x000000ff
        /*01d8*/ 	.word	0x00026810
        /*01dc*/ 	.short	0x010a
        /*01de*/ 	.byte	0x08
	.zero		1


	//   ....[13]....
        /*01e0*/ 	.word	0x00001b00
        /*01e4*/ 	.word	0x000000ff
        /*01e8*/ 	.word	0x00026830
        /*01ec*/ 	.short	0x010a
        /*01ee*/ 	.byte	0x08
	.zero		1


	//   ....[14]....
        /*01f0*/ 	.word	0x00001b40
        /*01f4*/ 	.word	0x000000ff
        /*01f8*/ 	.word	0x00026830
        /*01fc*/ 	.short	0x010a
        /*01fe*/ 	.byte	0x08
	.zero		1


	//   ....[15]....
        /*0200*/ 	.word	0x00003fa0
        /*0204*/ 	.word	0x000000ff
        /*0208*/ 	.word	0x00000000
        /*020c*/ 	.short	0x0101
        /*020e*/ 	.byte	0x0a
	.zero		1


	//   ....[16]....
        /*0210*/ 	.word	0x00004280
        /*0214*/ 	.word	0x000000ff
        /*0218*/ 	.word	0x00000000
        /*021c*/ 	.short	0x0101
        /*021e*/ 	.byte	0x08
	.zero		1


	//   ....[17]....
        /*0220*/ 	.word	0x00006890
        /*0224*/ 	.word	0x00000000
        /*0228*/ 	.word	0x00026820
        /*022c*/ 	.short	0x010a
        /*022e*/ 	.byte	0x3f
	.zero		1


	//   ....[18]....
        /*0230*/ 	.word	0x00007190
        /*0234*/ 	.word	0x00000000
        /*0238*/ 	.word	0x00026840
        /*023c*/ 	.short	0x010a
        /*023e*/ 	.byte	0x3f
	.zero		1


	//   ....[19]....
        /*0240*/ 	.word	0x00007490
        /*0244*/ 	.word	0x00000000
        /*0248*/ 	.word	0x00026828
        /*024c*/ 	.short	0x010a
        /*024e*/ 	.byte	0x3f
	.zero		1


	//   ....[20]....
        /*0250*/ 	.word	0x00007710
        /*0254*/ 	.word	0x00000000
        /*0258*/ 	.word	0x00026848
        /*025c*/ 	.short	0x010a
        /*025e*/ 	.byte	0x3f
	.zero		1


	//   ....[21]....
        /*0260*/ 	.word	0x000079e0
        /*0264*/ 	.word	0x00000000
        /*0268*/ 	.word	0x00026820
        /*026c*/ 	.short	0x010a
        /*026e*/ 	.byte	0x3f
	.zero		1


	//   ....[22]....
        /*0270*/ 	.word	0x00007cd0
        /*0274*/ 	.word	0x00000000
        /*0278*/ 	.word	0x00026840
        /*027c*/ 	.short	0x010a
        /*027e*/ 	.byte	0x3f
	.zero		1


	//   ....[23]....
        /*0280*/ 	.word	0x00007fb0
        /*0284*/ 	.word	0x00000000
        /*0288*/ 	.word	0x00026828
        /*028c*/ 	.short	0x010a
        /*028e*/ 	.byte	0x3f
	.zero		1


	//   ....[24]....
        /*0290*/ 	.word	0x00008290
        /*0294*/ 	.word	0x00000003
        /*0298*/ 	.word	0x00026840
        /*029c*/ 	.short	0x010a
        /*029e*/ 	.byte	0x3f
	.zero		1


	//   ....[25]....
        /*02a0*/ 	.word	0x00008750
        /*02a4*/ 	.word	0x00000006
        /*02a8*/ 	.word	0x00000000
        /*02ac*/ 	.short	0x010a
        /*02ae*/ 	.byte	0x3f
	.zero		1


	//   ....[26]....
        /*02b0*/ 	.word	0x000087b0
        /*02b4*/ 	.word	0x00000003
        /*02b8*/ 	.word	0x00000000
        /*02bc*/ 	.short	0x010a
        /*02be*/ 	.byte	0x3f
	.zero		1


	//   ....[27]....
        /*02c0*/ 	.word	0x00008810
        /*02c4*/ 	.word	0x00000000
        /*02c8*/ 	.word	0x00000000
        /*02cc*/ 	.short	0x010a
        /*02ce*/ 	.byte	0x3f
	.zero		1


	//   ....[28]....
        /*02d0*/ 	.word	0x00008840
        /*02d4*/ 	.word	0x00000003
        /*02d8*/ 	.word	0x00000000
        /*02dc*/ 	.short	0x010a
        /*02de*/ 	.byte	0x3f
	.zero		1


	//   ....[29]....
        /*02e0*/ 	.word	0x00008920
        /*02e4*/ 	.word	0x00000010
        /*02e8*/ 	.word	0x00026800
        /*02ec*/ 	.short	0x010a
        /*02ee*/ 	.byte	0x3f
	.zero		1


	//   ....[30]....
        /*02f0*/ 	.word	0x00008980
        /*02f4*/ 	.word	0x00000005
        /*02f8*/ 	.word	0x00026810
        /*02fc*/ 	.short	0x010a
        /*02fe*/ 	.byte	0x3f
	.zero		1


	//   ....[31]....
        /*0300*/ 	.word	0x000089e0
        /*0304*/ 	.word	0x00000007
        /*0308*/ 	.word	0x00026830
        /*030c*/ 	.short	0x010a
        /*030e*/ 	.byte	0x3f
	.zero		1


	//   ....[32]....
        /*0310*/ 	.word	0x00008b80
        /*0314*/ 	.word	0x00000000
        /*0318*/ 	.word	0x00026820
        /*031c*/ 	.short	0x010a
        /*031e*/ 	.byte	0x3f
	.zero		1


	//   ....[33]....
        /*0320*/ 	.word	0x00008bd0
        /*0324*/ 	.word	0x00000000
        /*0328*/ 	.word	0x00026840
        /*032c*/ 	.short	0x010a
        /*032e*/ 	.byte	0x3f
	.zero		1


	//   ....[34]....
        /*0330*/ 	.word	0x00008c20
        /*0334*/ 	.word	0x00000000
        /*0338*/ 	.word	0x00026828
        /*033c*/ 	.short	0x010a
        /*033e*/ 	.byte	0x3f
	.zero		1


	//   ....[35]....
        /*0340*/ 	.word	0x00008c70
        /*0344*/ 	.word	0x00000000
        /*0348*/ 	.word	0x00026848
        /*034c*/ 	.short	0x010a
        /*034e*/ 	.byte	0x3f
	.zero		1


	//   ....[36]....
        /*0350*/ 	.word	0x00008cd0
        /*0354*/ 	.word	0x00000000
        /*0358*/ 	.word	0x00026820
        /*035c*/ 	.short	0x010a
        /*035e*/ 	.byte	0x3f
	.zero		1


	//   ....[37]....
        /*0360*/ 	.word	0x00008d20
        /*0364*/ 	.word	0x00000000
        /*0368*/ 	.word	0x00026840
        /*036c*/ 	.short	0x010a
        /*036e*/ 	.byte	0x3f
	.zero		1


	//   ....[38]....
        /*0370*/ 	.word	0x00008d70
        /*0374*/ 	.word	0x00000000
        /*0378*/ 	.word	0x00026828
        /*037c*/ 	.short	0x010a
        /*037e*/ 	.byte	0x3f
	.zero		1


	//   ....[39]....
        /*0380*/ 	.word	0x00008dc0
        /*0384*/ 	.word	0x00000003
        /*0388*/ 	.word	0x00026840
        /*038c*/ 	.short	0x010a
        /*038e*/ 	.byte	0x3f
	.zero		1


	//   ....[40]....
        /*0390*/ 	.word	0x00008ea0
        /*0394*/ 	.word	0x00000006
        /*0398*/ 	.word	0x00000000
        /*039c*/ 	.short	0x010a
        /*039e*/ 	.byte	0x3f
	.zero		1


	//   ....[41]....
        /*03a0*/ 	.word	0x00008ef0
        /*03a4*/ 	.word	0x00000003
        /*03a8*/ 	.word	0x00000000
        /*03ac*/ 	.short	0x010a
        /*03ae*/ 	.byte	0x3f
	.zero		1


	//   ....[42]....
        /*03b0*/ 	.word	0x00008f40
        /*03b4*/ 	.word	0x00000000
        /*03b8*/ 	.word	0x00000000
        /*03bc*/ 	.short	0x010a
        /*03be*/ 	.byte	0x3f
	.zero		1


	//----- nvinfo : EIATTR_NUM_MBARRIERS
	.align		4
.L_227:
        /*03c0*/ 	.byte	0x03, 0x38
        /*03c2*/ 	.short	0x0009


	//----- nvinfo : EIATTR_EXIT_INSTR_OFFSETS
	.align		4
        /*03c4*/ 	.byte	0x04, 0x1c
        /*03c6*/ 	.short	(.L_229 - .L_228)


	//   ....[0]....
.L_228:
        /*03c8*/ 	.word	0x00000680


	//   ....[1]....
        /*03cc*/ 	.word	0x00005200


	//   ....[2]....
        /*03d0*/ 	.word	0x00005290


	//   ....[3]....
        /*03d4*/ 	.word	0x000052c0


	//   ....[4]....
        /*03d8*/ 	.word	0x00005410


	//   ....[5]....
        /*03dc*/ 	.word	0x00006000


	//   ....[6]....
        /*03e0*/ 	.word	0x000065a0


	//   ....[7]....
        /*03e4*/ 	.word	0x00008890


	//----- nvinfo : EIATTR_MAX_THREADS
	.align		4
.L_229:
        /*03e8*/ 	.byte	0x04, 0x05
        /*03ea*/ 	.short	(.L_231 - .L_230)
.L_230:
        /*03ec*/ 	.word	0x00000180
        /*03f0*/ 	.word	0x00000001
        /*03f4*/ 	.word	0x00000001


	//----- nvinfo : EIATTR_CRS_STACK_SIZE
	.align		4
.L_231:
        /*03f8*/ 	.byte	0x04, 0x1e
        /*03fa*/ 	.short	(.L_233 - .L_232)
.L_232:
        /*03fc*/ 	.word	0x00000000


	//----- nvinfo : EIATTR_CBANK_PARAM_SIZE
	.align		4
.L_233:
        /*0400*/ 	.byte	0x03, 0x19
        /*0402*/ 	.short	0x0970


	//----- nvinfo : EIATTR_PARAM_CBANK
	.align		4
        /*0404*/ 	.byte	0x04, 0x0a
        /*0406*/ 	.short	(.L_235 - .L_234)
	.align		4
.L_234:
        /*0408*/ 	.word	index@(.nv.constant0._ZN7cutlass13device_kernelIN5flash11enable_sm90INS1_16FlashAttnBwdSm90INS1_25CollectiveMainloopBwdSm90ILi2ELi2ELi2EN4cute5tupleIJNS5_1CILi1EEES8_S8_EEENS6_IJNS7_ILi64EEENS7_ILi128EEENS7_ILi96EEEEEENS_10bfloat16_tEfNS_4arch4Sm90ELb0ELb0ELb1ELb0ELb1ELb1ELb0ELb0ELi2ELi1ELi2ELi1ELb1EEENS1_21CollectiveEpilogueBwdISD_SE_SG_Li256ELb0ELb0ELi1EEENS1_19SingleTileSchedulerILb0ELb0ELb0ELi128EEEEEEEEEvNT_6ParamsE)
        /*040c*/ 	.short	0x0210
        /*040e*/ 	.short	0x0970


	//----- nvinfo : EIATTR_SW_WAR
	.align		4
.L_235:
        /*0410*/ 	.byte	0x04, 0x36
        /*0412*/ 	.short	(.L_237 - .L_236)
.L_236:
        /*0414*/ 	.word	0x00000008
.L_237:


//--------------------- .nv.info._ZN7cutlass13device_kernelIN5flash11enable_sm90INS1_16FlashAttnBwdSm90INS1_25CollectiveMainloopBwdSm90ILi2ELi2ELi2EN4cute5tupleIJNS5_1CILi1EEES8_S8_EEENS6_IJNS7_ILi64EEENS7_ILi128EEENS7_ILi96EEEEEENS_10bfloat16_tEfNS_4arch4Sm90ELb0ELb0ELb1ELb0ELb0ELb1ELb0ELb0ELi2ELi1ELi2ELi1ELb1EEENS1_24CollectiveEpilogueBwdGQAISD_fSG_Li256ELb0ELb0EEENS1_19SingleTileSchedulerILb0ELb0ELb0ELi128EEEEEEEEEvNT_6ParamsE --------------------------
	.section	.nv.info._ZN7cutlass13device_kernelIN5flash11enable_sm90INS1_16FlashAttnBwdSm90INS1_25CollectiveMainloopBwdSm90ILi2ELi2ELi2EN4cute5tupleIJNS5_1CILi1EEES8_S8_EEENS6_IJNS7_ILi64EEENS7_ILi128EEENS7_ILi96EEEEEENS_10bfloat16_tEfNS_4arch4Sm90ELb0ELb0ELb1ELb0ELb0ELb1ELb0ELb0ELi2ELi1ELi2ELi1ELb1EEENS1_24CollectiveEpilogueBwdGQAISD_fSG_Li256ELb0ELb0EEENS1_19SingleTileSchedulerILb0ELb0ELb0ELi128EEEEEEEEEvNT_6ParamsE,"",@"SHT_CUDA_INFO"
	.sectionflags	@""
	.align	4


	//----- nvinfo : EIATTR_CUDA_API_VERSION
	.align		4
        /*0000*/ 	.byte	0x04, 0x37
        /*0002*/ 	.short	(.L_239 - .L_238)
.L_238:
        /*0004*/ 	.word	0x00000082


	//----- nvinfo : EIATTR_KPARAM_INFO
	.align		4
.L_239:
        /*0008*/ 	.byte	0x04, 0x17
        /*000a*/ 	.short	(.L_241 - .L_240)
.L_240:
        /*000c*/ 	.word	0x00000000
        /*0010*/ 	.short	0x0000
        /*0012*/ 	.short	0x0070
        /*0014*/ 	.byte	0x00, 0xf0, 0x01, 0x1a


	//----- nvinfo : EIATTR_SPARSE_MMA_MASK
	.align		4
.L_241:
        /*0018*/ 	.byte	0x03, 0x50
        /*001a*/ 	.short	0x0000


	//----- nvinfo : EIATTR_MAXREG_COUNT
	.align		4
        /*001c*/ 	.byte	0x03, 0x1b
        /*001e*/ 	.short	0x00a8


	//----- nvinfo : EIATTR_NUM_BARRIERS
	.align		4
        /*0020*/ 	.byte	0x02, 0x4c
        /*0022*/ 	.byte	0x10
	.zero		1


	//----- nvinfo : EIATTR_EXTERNS
	.align		4
        /*0024*/ 	.byte	0x04, 0x0f
        /*0026*/ 	.short	(.L_243 - .L_242)


	//   ....[0]....
	.align		4
.L_242:
        /*0028*/ 	.word	index@(__assertfail)


	//----- nvinfo : EIATTR_MERCURY_ISA_VERSION
	.align		4
.L_243:
        /*002c*/ 	.byte	0x03, 0x5f
        /*002e*/ 	.short	0x0101


	//----- nvinfo : EIATTR_INT_WARP_WIDE_INSTR_OFFSETS
	.align		4
        /*0030*/ 	.byte	0x04, 0x31
        /*0032*/ 	.short	(.L_245 - .L_244)


	//   ....[0]....
.L_244:
        /*0034*/ 	.word	0x00000180


	//   ....[1]....
        /*0038*/ 	.word	0x000001b0


	//----- nvinfo : EIATTR_COOP_GROUP_MASK_REGIDS
	.align		4
.L_245:
        /*003c*/ 	.byte	0x04, 0x29
        /*003e*/ 	.short	(.L_247 - .L_246)


	//   ....[0]....
.L_246:
        /*0040*/ 	.word	0xffffffff


	//   ....[1]....
        /*0044*/ 	.word	0xffffffff


	//   ....[2]....
        /*0048*/ 	.word	0xffffffff


	//   ....[3]....
        /*004c*/ 	.word	0xffffffff


	//   ....[4]....
        /*0050*/ 	.word	0xffffffff


	//   ....[5]....
        /*0054*/ 	.word	0xffffffff


	//   ....[6]....
        /*0058*/ 	.word	0xffffffff


	//   ....[7]....
        /*005c*/ 	.word	0x0500000f


	//----- nvinfo : EIATTR_COOP_GROUP_INSTR_OFFSETS
	.align		4
.L_247:
        /*0060*/ 	.byte	0x04, 0x28
        /*0062*/ 	.short	(.L_249 - .L_248)


	//   ....[0]....
.L_248:
        /*0064*/ 	.word	0x00000050


	//   ....[1]....
        /*0068*/ 	.word	0x00000190


	//   ....[2]....
        /*006c*/ 	.word	0x000001e0


	//   ....[3]....
        /*0070*/ 	.word	0x000003d0


	//   ....[4]....
        /*0074*/ 	.word	0x000005e0


	//   ....[5]....
        /*0078*/ 	.word	0x00000b20


	//   ....[6]....
        /*007c*/ 	.word	0x00005020


	//   ....[7]....
        /*0080*/ 	.word	0x00007e90


	//----- nvinfo : EIATTR_REG_RECONFIG
	.align		4
.L_249:
        /*0084*/ 	.byte	0x01, 0x54
	.zero		2


	//----- nvinfo : EIATTR_SYSCALL_OFFSETS
	.align		4
        /*0088*/ 	.byte	0x04, 0x46
        /*008a*/ 	.short	(.L_251 - .L_250)


	//   ....[0]....
.L_250:
        /*008c*/ 	.word	0x00000780


	//   ....[1]....
        /*0090*/ 	.word	0x00000870


	//   ....[2]....
        /*0094*/ 	.word	0x000009d0


	//   ....[3]....
        /*0098*/ 	.word	0x00000ac0


	//   ....[4]....
        /*009c*/ 	.word	0x00000d40


	//----- nvinfo : EIATTR_MBARRIER_INSTR_OFFSETS
	.align		4
.L_251:
        /*00a0*/ 	.byte	0x04, 0x39
        /*00a2*/ 	.short	(.L_253 - .L_252)


	//   ....[0]....
.L_252:
        /*00a4*/ 	.word	0x00000280
        /*00a8*/ 	.word	0x000000ff
        /*00ac*/ 	.word	0x00026800
        /*00b0*/ 	.short	0x0100
        /*00b2*/ 	.byte	0x06
	.zero		1


	//   ....[1]....
        /*00b4*/ 	.word	0x00000380
        /*00b8*/ 	.word	0x000000ff
        /*00bc*/ 	.word	0x00026810
        /*00c0*/ 	.short	0x0100
        /*00c2*/ 	.byte	0x08
	.zero		1


	//   ....[2]....
        /*00c4*/ 	.word	0x00000390
        /*00c8*/ 	.word	0x000000ff
        /*00cc*/ 	.word	0x00026820
        /*00d0*/ 	.short	0x0100
        /*00d2*/ 	.byte	0x08
	.zero		1


	//   ....[3]....
        /*00d4*/ 	.word	0x000003a0
        /*00d8*/ 	.word	0x000000ff
        /*00dc*/ 	.word	0x00026818
        /*00e0*/ 	.short	0x0100
        /*00e2*/ 	.byte	0x08
	.zero		1


	//   ....[4]....
        /*00e4*/ 	.word	0x000003b0
        /*00e8*/ 	.word	0x000000ff
        /*00ec*/ 	.word	0x00026828
        /*00f0*/ 	.short	0x0100
        /*00f2*/ 	.byte	0x08
	.zero		1


	//   ....[5]....
        /*00f4*/ 	.word	0x000004e0
        /*00f8*/ 	.word	0x000000ff
        /*00fc*/ 	.word	0x00026830
        /*0100*/ 	.short	0x0100
        /*0102*/ 	.byte	0x08
	.zero		1


	//   ....[6]....
        /*0104*/ 	.word	0x000004f0
        /*0108*/ 	.word	0x000000ff
        /*010c*/ 	.word	0x00026840
        /*0110*/ 	.short	0x0100
        /*0112*/ 	.byte	0x08
	.zero		1


	//   ....[7]....
        /*0114*/ 	.word	0x00000500
        /*0118*/ 	.word	0x000000ff
        /*011c*/ 	.word	0x00026838
        /*0120*/ 	.short	0x0100
        /*0122*/ 	.byte	0x08
	.zero		1


	//   ....[8]....
        /*0124*/ 	.word	0x00000510
        /*0128*/ 	.word	0x000000ff
        /*012c*/ 	.word	0x00026848
        /*0130*/ 	.short	0x0100
        /*0132*/ 	.byte	0x08
	.zero		1


	//   ....[9]....
        /*0134*/ 	.word	0x00000b50
        /*0138*/ 	.word	0x00000012
        /*013c*/ 	.word	0x00026800
        /*0140*/ 	.short	0x010a
        /*0142*/ 	.byte	0x3f
	.zero		1


	//   ....[10]....
        /*0144*/ 	.word	0x00000c00
        /*0148*/ 	.word	0x00000012
        /*014c*/ 	.word	0x00026800
        /*0150*/ 	.short	0x010a
        /*0152*/ 	.byte	0x3f
	.zero		1


	//   ....[11]....
        /*0154*/ 	.word	0x000018e0
        /*0158*/ 	.word	0x000000ff
        /*015c*/ 	.word	0x00026810
        /*0160*/ 	.short	0x010a
        /*0162*/ 	.byte	0x08
	.zero		1


	//   ....[12]....
        /*0164*/ 	.word	0x00001920
        /*0168*/ 	.word	0x000000ff
        /*016c*/ 	.word	0x00026810
        /*0170*/ 	.short	0x010a
        /*0172*/ 	.byte	0x08
	.zero		1


	//   ....[13]....
        /*0174*/ 	.word	0x00001d70
        /*0178*/ 	.word	0x000000ff
        /*017c*/ 	.word	0x00026830
        /*0180*/ 	.short	0x010a
        /*0182*/ 	.byte	0x08
	.zero		1


	//   ....[14]....
        /*0184*/ 	.word	0x00001db0
        /*0188*/ 	.word	0x000000ff
        /*018c*/ 	.word	0x00026830
        /*0190*/ 	.short	0x010a
        /*0192*/ 	.byte	0x08
	.zero		1


	//   ....[15]....
        /*0194*/ 	.word	0x00004230
        /*0198*/ 	.word	0x000000ff
        /*019c*/ 	.word	0x00000000
        /*01a0*/ 	.short	0x0101
        /*01a2*/ 	.byte	0x0a
	.zero		1


	//   ....[16]....
        /*01a4*/ 	.word	0x00004510
        /*01a8*/ 	.word	0x000000ff
        /*01ac*/ 	.word	0x00000000
        /*01b0*/ 	.short	0x0101
        /*01b2*/ 	.byte	0x08
	.zero		1


	//   ....[17]....
        /*01b4*/ 	.word	0x00005df0
        /*01b8*/ 	.word	0x00000000
        /*01bc*/ 	.word	0x00026820
        /*01c0*/ 	.short	0x010a
        /*01c2*/ 	.byte	0x3f
	.zero		1


	//   ....[18]....
        /*01c4*/ 	.word	0x00006740
        /*01c8*/ 	.word	0x00000000
        /*01cc*/ 	.word	0x00026840
        /*01d0*/ 	.short	0x010a
        /*01d2*/ 	.byte	0x3f
	.zero		1


	//   ....[19]....
        /*01d4*/ 	.word	0x00006a40
        /*01d8*/ 	.word	0x00000000
        /*01dc*/ 	.word	0x00026828
        /*01e0*/ 	.short	0x010a
        /*01e2*/ 	.byte	0x3f
	.zero		1


	//   ....[20]....
        /*01e4*/ 	.word	0x00006cc0
        /*01e8*/ 	.word	0x00000000
        /*01ec*/ 	.word	0x00026848
        /*01f0*/ 	.short	0x010a
        /*01f2*/ 	.byte	0x3f
	.zero		1


	//   ....[21]....
        /*01f4*/ 	.word	0x00006f90
        /*01f8*/ 	.word	0x00000000
        /*01fc*/ 	.word	0x00026820
        /*0200*/ 	.short	0x010a
        /*0202*/ 	.byte	0x3f
	.zero		1


	//   ....[22]....
        /*0204*/ 	.word	0x00007280
        /*0208*/ 	.word	0x00000000
        /*020c*/ 	.word	0x00026840
        /*0210*/ 	.short	0x010a
        /*0212*/ 	.byte	0x3f
	.zero		1


	//   ....[23]....
        /*0214*/ 	.word	0x00007560
        /*0218*/ 	.word	0x00000000
        /*021c*/ 	.word	0x00026828
        /*0220*/ 	.short	0x010a
        /*0222*/ 	.byte	0x3f
	.zero		1


	//   ....[24]....
        /*0224*/ 	.word	0x00007840
        /*0228*/ 	.word	0x00000003
        /*022c*/ 	.word	0x00026840
        /*0230*/ 	.short	0x010a
        /*0232*/ 	.byte	0x3f
	.zero		1


	//   ....[25]....
        /*0234*/ 	.word	0x00007cf0
        /*0238*/ 	.word	0x00000006
        /*023c*/ 	.word	0x00000000
        /*0240*/ 	.short	0x010a
        /*0242*/ 	.byte	0x3f
	.zero		1


	//   ....[26]....
        /*0244*/ 	.word	0x00007d50
        /*0248*/ 	.word	0x00000003
        /*024c*/ 	.word	0x00000000
        /*0250*/ 	.short	0x010a
        /*0252*/ 	.byte	0x3f
	.zero		1


	//   ....[27]....
        /*0254*/ 	.word	0x00007db0
        /*0258*/ 	.word	0x00000000
        /*025c*/ 	.word	0x00000000
        /*0260*/ 	.short	0x010a
        /*0262*/ 	.byte	0x3f
	.zero		1


	//   ....[28]....
        /*0264*/ 	.word	0x00007de0
        /*0268*/ 	.word	0x00000003
        /*026c*/ 	.word	0x00000000
        /*0270*/ 	.short	0x010a
        /*0272*/ 	.byte	0x3f
	.zero		1


	//   ....[29]....
        /*0274*/ 	.word	0x00007ec0
        /*0278*/ 	.word	0x00000012
        /*027c*/ 	.word	0x00026800
        /*0280*/ 	.short	0x010a
        /*0282*/ 	.byte	0x3f
	.zero		1


	//   ....[30]....
        /*0284*/ 	.word	0x00007f20
        /*0288*/ 	.word	0x00000005
        /*028c*/ 	.word	0x00026810
        /*0290*/ 	.short	0x010a
        /*0292*/ 	.byte	0x3f
	.zero		1


	//   ....[31]....
        /*0294*/ 	.word	0x00007f80
        /*0298*/ 	.word	0x00000079
        /*029c*/ 	.word	0x00026830
        /*02a0*/ 	.short	0x010a
        /*02a2*/ 	.byte	0x3f
	.zero		1


	//   ....[32]....
        /*02a4*/ 	.word	0x00007fd0
        /*02a8*/ 	.word	0x00000000
        /*02ac*/ 	.word	0x00026820
        /*02b0*/ 	.short	0x010a
        /*02b2*/ 	.byte	0x3f
	.zero		1


	//   ....[33]....
        /*02b4*/ 	.word	0x00008020
        /*02b8*/ 	.word	0x00000000
        /*02bc*/ 	.word	0x00026840
        /*02c0*/ 	.short	0x010a
        /*02c2*/ 	.byte	0x3f
	.zero		1


	//   ....[34]....
        /*02c4*/ 	.word	0x00008070
        /*02c8*/ 	.word	0x00000000
        /*02cc*/ 	.word	0x00026828
        /*02d0*/ 	.short	0x010a
        /*02d2*/ 	.byte	0x3f
	.zero		1


	//   ....[35]....
        /*02d4*/ 	.word	0x000080c0
        /*02d8*/ 	.word	0x00000000
        /*02dc*/ 	.word	0x00026848
        /*02e0*/ 	.short	0x010a
        /*02e2*/ 	.byte	0x3f
	.zero		1


	//   ....[36]....
        /*02e4*/ 	.word	0x00008120
        /*02e8*/ 	.word	0x00000000
        /*02ec*/ 	.word	0x00026820
        /*02f0*/ 	.short	0x010a
        /*02f2*/ 	.byte	0x3f
	.zero		1


	//   ....[37]....
        /*02f4*/ 	.word	0x00008170
        /*02f8*/ 	.word	0x00000000
        /*02fc*/ 	.word	0x00026840
        /*0300*/ 	.short	0x010a
        /*0302*/ 	.byte	0x3f
	.zero		1


	//   ....[38]....
        /*0304*/ 	.word	0x000081c0
        /*0308*/ 	.word	0x00000000
        /*030c*/ 	.word	0x00026828
        /*0310*/ 	.short	0x010a
        /*0312*/ 	.byte	0x3f
	.zero		1


	//   ....[39]....
        /*0314*/ 	.word	0x00008210
        /*0318*/ 	.word	0x00000003
        /*031c*/ 	.word	0x00026840
        /*0320*/ 	.short	0x010a
        /*0322*/ 	.byte	0x3f
	.zero		1


	//   ....[40]....
        /*0324*/ 	.word	0x000082f0
        /*0328*/ 	.word	0x00000006
        /*032c*/ 	.word	0x00000000
        /*0330*/ 	.short	0x010a
        /*0332*/ 	.byte	0x3f
	.zero		1


	//   ....[41]....
        /*0334*/ 	.word	0x00008340
        /*0338*/ 	.word	0x00000003
        /*033c*/ 	.word	0x00000000
        /*0340*/ 	.short	0x010a
        /*0342*/ 	.byte	0x3f
	.zero		1


	//   ....[42]....
        /*0344*/ 	.word	0x00008390
        /*0348*/ 	.word	0x00000000
        /*034c*/ 	.word	0x00000000
        /*0350*/ 	.short	0x010a
        /*0352*/ 	.byte	0x3f
	.zero		1


	//----- nvinfo : EIATTR_NUM_MBARRIERS
	.align		4
.L_253:
        /*0354*/ 	.byte	0x03, 0x38
        /*0356*/ 	.short	0x0009


	//----- nvinfo : EIATTR_EXIT_INSTR_OFFSETS
	.align		4
        /*0358*/ 	.byte	0x04, 0x1c
        /*035a*/ 	.short	(.L_255 - .L_254)


	//   ....[0]....
.L_254:
        /*035c*/ 	.word	0x00007e30


	//----- nvinfo : EIATTR_MAX_THREADS
	.align		4
.L_255:
        /*0360*/ 	.byte	0x04, 0x05
        /*0362*/ 	.short	(.L_257 - .L_256)
.L_256:
        /*0364*/ 	.word	0x00000180
        /*0368*/ 	.word	0x00000001
        /*036c*/ 	.word	0x00000001


	//----- nvinfo : EIATTR_CRS_STACK_SIZE
	.align		4
.L_257:
        /*0370*/ 	.byte	0x04, 0x1e
        /*0372*/ 	.short	(.L_259 - .L_258)
.L_258:
        /*0374*/ 	.word	0x00000000


	//----- nvinfo : EIATTR_CBANK_PARAM_SIZE
	.align		4
.L_259:
        /*0378*/ 	.byte	0x03, 0x19
        /*037a*/ 	.short	0x06f0


	//----- nvinfo : EIATTR_PARAM_CBANK
	.align		4
        /*037c*/ 	.byte	0x04, 0x0a
        /*037e*/ 	.short	(.L_261 - .L_260)
	.align		4
.L_260:
        /*0380*/ 	.word	index@(.nv.constant0._ZN7cutlass13device_kernelIN5flash11enable_sm90INS1_16FlashAttnBwdSm90INS1_25CollectiveMainloopBwdSm90ILi2ELi2ELi2EN4cute5tupleIJNS5_1CILi1EEES8_S8_EEENS6_IJNS7_ILi64EEENS7_ILi128EEENS7_ILi96EEEEEENS_10bfloat16_tEfNS_4arch4Sm90ELb0ELb0ELb1ELb0ELb0ELb1ELb0ELb0ELi2ELi1ELi2ELi1ELb1EEENS1_24CollectiveEpilogueBwdGQAISD_fSG_Li256ELb0ELb0EEENS1_19SingleTileSchedulerILb0ELb0ELb0ELi128EEEEEEEEEvNT_6ParamsE)
        /*0384*/ 	.short	0x0210
        /*0386*/ 	.short	0x06f0


	//----- nvinfo : EIATTR_SW_WAR
	.align		4
.L_261:
        /*0388*/ 	.byte	0x04, 0x36
        /*038a*/ 	.short	(.L_263 - .L_262)
.L_262:
        /*038c*/ 	.word	0x00000008
.L_263:


//--------------------- .nv.info._ZN7cutlass13device_kernelIN5flash11enable_sm90INS1_16FlashAttnBwdSm90INS1_25CollectiveMainloopBwdSm90ILi2ELi2ELi2EN4cute5tupleIJNS5_1CILi1EEES8_S8_EEENS6_IJNS7_ILi64EEENS7_ILi128EEENS7_ILi96EEEEEENS_10bfloat16_tEfNS_4arch4Sm90ELb0ELb0ELb1ELb0ELb1ELb1ELb0ELb0ELi2ELi1ELi2ELi1ELb1EEENS1_24CollectiveEpilogueBwdGQAISD_fSG_Li256ELb0ELb1EEENS1_19SingleTileSchedulerILb0ELb0ELb0ELi128EEEEEEEEEvNT_6ParamsE --------------------------
	.section	.nv.info._ZN7cutlass13device_kernelIN5flash11enable_sm90INS1_16FlashAttnBwdSm90INS1_25CollectiveMainloopBwdSm90ILi2ELi2ELi2EN4cute5tupleIJNS5_1CILi1EEES8_S8_EEENS6_IJNS7_ILi64EEENS7_ILi128EEENS7_ILi96EEEEEENS_10bfloat16_tEfNS_4arch4Sm90ELb0ELb0ELb1ELb0ELb1ELb1ELb0ELb0ELi2ELi1ELi2ELi1ELb1EEENS1_24CollectiveEpilogueBwdGQAISD_fSG_Li256ELb0ELb1EEENS1_19SingleTileSchedulerILb0ELb0ELb0ELi128EEEEEEEEEvNT_6ParamsE,"",@"SHT_CUDA_INFO"
	.sectionflags	@""
	.align	4


	//----- nvinfo : EIATTR_CUDA_API_VERSION
	.align		4
        /*0000*/ 	.byte	0x04, 0x37
        /*0002*/ 	.short	(.L_265 - .L_264)
.L_264:
        /*0004*/ 	.word	0x00000082


	//----- nvinfo : EIATTR_KPARAM_INFO
	.align		4
.L_265:
        /*0008*/ 	.byte	0x04, 0x17
        /*000a*/ 	.short	(.L_267 - .L_266)
.L_266:
        /*000c*/ 	.word	0x00000000
        /*0010*/ 	.short	0x0000
        /*0012*/ 	.short	0x0070
        /*0014*/ 	.byte	0x00, 0xf0, 0x01, 0x1a


	//----- nvinfo : EIATTR_SPARSE_MMA_MASK
	.align		4
.L_267:
        /*0018*/ 	.byte	0x03, 0x50
        /*001a*/ 	.short	0x0000


	//----- nvinfo : EIATTR_MAXREG_COUNT
	.align		4
        /*001c*/ 	.byte	0x03, 0x1b
        /*001e*/ 	.short	0x00a8


	//----- nvinfo : EIATTR_NUM_BARRIERS
	.align		4
        /*0020*/ 	.byte	0x02, 0x4c
        /*0022*/ 	.byte	0x10
	.zero		1


	//----- nvinfo : EIATTR_EXTERNS
	.align		4
        /*0024*/ 	.byte	0x04, 0x0f
        /*0026*/ 	.short	(.L_269 - .L_268)


	//   ....[0]....
	.align		4
.L_268:
        /*0028*/ 	.word	index@(__assertfail)


	//----- nvinfo : EIATTR_MERCURY_ISA_VERSION
	.align		4
.L_269:
        /*002c*/ 	.byte	0x03, 0x5f
        /*002e*/ 	.short	0x0101


	//----- nvinfo : EIATTR_INT_WARP_WIDE_INSTR_OFFSETS
	.align		4
        /*0030*/ 	.byte	0x04, 0x31
        /*0032*/ 	.short	(.L_271 - .L_270)


	//   ....[0]....
.L_270:
        /*0034*/ 	.word	0x00000180


	//   ....[1]....
        /*0038*/ 	.word	0x000001b0


	//   ....[2]....
        /*003c*/ 	.word	0x00005da0


	//   ....[3]....
        /*0040*/ 	.word	0x00006210


	//   ....[4]....
        /*0044*/ 	.word	0x000067e0


	//----- nvinfo : EIATTR_COOP_GROUP_MASK_REGIDS
	.align		4
.L_271:
        /*0048*/ 	.byte	0x04, 0x29
        /*004a*/ 	.short	(.L_273 - .L_272)


	//   ....[0]....
.L_272:
        /*004c*/ 	.word	0xffffffff


	//   ....[1]....
        /*0050*/ 	.word	0xffffffff


	//   ....[2]....
        /*0054*/ 	.word	0xffffffff


	//   ....[3]....
        /*0058*/ 	.word	0xffffffff


	//   ....[4]....
        /*005c*/ 	.word	0xffffffff


	//   ....[5]....
        /*0060*/ 	.word	0xffffffff


	//   ....[6]....
        /*0064*/ 	.word	0xffffffff


	//   ....[7]....
        /*0068*/ 	.word	0xffffffff


	//   ....[8]....
        /*006c*/ 	.word	0xffffffff


	//   ....[9]....
        /*0070*/ 	.word	0xffffffff


	//   ....[10]....
        /*0074*/ 	.word	0xffffffff


	//   ....[11]....
        /*0078*/ 	.word	0xffffffff


	//   ....[12]....
        /*007c*/ 	.word	0xffffffff


	//   ....[13]....
        /*0080*/ 	.word	0xffffffff


	//   ....[14]....
        /*0084*/ 	.word	0xffffffff


	//   ....[15]....
        /*0088*/ 	.word	0xffffffff


	//   ....[16]....
        /*008c*/ 	.word	0xffffffff


	//   ....[17]....
        /*0090*/ 	.word	0x0500000f


	//   ....[18]....
        /*0094*/ 	.word	0x0500000f


	//   ....[19]....
        /*0098*/ 	.word	0x0500000f


	//   ....[20]....
        /*009c*/ 	.word	0x0500000f


	//   ....[21]....
        /*00a0*/ 	.word	0x0500000f


	//   ....[22]....
        /*00a4*/ 	.word	0x0500000f


	//----- nvinfo : EIATTR_COOP_GROUP_INSTR_OFFSETS
	.align		4
.L_273:
        /*00a8*/ 	.byte	0x04, 0x28
        /*00aa*/ 	.short	(.L_275 - .L_274)


	//   ....[0]....
.L_274:
        /*00ac*/ 	.word	0x00000050


	//   ....[1]....
        /*00b0*/ 	.word	0x00000190


	//   ....[2]....
        /*00b4*/ 	.word	0x000001e0


	//   ....[3]....
        /*00b8*/ 	.word	0x000003d0


	//   ....[4]....
        /*00bc*/ 	.word	0x000005f0


	//   ....[5]....
        /*00c0*/ 	.word	0x00000b30


	//   ....[6]....
        /*00c4*/ 	.word	0x00004e10


	//   ....[7]....
        /*00c8*/ 	.word	0x00004fa0


	//   ....[8]....
        /*00cc*/ 	.word	0x00005250


	//   ....[9]....
        /*00d0*/ 	.word	0x000053f0


	//   ....[10]....
        /*00d4*/ 	.word	0x00005510


	//   ....[11]....
        /*00d8*/ 	.word	0x00005a40


	//   ....[12]....
        /*00dc*/ 	.word	0x00005cd0


	//   ....[13]....
        /*00e0*/ 	.word	0x00005f10


	//   ....[14]....
        /*00e4*/ 	.word	0x00006140


	//   ....[15]....
        /*00e8*/ 	.word	0x000063f0


	//   ....[16]....
        /*00ec*/ 	.word	0x00006720


	//   ....[17]....
        /*00f0*/ 	.word	0x00008c00


	//   ....[18]....
        /*00f4*/ 	.word	0x00008d70


	//   ....[19]....
        /*00f8*/ 	.word	0x00008de0


	//   ....[20]....
        /*00fc*/ 	.word	0x00008e50


	//   ....[21]....
        /*0100*/ 	.word	0x00008ec0


	//   ....[22]....
        /*0104*/ 	.word	0x00008f30


	//----- nvinfo : EIATTR_REG_RECONFIG
	.align		4
.L_275:
        /*0108*/ 	.byte	0x01, 0x54
	.zero		2


	//----- nvinfo : EIATTR_SYSCALL_OFFSETS
	.align		4
        /*010c*/ 	.byte	0x04, 0x46
        /*010e*/ 	.short	(.L_277 - .L_276)


	//   ....[0]....
.L_276:
        /*0110*/ 	.word	0x00000790


	//   ....[1]....
        /*0114*/ 	.word	0x00000880


	//   ....[2]....
        /*0118*/ 	.word	0x000009e0


	//   ....[3]....
        /*011c*/ 	.word	0x00000ad0


	//   ....[4]....
        /*0120*/ 	.word	0x00000d50


	//----- nvinfo : EIATTR_MBARRIER_INSTR_OFFSETS
	.align		4
.L_277:
        /*0124*/ 	.byte	0x04, 0x39
        /*0126*/ 	.short	(.L_279 - .L_278)


	//   ....[0]....
.L_278:
        /*0128*/ 	.word	0x00000280
        /*012c*/ 	.word	0x000000ff
        /*0130*/ 	.word	0x00026800
        /*0134*/ 	.short	0x0100
        /*0136*/ 	.byte	0x06
	.zero		1


	//   ....[1]....
        /*0138*/ 	.word	0x00000380
        /*013c*/ 	.word	0x000000ff
        /*0140*/ 	.word	0x00026810
        /*0144*/ 	.short	0x0100
        /*0146*/ 	.byte	0x08
	.zero		1


	//   ....[2]....
        /*0148*/ 	.word	0x00000390
        /*014c*/ 	.word	0x000000ff
        /*0150*/ 	.word	0x00026820
        /*0154*/ 	.short	0x0100
        /*0156*/ 	.byte	0x08
	.zero		1


	//   ....[3]....
        /*0158*/ 	.word	0x000003a0
        /*015c*/ 	.word	0x000000ff
        /*0160*/ 	.word	0x00026818
        /*0164*/ 	.short	0x0100
        /*0166*/ 	.byte	0x08
	.zero		1


	//   ....[4]....
        /*0168*/ 	.word	0x000003b0
        /*016c*/ 	.word	0x000000ff
        /*0170*/ 	.word	0x00026828
        /*0174*/ 	.short	0x0100
        /*0176*/ 	.byte	0x08
	.zero		1


	//   ....[5]....
        /*0178*/ 	.word	0x000004e0
        /*017c*/ 	.word	0x000000ff
        /*0180*/ 	.word	0x00026830
        /*0184*/ 	.short	0x0100
        /*0186*/ 	.byte	0x08
	.zero		1


	//   ....[6]....
        /*0188*/ 	.word	0x000004f0
        /*018c*/ 	.word	0x000000ff
        /*0190*/ 	.word	0x00026840
        /*0194*/ 	.short	0x0100
        /*0196*/ 	.byte	0x08
	.zero		1


	//   ....[7]....
        /*0198*/ 	.word	0x00000500
        /*019c*/ 	.word	0x000000ff
        /*01a0*/ 	.word	0x00026838
        /*01a4*/ 	.short	0x0100
        /*01a6*/ 	.byte	0x08
	.zero		1


	//   ....[8]....
        /*01a8*/ 	.word	0x00000510
        /*01ac*/ 	.word	0x000000ff
        /*01b0*/ 	.word	0x00026848
        /*01b4*/ 	.short	0x0100
        /*01b6*/ 	.byte	0x08
	.zero		1


	//   ....[9]....
        /*01b8*/ 	.word	0x00000b60
        /*01bc*/ 	.word	0x00000012
        /*01c0*/ 	.word	0x00026800
        /*01c4*/ 	.short	0x010a
        /*01c6*/ 	.byte	0x3f
	.zero		1


	//   ....[10]....
        /*01c8*/ 	.word	0x00000c10
        /*01cc*/ 	.word	0x00000012
        /*01d0*/ 	.word	0x00026800
        /*01d4*/ 	.short	0x010a
        /*01d6*/ 	.byte	0x3f
	.zero		1


	//   ....[11]....
        /*01d8*/ 	.word	0x000018f0
        /*01dc*/ 	.word	0x000000ff
        /*01e0*/ 	.word	0x00026810
        /*01e4*/ 	.short	0x010a
        /*01e6*/ 	.byte	0x08
	.zero		1


	//   ....[12]....
        /*01e8*/ 	.word	0x00001930
        /*01ec*/ 	.word	0x000000ff
        /*01f0*/ 	.word	0x00026810
        /*01f4*/ 	.short	0x010a
        /*01f6*/ 	.byte	0x08
	.zero		1


	//   ....[13]....
        /*01f8*/ 	.word	0x00001d80
        /*01fc*/ 	.word	0x000000ff
        /*0200*/ 	.word	0x00026830
        /*0204*/ 	.short	0x010a
        /*0206*/ 	.byte	0x08
	.zero		1


	//   ....[14]....
        /*0208*/ 	.word	0x00001dc0
        /*020c*/ 	.word	0x000000ff
        /*0210*/ 	.word	0x00026830
        /*0214*/ 	.short	0x010a
        /*0216*/ 	.byte	0x08
	.zero		1


	//   ....[15]....
        /*0218*/ 	.word	0x00004240
        /*021c*/ 	.word	0x000000ff
        /*0220*/ 	.word	0x00000000
        /*0224*/ 	.short	0x0101
        /*0226*/ 	.byte	0x0a
	.zero		1


	//   ....[16]....
        /*0228*/ 	.word	0x00004520
        /*022c*/ 	.word	0x000000ff
        /*0230*/ 	.word	0x00000000
        /*0234*/ 	.short	0x0101
        /*0236*/ 	.byte	0x08
	.zero		1


	//   ....[17]....
        /*0238*/ 	.word	0x00006b20
        /*023c*/ 	.word	0x00000000
        /*0240*/ 	.word	0x00026820
        /*0244*/ 	.short	0x010a
        /*0246*/ 	.byte	0x3f
	.zero		1


	//   ....[18]....
        /*0248*/ 	.word	0x000074b0
        /*024c*/ 	.word	0x00000000
        /*0250*/ 	.word	0x00026840
        /*0254*/ 	.short	0x010a
        /*0256*/ 	.byte	0x3f
	.zero		1


	//   ....[19]....
        /*0258*/ 	.word	0x000077b0
        /*025c*/ 	.word	0x00000000
        /*0260*/ 	.word	0x00026828
        /*0264*/ 	.short	0x010a
        /*0266*/ 	.byte	0x3f
	.zero		1


	//   ....[20]....
        /*0268*/ 	.word	0x00007a30
        /*026c*/ 	.word	0x00000000
        /*0270*/ 	.word	0x00026848
        /*0274*/ 	.short	0x010a
        /*0276*/ 	.byte	0x3f
	.zero		1


	//   ....[21]....
        /*0278*/ 	.word	0x00007d00
        /*027c*/ 	.word	0x00000000
        /*0280*/ 	.word	0x00026820
        /*0284*/ 	.short	0x010a
        /*0286*/ 	.byte	0x3f
	.zero		1


	//   ....[22]....
        /*0288*/ 	.word	0x00007ff0
        /*028c*/ 	.word	0x00000000
        /*0290*/ 	.word	0x00026840
        /*0294*/ 	.short	0x010a
        /*0296*/ 	.byte	0x3f
	.zero		1


	//   ....[23]....
        /*0298*/ 	.word	0x000082d0
        /*029c*/ 	.word	0x00000000
        /*02a0*/ 	.word	0x00026828
        /*02a4*/ 	.short	0x010a
        /*02a6*/ 	.byte	0x3f
	.zero		1


	//   ....[24]....
        /*02a8*/ 	.word	0x000085b0
        /*02ac*/ 	.word	0x00000003
        /*02b0*/ 	.word	0x00026840
        /*02b4*/ 	.short	0x010a
        /*02b6*/ 	.byte	0x3f
	.zero		1


	//   ....[25]....
        /*02b8*/ 	.word	0x00008a60
        /*02bc*/ 	.word	0x00000006
        /*02c0*/ 	.word	0x00000000
        /*02c4*/ 	.short	0x010a
        /*02c6*/ 	.byte	0x3f
	.zero		1


	//   ....[26]....
        /*02c8*/ 	.word	0x00008ac0
        /*02cc*/ 	.word	0x00000003
        /*02d0*/ 	.word	0x00000000
        /*02d4*/ 	.short	0x010a
        /*02d6*/ 	.byte	0x3f
	.zero		1


	//   ....[27]....
        /*02d8*/ 	.word	0x00008b20
        /*02dc*/ 	.word	0x00000000
        /*02e0*/ 	.word	0x00000000
        /*02e4*/ 	.short	0x010a
        /*02e6*/ 	.byte	0x3f
	.zero		1


	//   ....[28]....
        /*02e8*/ 	.word	0x00008b50
        /*02ec*/ 	.word	0x00000003
        /*02f0*/ 	.word	0x00000000
        /*02f4*/ 	.short	0x010a
        /*02f6*/ 	.byte	0x3f
	.zero		1


	//   ....[29]....
        /*02f8*/ 	.word	0x00008c30
        /*02fc*/ 	.word	0x00000012
        /*0300*/ 	.word	0x00026800
        /*0304*/ 	.short	0x010a
        /*0306*/ 	.byte	0x3f
	.zero		1


	//   ....[30]....
        /*0308*/ 	.word	0x00008c90
        /*030c*/ 	.word	0x00000005
        /*0310*/ 	.word	0x00026810
        /*0314*/ 	.short	0x010a
        /*0316*/ 	.byte	0x3f
	.zero		1


	//   ....[31]....
        /*0318*/ 	.word	0x00008cf0
        /*031c*/ 	.word	0x00000079
        /*0320*/ 	.word	0x00026830
        /*0324*/ 	.short	0x010a
        /*0326*/ 	.byte	0x3f
	.zero		1


	//   ....[32]....
        /*0328*/ 	.word	0x00008f70
        /*032c*/ 	.word	0x00000000
        /*0330*/ 	.word	0x00026820
        /*0334*/ 	.short	0x010a
        /*0336*/ 	.byte	0x3f
	.zero		1


	//   ....[33]....
        /*0338*/ 	.word	0x00008fc0
        /*033c*/ 	.word	0x00000000
        /*0340*/ 	.word	0x00026840
        /*0344*/ 	.short	0x010a
        /*0346*/ 	.byte	0x3f
	.zero		1


	//   ....[34]....
        /*0348*/ 	.word	0x00009010
        /*034c*/ 	.word	0x00000000
        /*0350*/ 	.word	0x00026828
        /*0354*/ 	.short	0x010a
        /*0356*/ 	.byte	0x3f
	.zero		1


	//   ....[35]....
        /*0358*/ 	.word	0x00009060
        /*035c*/ 	.word	0x00000000
        /*0360*/ 	.word	0x00026848
        /*0364*/ 	.short	0x010a
        /*0366*/ 	.byte	0x3f
	.zero		1


	//   ....[36]....
        /*0368*/ 	.word	0x000090c0
        /*036c*/ 	.word	0x00000000
        /*0370*/ 	.word	0x00026820
        /*0374*/ 	.short	0x010a
        /*0376*/ 	.byte	0x3f
	.zero		1


	//   ....[37]....
        /*0378*/ 	.word	0x00009110
        /*037c*/ 	.word	0x00000000
        /*0380*/ 	.word	0x00026840
        /*0384*/ 	.short	0x010a
        /*0386*/ 	.byte	0x3f
	.zero		1


	//   ....[38]....
        /*0388*/ 	.word	0x00009160
        /*038c*/ 	.word	0x00000000
        /*0390*/ 	.word	0x00026828
        /*0394*/ 	.short	0x010a
        /*0396*/ 	.byte	0x3f
	.zero		1


	//   ....[39]....
        /*0398*/ 	.word	0x000091b0
        /*039c*/ 	.word	0x00000003
        /*03a0*/ 	.word	0x00026840
        /*03a4*/ 	.short	0x010a
        /*03a6*/ 	.byte	0x3f
	.zero		1


	//   ....[40]....
        /*03a8*/ 	.word	0x00009290
        /*03ac*/ 	.word	0x00000006
        /*03b0*/ 	.word	0x00000000
        /*03b4*/ 	.short	0x010a
        /*03b6*/ 	.byte	0x3f
	.zero		1


	//   ....[41]....
        /*03b8*/ 	.word	0x000092e0
        /*03bc*/ 	.word	0x00000003
        /*03c0*/ 	.word	0x00000000
        /*03c4*/ 	.short	0x010a
        /*03c6*/ 	.byte	0x3f
	.zero		1


	//   ....[42]....
        /*03c8*/ 	.word	0x00009330
        /*03cc*/ 	.word	0x00000000
        /*03d0*/ 	.word	0x00000000
        /*03d4*/ 	.short	0x010a
        /*03d6*/ 	.byte	0x3f
	.zero		1


	//----- nvinfo : EIATTR_NUM_MBARRIERS
	.align		4
.L_279:
        /*03d8*/ 	.byte	0x03, 0x38
        /*03da*/ 	.short	0x0009


	//----- nvinfo : EIATTR_EXIT_INSTR_OFFSETS
	.align		4
        /*03dc*/ 	.byte	0x04, 0x1c
        /*03de*/ 	.short	(.L_281 - .L_280)


	//   ....[0]....
.L_280:
        /*03e0*/ 	.word	0x00008ba0


	//----- nvinfo : EIATTR_MAX_THREADS
	.align		4
.L_281:
        /*03e4*/ 	.byte	0x04, 0x05
        /*03e6*/ 	.short	(.L_283 - .L_282)
.L_282:
        /*03e8*/ 	.word	0x00000180
        /*03ec*/ 	.word	0x00000001
        /*03f0*/ 	.word	0x00000001


	//----- nvinfo : EIATTR_CRS_STACK_SIZE
	.align		4
.L_283:
        /*03f4*/ 	.byte	0x04, 0x1e
        /*03f6*/ 	.short	(.L_285 - .L_284)
.L_284:
        /*03f8*/ 	.word	0x00000000


	//----- nvinfo : EIATTR_CBANK_PARAM_SIZE
	.align		4
.L_285:
        /*03fc*/ 	.byte	0x03, 0x19
        /*03fe*/ 	.short	0x06f0


	//----- nvinfo : EIATTR_PARAM_CBANK
	.align		4
        /*0400*/ 	.byte	0x04, 0x0a
        /*0402*/ 	.short	(.L_287 - .L_286)
	.align		4
.L_286:
        /*0404*/ 	.word	index@(.nv.constant0._ZN7cutlass13device_kernelIN5flash11enable_sm90INS1_16FlashAttnBwdSm90INS1_25CollectiveMainloopBwdSm90ILi2ELi2ELi2EN4cute5tupleIJNS5_1CILi1EEES8_S8_EEENS6_IJNS7_ILi64EEENS7_ILi128EEENS7_ILi96EEEEEENS_10bfloat16_tEfNS_4arch4Sm90ELb0ELb0ELb1ELb0ELb1ELb1ELb0ELb0ELi2ELi1ELi2ELi1ELb1EEENS1_24CollectiveEpilogueBwdGQAISD_fSG_Li256ELb0ELb1EEENS1_19SingleTileSchedulerILb0ELb0ELb0ELi128EEEEEEEEEvNT_6ParamsE)
        /*0408*/ 	.short	0x0210
        /*040a*/ 	.short	0x06f0


	//----- nvinfo : EIATTR_SW_WAR
	.align		4
.L_287:
        /*040c*/ 	.byte	0x04, 0x36
        /*040e*/ 	.short	(.L_289 - .L_288)
.L_288:
        /*0410*/ 	.word	0x00000008
.L_289:


//--------------------- .nv.info._ZN7cutlass13device_kernelIN5flash11enable_sm90INS1_16FlashAttnBwdSm90INS1_25CollectiveMainloopBwdSm90ILi2ELi2ELi2EN4cute5tupleIJNS5_1CILi1EEES8_S8_EEENS6_IJNS7_ILi64EEENS7_ILi128EEENS7_ILi96EEEEEENS_10bfloat16_tEfNS_4arch4Sm90ELb0ELb0ELb1ELb1ELb0ELb1ELb0ELb0ELi2ELi1ELi2ELi1ELb1EEENS1_21CollectiveEpilogueBwdISD_SE_SG_Li256ELb1ELb0ELi1EEENS1_19SingleTileSchedulerILb1ELb0ELb0ELi128EEEEEEEEEvNT_6ParamsE --------------------------
	.section	.nv.info._ZN7cutlass13device_kernelIN5flash11enable_sm90INS1_16FlashAttnBwdSm90INS1_25CollectiveMainloopBwdSm90ILi2ELi2ELi2EN4cute5tupleIJNS5_1CILi1EEES8_S8_EEENS6_IJNS7_ILi64EEENS7_ILi128EEENS7_ILi96EEEEEENS_10bfloat16_tEfNS_4arch4Sm90ELb0ELb0ELb1ELb1ELb0ELb1ELb0ELb0ELi2ELi1ELi2ELi1ELb1EEENS1_21CollectiveEpilogueBwdISD_SE_SG_Li256ELb1ELb0ELi1EEENS1_19SingleTileSchedulerILb1ELb0ELb0ELi128EEEEEEEEEvNT_6ParamsE,"",@"SHT_CUDA_INFO"
	.sectionflags	@""
	.align	4


	//----- nvinfo : EIATTR_CUDA_API_VERSION
	.align		4
        /*0000*/ 	.byte	0x04, 0x37
        /*0002*/ 	.short	(.L_291 - .L_290)
.L_290:
        /*0004*/ 	.word	0x00000082


	//----- nvinfo : EIATTR_KPARAM_INFO
	.align		4
.L_291:
        /*0008*/ 	.byte	0x04, 0x17
        /*000a*/ 	.short	(.L_293 - .L_292)
.L_292:
        /*000c*/ 	.word	0x00000000
        /*0010*/ 	.short	0x0000
        /*0012*/ 	.short	0x0070
        /*0014*/ 	.byte	0x00, 0xf0, 0x01, 0x1a


	//----- nvinfo : EIATTR_SPARSE_MMA_MASK
	.align		4
.L_293:
        /*0018*/ 	.byte	0x03, 0x50
        /*001a*/ 	.short	0x0000


	//----- nvinfo : EIATTR_MAXREG_COUNT
	.align		4
        /*001c*/ 	.byte	0x03, 0x1b
        /*001e*/ 	.short	0x00a8


	//----- nvinfo : EIATTR_NUM_BARRIERS
	.align		4
        /*0020*/ 	.byte	0x02, 0x4c
        /*0022*/ 	.byte	0x10
	.zero		1


	//----- nvinfo : EIATTR_EXTERNS
	.align		4
        /*0024*/ 	.byte	0x04, 0x0f
        /*0026*/ 	.short	(.L_295 - .L_294)


	//   ....[0]....
	.align		4
.L_294:
        /*0028*/ 	.word	index@(__assertfail)


	//----- nvinfo : EIATTR_MERCURY_ISA_VERSION
	.align		4
.L_295:
        /*002c*/ 	.byte	0x03, 0x5f
        /*002e*/ 	.short	0x0101


	//----- nvinfo : EIATTR_INT_WARP_WIDE_INSTR_OFFSETS
	.align		4
        /*0030*/ 	.byte	0x04, 0x31
        /*0032*/ 	.short	(.L_297 - .L_296)


	//   ....[0]....
.L_296:
        /*0034*/ 	.word	0x00000180


	//   ....[1]....
        /*0038*/ 	.word	0x000001b0


	//----- nvinfo : EIATTR_COOP_GROUP_MASK_REGIDS
	.align		4
.L_297:
        /*003c*/ 	.byte	0x04, 0x29
        /*003e*/ 	.short	(.L_299 - .L_298)


	//   ....[0]....
.L_298:
        /*0040*/ 	.word	0xffffffff


	//   ....[1]....
        /*0044*/ 	.word	0xffffffff


	//   ....[2]....
        /*0048*/ 	.word	0xffffffff


	//   ....[3]....
        /*004c*/ 	.word	0xffffffff


	//   ....[4]....
        /*0050*/ 	.word	0xffffffff


	//   ....[5]....
        /*0054*/ 	.word	0xffffffff


	//   ....[6]....
        /*0058*/ 	.word	0xffffffff


	//   ....[7]....
        /*005c*/ 	.word	0x0500000f


	//----- nvinfo : EIATTR_COOP_GROUP_INSTR_OFFSETS
	.align		4
.L_299:
        /*0060*/ 	.byte	0x04, 0x28
        /*0062*/ 	.short	(.L_301 - .L_300)


	//   ....[0]....
.L_300:
        /*0064*/ 	.word	0x00000050


	//   ....[1]....
        /*0068*/ 	.word	0x00000190


	//   ....[2]....
        /*006c*/ 	.word	0x000001e0


	//   ....[3]....
        /*0070*/ 	.word	0x000003d0


	//   ....[4]....
        /*0074*/ 	.word	0x00000600


	//   ....[5]....
        /*0078*/ 	.word	0x00001360


	//   ....[6]....
        /*007c*/ 	.word	0x000068a0


	//   ....[7]....
        /*0080*/ 	.word	0x0000a1e0


	//----- nvinfo : EIATTR_REG_RECONFIG
	.align		4
.L_301:
        /*0084*/ 	.byte	0x01, 0x54
	.zero		2


	//----- nvinfo : EIATTR_SYSCALL_OFFSETS
	.align		4
        /*0088*/ 	.byte	0x04, 0x46
        /*008a*/ 	.short	(.L_303 - .L_302)


	//   ....[0]....
.L_302:
        /*008c*/ 	.word	0x00000fc0


	//   ....[1]....
        /*0090*/ 	.word	0x000010b0


	//   ....[2]....
        /*0094*/ 	.word	0x00001210


	//   ....[3]....
        /*0098*/ 	.word	0x00001300


	//   ....[4]....
        /*009c*/ 	.word	0x00001570


	//----- nvinfo : EIATTR_MBARRIER_INSTR_OFFSETS
	.align		4
.L_303:
        /*00a0*/ 	.byte	0x04, 0x39
        /*00a2*/ 	.short	(.L_305 - .L_304)


	//   ....[0]....
.L_304:
        /*00a4*/ 	.word	0x00000280
        /*00a8*/ 	.word	0x000000ff
        /*00ac*/ 	.word	0x00026800
        /*00b0*/ 	.short	0x0100
        /*00b2*/ 	.byte	0x06
	.zero		1


	//   ....[1]....
        /*00b4*/ 	.word	0x00000380
        /*00b8*/ 	.word	0x000000ff
        /*00bc*/ 	.word	0x00026810
        /*00c0*/ 	.short	0x0100
        /*00c2*/ 	.byte	0x08
	.zero		1


	//   ....[2]....
        /*00c4*/ 	.word	0x00000390
        /*00c8*/ 	.word	0x000000ff
        /*00cc*/ 	.word	0x00026820
        /*00d0*/ 	.short	0x0100
        /*00d2*/ 	.byte	0x08
	.zero		1


	//   ....[3]....
        /*00d4*/ 	.word	0x000003a0
        /*00d8*/ 	.word	0x000000ff
        /*00dc*/ 	.word	0x00026818
        /*00e0*/ 	.short	0x0100
        /*00e2*/ 	.byte	0x08
	.zero		1


	//   ....[4]....
        /*00e4*/ 	.word	0x000003b0
        /*00e8*/ 	.word	0x000000ff
        /*00ec*/ 	.word	0x00026828
        /*00f0*/ 	.short	0x0100
        /*00f2*/ 	.byte	0x08
	.zero		1


	//   ....[5]....
        /*00f4*/ 	.word	0x000004e0
        /*00f8*/ 	.word	0x000000ff
        /*00fc*/ 	.word	0x00026830
        /*0100*/ 	.short	0x0100
        /*0102*/ 	.byte	0x08
	.zero		1


	//   ....[6]....
        /*0104*/ 	.word	0x000004f0
        /*0108*/ 	.word	0x000000ff
        /*010c*/ 	.word	0x00026840
        /*0110*/ 	.short	0x0100
        /*0112*/ 	.byte	0x08
	.zero		1


	//   ....[7]....
        /*0114*/ 	.word	0x00000500
        /*0118*/ 	.word	0x000000ff
        /*011c*/ 	.word	0x00026838
        /*0120*/ 	.short	0x0100
        /*0122*/ 	.byte	0x08
	.zero		1


	//   ....[8]....
        /*0124*/ 	.word	0x00000510
        /*0128*/ 	.word	0x000000ff
        /*012c*/ 	.word	0x00026848
        /*0130*/ 	.short	0x0100
        /*0132*/ 	.byte	0x08
	.zero		1


	//   ....[9]....
        /*0134*/ 	.word	0x000013a0
        /*0138*/ 	.word	0x00000012
        /*013c*/ 	.word	0x00026800
        /*0140*/ 	.short	0x010a
        /*0142*/ 	.byte	0x3f
	.zero		1


	//   ....[10]....
        /*0144*/ 	.word	0x00001430
        /*0148*/ 	.word	0x00000012
        /*014c*/ 	.word	0x00026800
        /*0150*/ 	.short	0x010a
        /*0152*/ 	.byte	0x3f
	.zero		1


	//   ....[11]....
        /*0154*/ 	.word	0x00001de0
        /*0158*/ 	.word	0x000000ff
        /*015c*/ 	.word	0x00026810
        /*0160*/ 	.short	0x010a
        /*0162*/ 	.byte	0x0a
	.zero		1


	//   ....[12]....
        /*0164*/ 	.word	0x00001e20
        /*0168*/ 	.word	0x000000ff
        /*016c*/ 	.word	0x00026810
        /*0170*/ 	.short	0x010a
        /*0172*/ 	.byte	0x0a
	.zero		1


	//   ....[13]....
        /*0174*/ 	.word	0x00002270
        /*0178*/ 	.word	0x000000ff
        /*017c*/ 	.word	0x00026830
        /*0180*/ 	.short	0x010a
        /*0182*/ 	.byte	0x0a
	.zero		1


	//   ....[14]....
        /*0184*/ 	.word	0x000022b0
        /*0188*/ 	.word	0x000000ff
        /*018c*/ 	.word	0x00026830
        /*0190*/ 	.short	0x010a
        /*0192*/ 	.byte	0x0a
	.zero		1


	//   ....[15]....
        /*0194*/ 	.word	0x000046a0
        /*0198*/ 	.word	0x000000ff
        /*019c*/ 	.word	0x00000000
        /*01a0*/ 	.short	0x0101
        /*01a2*/ 	.byte	0x0c
	.zero		1


	//   ....[16]....
        /*01a4*/ 	.word	0x00004950
        /*01a8*/ 	.word	0x000000ff
        /*01ac*/ 	.word	0x00000000
        /*01b0*/ 	.short	0x0101
        /*01b2*/ 	.byte	0x0a
	.zero		1


	//   ....[17]....
        /*01b4*/ 	.word	0x00008130
        /*01b8*/ 	.word	0x00000000
        /*01bc*/ 	.word	0x00026820
        /*01c0*/ 	.short	0x010a
        /*01c2*/ 	.byte	0x3f
	.zero		1


	//   ....[18]....
        /*01c4*/ 	.word	0x00008a00
        /*01c8*/ 	.word	0x00000000
        /*01cc*/ 	.word	0x00026840
        /*01d0*/ 	.short	0x010a
        /*01d2*/ 	.byte	0x3f
	.zero		1


	//   ....[19]....
        /*01d4*/ 	.word	0x00008d10
        /*01d8*/ 	.word	0x00000000
        /*01dc*/ 	.word	0x00026828
        /*01e0*/ 	.short	0x010a
        /*01e2*/ 	.byte	0x3f
	.zero		1


	//   ....[20]....
        /*01e4*/ 	.word	0x00008fb0
        /*01e8*/ 	.word	0x00000000
        /*01ec*/ 	.word	0x00026848
        /*01f0*/ 	.short	0x010a
        /*01f2*/ 	.byte	0x3f
	.zero		1


	//   ....[21]....
        /*01f4*/ 	.word	0x000092a0
        /*01f8*/ 	.word	0x00000000
        /*01fc*/ 	.word	0x00026820
        /*0200*/ 	.short	0x010a
        /*0202*/ 	.byte	0x3f
	.zero		1


	//   ....[22]....
        /*0204*/ 	.word	0x000095a0
        /*0208*/ 	.word	0x00000000
        /*020c*/ 	.word	0x00026840
        /*0210*/ 	.short	0x010a
        /*0212*/ 	.byte	0x3f
	.zero		1


	//   ....[23]....
        /*0214*/ 	.word	0x00009890
        /*0218*/ 	.word	0x00000000
        /*021c*/ 	.word	0x00026828
        /*0220*/ 	.short	0x010a
        /*0222*/ 	.byte	0x3f
	.zero		1


	//   ....[24]....
        /*0224*/ 	.word	0x00009b80
        /*0228*/ 	.word	0x00000003
        /*022c*/ 	.word	0x00026840
        /*0230*/ 	.short	0x010a
        /*0232*/ 	.byte	0x3f
	.zero		1


	//   ....[25]....
        /*0234*/ 	.word	0x0000a040
        /*0238*/ 	.word	0x00000006
        /*023c*/ 	.word	0x00000000
        /*0240*/ 	.short	0x010a
        /*0242*/ 	.byte	0x3f
	.zero		1


	//   ....[26]....
        /*0244*/ 	.word	0x0000a0a0
        /*0248*/ 	.word	0x00000003
        /*024c*/ 	.word	0x00000000
        /*0250*/ 	.short	0x010a
        /*0252*/ 	.byte	0x3f
	.zero		1


	//   ....[27]....
        /*0254*/ 	.word	0x0000a100
        /*0258*/ 	.word	0x00000000
        /*025c*/ 	.word	0x00000000
        /*0260*/ 	.short	0x010a
        /*0262*/ 	.byte	0x3f
	.zero		1


	//   ....[28]....
        /*0264*/ 	.word	0x0000a130
        /*0268*/ 	.word	0x00000003
        /*026c*/ 	.word	0x00000000
        /*0270*/ 	.short	0x010a
        /*0272*/ 	.byte	0x3f
	.zero		1


	//   ....[29]....
        /*0274*/ 	.word	0x0000a210
        /*0278*/ 	.word	0x00000012
        /*027c*/ 	.word	0x00026800
        /*0280*/ 	.short	0x010a
        /*0282*/ 	.byte	0x3f
	.zero		1


	//   ....[30]....
        /*0284*/ 	.word	0x0000a270
        /*0288*/ 	.word	0x00000005
        /*028c*/ 	.word	0x00026810
        /*0290*/ 	.short	0x010a
        /*0292*/ 	.byte	0x3f
	.zero		1


	//   ....[31]....
        /*0294*/ 	.word	0x0000a2d0
        /*0298*/ 	.word	0x00000079
        /*029c*/ 	.word	0x00026830
        /*02a0*/ 	.short	0x010a
        /*02a2*/ 	.byte	0x3f
	.zero		1


	//   ....[32]....
        /*02a4*/ 	.word	0x0000a320
        /*02a8*/ 	.word	0x00000000
        /*02ac*/ 	.word	0x00026820
        /*02b0*/ 	.short	0x010a
        /*02b2*/ 	.byte	0x3f
	.zero		1


	//   ....[33]....
        /*02b4*/ 	.word	0x0000a370
        /*02b8*/ 	.word	0x00000000
        /*02bc*/ 	.word	0x00026840
        /*02c0*/ 	.short	0x010a
        /*02c2*/ 	.byte	0x3f
	.zero		1


	//   ....[34]....
        /*02c4*/ 	.word	0x0000a3c0
        /*02c8*/ 	.word	0x00000000
        /*02cc*/ 	.word	0x00026828
        /*02d0*/ 	.short	0x010a
        /*02d2*/ 	.byte	0x3f
	.zero		1


	//   ....[35]....
        /*02d4*/ 	.word	0x0000a410
        /*02d8*/ 	.word	0x00000000
        /*02dc*/ 	.word	0x00026848
        /*02e0*/ 	.short	0x010a
        /*02e2*/ 	.byte	0x3f
	.zero		1


	//   ....[36]....
        /*02e4*/ 	.word	0x0000a470
        /*02e8*/ 	.word	0x00000000
        /*02ec*/ 	.word	0x00026820
        /*02f0*/ 	.short	0x010a
        /*02f2*/ 	.byte	0x3f
	.zero		1


	//   ....[37]....
        /*02f4*/ 	.word	0x0000a4c0
        /*02f8*/ 	.word	0x00000000
        /*02fc*/ 	.word	0x00026840
        /*0300*/ 	.short	0x010a
        /*0302*/ 	.byte	0x3f
	.zero		1


	//   ....[38]....
        /*0304*/ 	.word	0x0000a510
        /*0308*/ 	.word	0x00000000
        /*030c*/ 	.word	0x00026828
        /*0310*/ 	.short	0x010a
        /*0312*/ 	.byte	0x3f
	.zero		1


	//   ....[39]....
        /*0314*/ 	.word	0x0000a560
        /*0318*/ 	.word	0x00000003
        /*031c*/ 	.word	0x00026840
        /*0320*/ 	.short	0x010a
        /*0322*/ 	.byte	0x3f
	.zero		1


	//   ....[40]....
        /*0324*/ 	.word	0x0000a640
        /*0328*/ 	.word	0x00000006
        /*032c*/ 	.word	0x00000000
        /*0330*/ 	.short	0x010a
        /*0332*/ 	.byte	0x3f
	.zero		1


	//   ....[41]....
        /*0334*/ 	.word	0x0000a690
        /*0338*/ 	.word	0x00000003
        /*033c*/ 	.word	0x00000000
        /*0340*/ 	.short	0x010a
        /*0342*/ 	.byte	0x3f
	.zero		1


	//   ....[42]....
        /*0344*/ 	.word	0x0000a6e0
        /*0348*/ 	.word	0x00000000
        /*034c*/ 	.word	0x00000000
        /*0350*/ 	.short	0x010a
        /*0352*/ 	.byte	0x3f
	.zero		1


	//----- nvinfo : EIATTR_NUM_MBARRIERS
	.align		4
.L_305:
        /*0354*/ 	.byte	0x03, 0x38
        /*0356*/ 	.short	0x0009


	//----- nvinfo : EIATTR_EXIT_INSTR_OFFSETS
	.align		4
        /*0358*/ 	.byte	0x04, 0x1c
        /*035a*/ 	.short	(.L_307 - .L_306)


	//   ....[0]....
.L_306:
        /*035c*/ 	.word	0x0000a180


	//----- nvinfo : EIATTR_MAX_THREADS
	.align		4
.L_307:
        /*0360*/ 	.byte	0x04, 0x05
        /*0362*/ 	.short	(.L_309 - .L_308)
.L_308:
        /*0364*/ 	.word	0x00000180
        /*0368*/ 	.word	0x00000001
        /*036c*/ 	.word	0x00000001


	//----- nvinfo : EIATTR_CRS_STACK_SIZE
	.align		4
.L_309:
        /*0370*/ 	.byte	0x04, 0x1e
        /*0372*/ 	.short	(.L_311 - .L_310)
.L_310:
        /*0374*/ 	.word	0x00000000


	//----- nvinfo : EIATTR_CBANK_PARAM_SIZE
	.align		4
.L_311:
        /*0378*/ 	.byte	0x03, 0x19
        /*037a*/ 	.short	0x06f0


	//----- nvinfo : EIATTR_PARAM_CBANK
	.align		4
        /*037c*/ 	.byte	0x04, 0x0a
        /*037e*/ 	.short	(.L_313 - .L_312)
	.align		4
.L_312:
        /*0380*/ 	.word	index@(.nv.constant0._ZN7cutlass13device_kernelIN5flash11enable_sm90INS1_16FlashAttnBwdSm90INS1_25CollectiveMainloopBwdSm90ILi2ELi2ELi2EN4cute5tupleIJNS5_1CILi1EEES8_S8_EEENS6_IJNS7_ILi64EEENS7_ILi128EEENS7_ILi96EEEEEENS_10bfloat16_tEfNS_4arch4Sm90ELb0ELb0ELb1ELb1ELb0ELb1ELb0ELb0ELi2ELi1ELi2ELi1ELb1EEENS1_21CollectiveEpilogueBwdISD_SE_SG_Li256ELb1ELb0ELi1EEENS1_19SingleTileSchedulerILb1ELb0ELb0ELi128EEEEEEEEEvNT_6ParamsE)
        /*0384*/ 	.short	0x0210
        /*0386*/ 	.short	0x06f0


	//----- nvinfo : EIATTR_SW_WAR
	.align		4
.L_313:
        /*0388*/ 	.byte	0x04, 0x36
        /*038a*/ 	.short	(.L_315 - .L_314)
.L_314:
        /*038c*/ 	.word	0x00000008
.L_315:


//--------------------- .nv.info._ZN7cutlass13device_kernelIN5flash11enable_sm90INS1_16FlashAttnBwdSm90INS1_25CollectiveMainloopBwdSm90ILi2ELi2ELi2EN4cute5tupleIJNS5_1CILi1EEES8_S8_EEENS6_IJNS7_ILi64EEENS7_ILi128EEENS7_ILi96EEEEEENS_10bfloat16_tEfNS_4arch4Sm90ELb0ELb0ELb1ELb1ELb1ELb1ELb0ELb0ELi2ELi1ELi2ELi1ELb1EEENS1_21CollectiveEpilogueBwdISD_SE_SG_Li256ELb1ELb0ELi1EEENS1_19SingleTileSchedulerILb1ELb0ELb0ELi128EEEEEEEEEvNT_6ParamsE --------------------------
	.section	.nv.info._ZN7cutlass13device_kernelIN5flash11enable_sm90INS1_16FlashAttnBwdSm90INS1_25CollectiveMainloopBwdSm90ILi2ELi2ELi2EN4cute5tupleIJNS5_1CILi1EEES8_S8_EEENS6_IJNS7_ILi64EEENS7_ILi128EEENS7_ILi96EEEEEENS_10bfloat16_tEfNS_4arch4Sm90ELb0ELb0ELb1ELb1ELb1ELb1ELb0ELb0ELi2ELi1ELi2ELi1ELb1EEENS1_21CollectiveEpilogueBwdISD_SE_SG_Li256ELb1ELb0ELi1EEENS1_19SingleTileSchedulerILb1ELb0ELb0ELi128EEEEEEEEEvNT_6ParamsE,"",@"SHT_CUDA_INFO"
	.sectionflags	@""
	.align	4


	//----- nvinfo : EIATTR_CUDA_API_VERSION
	.align		4
        /*0000*/ 	.byte	0x04, 0x37
        /*0002*/ 	.short	(.L_317 - .L_316)
.L_316:
        /*0004*/ 	.word	0x00000082


	//----- nvinfo : EIATTR_KPARAM_INFO
	.align		4
.L_317:
        /*0008*/ 	.byte	0x04, 0x17
        /*000a*/ 	.short	(.L_319 - .L_318)
.L_318:
        /*000c*/ 	.word	0x00000000
        /*0010*/ 	.short	0x0000
        /*0012*/ 	.short	0x0070
        /*0014*/ 	.byte	0x00, 0xf0, 0x01, 0x1a


	//----- nvinfo : EIATTR_SPARSE_MMA_MASK
	.align		4
.L_319:
        /*0018*/ 	.byte	0x03, 0x50
        /*001a*/ 	.short	0x0000


	//----- nvinfo : EIATTR_MAXREG_COUNT
	.align		4
        /*001c*/ 	.byte	0x03, 0x1b
        /*001e*/ 	.short	0x00a8


	//----- nvinfo : EIATTR_NUM_BARRIERS
	.align		4
        /*0020*/ 	.byte	0x02, 0x4c
        /*0022*/ 	.byte	0x10
	.zero		1


	//----- nvinfo : EIATTR_EXTERNS
	.align		4
        /*0024*/ 	.byte	0x04, 0x0f
        /*0026*/ 	.short	(.L_321 - .L_320)


	//   ....[0]....
	.align		4
.L_320:
        /*0028*/ 	.word	index@(__assertfail)


	//----- nvinfo : EIATTR_MERCURY_ISA_VERSION
	.align		4
.L_321:
        /*002c*/ 	.byte	0x03, 0x5f
        /*002e*/ 	.short	0x0101


	//----- nvinfo : EIATTR_INT_WARP_WIDE_INSTR_OFFSETS
	.align		4
        /*0030*/ 	.byte	0x04, 0x31
        /*0032*/ 	.short	(.L_323 - .L_322)


	//   ....[0]....
.L_322:
        /*0034*/ 	.word	0x00000180


	//   ....[1]....
        /*0038*/ 	.word	0x000001b0


	//   ....[2]....
        /*003c*/ 	.word	0x000075d0


	//   ....[3]....
        /*0040*/ 	.word	0x00007a40


	//   ....[4]....
        /*0044*/ 	.word	0x00008010


	//----- nvinfo : EIATTR_COOP_GROUP_MASK_REGIDS
	.align		4
.L_323:
        /*0048*/ 	.byte	0x04, 0x29
        /*004a*/ 	.short	(.L_325 - .L_324)


	//   ....[0]....
.L_324:
        /*004c*/ 	.word	0xffffffff


	//   ....[1]....
        /*0050*/ 	.word	0xffffffff


	//   ....[2]....
        /*0054*/ 	.word	0xffffffff


	//   ....[3]....
        /*0058*/ 	.word	0xffffffff


	//   ....[4]....
        /*005c*/ 	.word	0xffffffff


	//   ....[5]....
        /*0060*/ 	.word	0xffffffff


	//   ....[6]....
        /*0064*/ 	.word	0xffffffff


	//   ....[7]....
        /*0068*/ 	.word	0xffffffff


	//   ....[8]....
        /*006c*/ 	.word	0xffffffff


	//   ....[9]....
        /*0070*/ 	.word	0xffffffff


	//   ....[10]....
        /*0074*/ 	.word	0xffffffff


	//   ....[11]....
        /*0078*/ 	.word	0xffffffff


	//   ....[12]....
        /*007c*/ 	.word	0xffffffff


	//   ....[13]....
        /*0080*/ 	.word	0x0500000f


	//   ....[14]....
        /*0084*/ 	.word	0x0500000f


	//   ....[15]....
        /*0088*/ 	.word	0x0500000f


	//   ....[16]....
        /*008c*/ 	.word	0x0500000f


	//----- nvinfo : EIATTR_COOP_GROUP_INSTR_OFFSETS
	.align		4
.L_325:
        /*0090*/ 	.byte	0x04, 0x28
        /*0092*/ 	.short	(.L_327 - .L_326)


	//   ....[0]....
.L_326:
        /*0094*/ 	.word	0x00000050


	//   ....[1]....
        /*0098*/ 	.word	0x00000190


	//   ....[2]....
        /*009c*/ 	.word	0x000001e0


	//   ....[3]....
        /*00a0*/ 	.word	0x000003d0


	//   ....[4]....
        /*00a4*/ 	.word	0x00000600


	//   ....[5]....
        /*00a8*/ 	.word	0x00001360


	//   ....[6]....
        /*00ac*/ 	.word	0x000068a0


	//   ....[7]....
        /*00b0*/ 	.word	0x00007270


	//   ....[8]....
        /*00b4*/ 	.word	0x00007500


	//   ....[9]....
        /*00b8*/ 	.word	0x00007740


	//   ....[10]....
        /*00bc*/ 	.word	0x00007970


	//   ....[11]....
        /*00c0*/ 	.word	0x00007c20


	//   ....[12]....
        /*00c4*/ 	.word	0x00007f50


	//   ....[13]....
        /*00c8*/ 	.word	0x0000aa30


	//   ....[14]....
        /*00cc*/ 	.word	0x0000aba0


	//   ....[15]....
        /*00d0*/ 	.word	0x0000ac10


	//   ....[16]....
        /*00d4*/ 	.word	0x0000ac80


	//----- nvinfo : EIATTR_REG_RECONFIG
	.align		4
.L_327:
        /*00d8*/ 	.byte	0x01, 0x54
	.zero		2


	//----- nvinfo : EIATTR_SYSCALL_OFFSETS
	.align		4
        /*00dc*/ 	.byte	0x04, 0x46
        /*00de*/ 	.short	(.L_329 - .L_328)


	//   ....[0]....
.L_328:
        /*00e0*/ 	.word	0x00000fc0


	//   ....[1]....
        /*00e4*/ 	.word	0x000010b0


	//   ....[2]....
        /*00e8*/ 	.word	0x00001210


	//   ....[3]....
        /*00ec*/ 	.word	0x00001300


	//   ....[4]....
        /*00f0*/ 	.word	0x00001570


	//----- nvinfo : EIATTR_MBARRIER_INSTR_OFFSETS
	.align		4
.L_329:
        /*00f4*/ 	.byte	0x04, 0x39
        /*00f6*/ 	.short	(.L_331 - .L_330)


	//   ....[0]....
.L_330:
        /*00f8*/ 	.word	0x00000280
        /*00fc*/ 	.word	0x000000ff
        /*0100*/ 	.word	0x00026800
        /*0104*/ 	.short	0x0100
        /*0106*/ 	.byte	0x06
	.zero		1


	//   ....[1]....
        /*0108*/ 	.word	0x00000380
        /*010c*/ 	.word	0x000000ff
        /*0110*/ 	.word	0x00026810
        /*0114*/ 	.short	0x0100
        /*0116*/ 	.byte	0x08
	.zero		1


	//   ....[2]....
        /*0118*/ 	.word	0x00000390
        /*011c*/ 	.word	0x000000ff
        /*0120*/ 	.word	0x00026820
        /*0124*/ 	.short	0x0100
        /*0126*/ 	.byte	0x08
	.zero		1


	//   ....[3]....
        /*0128*/ 	.word	0x000003a0
        /*012c*/ 	.word	0x000000ff
        /*0130*/ 	.word	0x00026818
        /*0134*/ 	.short	0x0100
        /*0136*/ 	.byte	0x08
	.zero		1


	//   ....[4]....
        /*0138*/ 	.word	0x000003b0
        /*013c*/ 	.word	0x000000ff
        /*0140*/ 	.word	0x00026828
        /*0144*/ 	.short	0x0100
        /*0146*/ 	.byte	0x08
	.zero		1


	//   ....[5]....
        /*0148*/ 	.word	0x000004e0
        /*014c*/ 	.word	0x000000ff
        /*0150*/ 	.word	0x00026830
        /*0154*/ 	.short	0x0100
        /*0156*/ 	.byte	0x08
	.zero		1


	//   ....[6]....
        /*0158*/ 	.word	0x000004f0
        /*015c*/ 	.word	0x000000ff
        /*0160*/ 	.word	0x00026840
        /*0164*/ 	.short	0x0100
        /*0166*/ 	.byte	0x08
	.zero		1


	//   ....[7]....
        /*0168*/ 	.word	0x00000500
        /*016c*/ 	.word	0x000000ff
        /*0170*/ 	.word	0x00026838
        /*0174*/ 	.short	0x0100
        /*0176*/ 	.byte	0x08
	.zero		1


	//   ....[8]....
        /*0178*/ 	.word	0x00000510
        /*017c*/ 	.word	0x000000ff
        /*0180*/ 	.word	0x00026848
        /*0184*/ 	.short	0x0100
        /*0186*/ 	.byte	0x08
	.zero		1


	//   ....[9]....
        /*0188*/ 	.word	0x000013a0
        /*018c*/ 	.word	0x00000012
        /*0190*/ 	.word	0x00026800
        /*0194*/ 	.short	0x010a
        /*0196*/ 	.byte	0x3f
	.zero		1


	//   ....[10]....
        /*0198*/ 	.word	0x00001430
        /*019c*/ 	.word	0x00000012
        /*01a0*/ 	.word	0x00026800
        /*01a4*/ 	.short	0x010a
        /*01a6*/ 	.byte	0x3f
	.zero		1


	//   ....[11]....
        /*01a8*/ 	.word	0x00001de0
        /*01ac*/ 	.word	0x000000ff
        /*01b0*/ 	.word	0x00026810
        /*01b4*/ 	.short	0x010a
        /*01b6*/ 	.byte	0x0a
	.zero		1


	//   ....[12]....
        /*01b8*/ 	.word	0x00001e20
        /*01bc*/ 	.word	0x000000ff
        /*01c0*/ 	.word	0x00026810
        /*01c4*/ 	.short	0x010a
        /*01c6*/ 	.byte	0x0a
	.zero		1


	//   ....[13]....
        /*01c8*/ 	.word	0x00002270
        /*01cc*/ 	.word	0x000000ff
        /*01d0*/ 	.word	0x00026830
        /*01d4*/ 	.short	0x010a
        /*01d6*/ 	.byte	0x0a
	.zero		1


	//   ....[14]....
        /*01d8*/ 	.word	0x000022b0
        /*01dc*/ 	.word	0x000000ff
        /*01e0*/ 	.word	0x00026830
        /*01e4*/ 	.short	0x010a
        /*01e6*/ 	.byte	0x0a
	.zero		1


	//   ....[15]....
        /*01e8*/ 	.word	0x000046a0
        /*01ec*/ 	.word	0x000000ff
        /*01f0*/ 	.word	0x00000000
        /*01f4*/ 	.short	0x0101
        /*01f6*/ 	.byte	0x0c
	.zero		1


	//   ....[16]....
        /*01f8*/ 	.word	0x00004950
        /*01fc*/ 	.word	0x000000ff
        /*0200*/ 	.word	0x00000000
        /*0204*/ 	.short	0x0101
        /*0206*/ 	.byte	0x0a
	.zero		1


	//   ....[17]....
        /*0208*/ 	.word	0x00008980
        /*020c*/ 	.word	0x00000000
        /*0210*/ 	.word	0x00026820
        /*0214*/ 	.short	0x010a
        /*0216*/ 	.byte	0x3f
	.zero		1


	//   ....[18]....
        /*0218*/ 	.word	0x00009250
        /*021c*/ 	.word	0x00000000
        /*0220*/ 	.word	0x00026840
        /*0224*/ 	.short	0x010a
        /*0226*/ 	.byte	0x3f
	.zero		1


	//   ....[19]....
        /*0228*/ 	.word	0x00009560
        /*022c*/ 	.word	0x00000000
        /*0230*/ 	.word	0x00026828
        /*0234*/ 	.short	0x010a
        /*0236*/ 	.byte	0x3f
	.zero		1


	//   ....[20]....
        /*0238*/ 	.word	0x00009800
        /*023c*/ 	.word	0x00000000
        /*0240*/ 	.word	0x00026848
        /*0244*/ 	.short	0x010a
        /*0246*/ 	.byte	0x3f
	.zero		1


	//   ....[21]....
        /*0248*/ 	.word	0x00009af0
        /*024c*/ 	.word	0x00000000
        /*0250*/ 	.word	0x00026820
        /*0254*/ 	.short	0x010a
        /*0256*/ 	.byte	0x3f
	.zero		1


	//   ....[22]....
        /*0258*/ 	.word	0x00009df0
        /*025c*/ 	.word	0x00000000
        /*0260*/ 	.word	0x00026840
        /*0264*/ 	.short	0x010a
        /*0266*/ 	.byte	0x3f
	.zero		1


	//   ....[23]....
        /*0268*/ 	.word	0x0000a0e0
        /*026c*/ 	.word	0x00000000
        /*0270*/ 	.word	0x00026828
        /*0274*/ 	.short	0x010a
        /*0276*/ 	.byte	0x3f
	.zero		1


	//   ....[24]....
        /*0278*/ 	.word	0x0000a3d0
        /*027c*/ 	.word	0x00000003
        /*0280*/ 	.word	0x00026840
        /*0284*/ 	.short	0x010a
        /*0286*/ 	.byte	0x3f
	.zero		1


	//   ....[25]....
        /*0288*/ 	.word	0x0000a890
        /*028c*/ 	.word	0x00000006
        /*0290*/ 	.word	0x00000000
        /*0294*/ 	.short	0x010a
        /*0296*/ 	.byte	0x3f
	.zero		1


	//   ....[26]....
        /*0298*/ 	.word	0x0000a8f0
        /*029c*/ 	.word	0x00000003
        /*02a0*/ 	.word	0x00000000
        /*02a4*/ 	.short	0x010a
        /*02a6*/ 	.byte	0x3f
	.zero		1


	//   ....[27]....
        /*02a8*/ 	.word	0x0000a950
        /*02ac*/ 	.word	0x00000000
        /*02b0*/ 	.word	0x00000000
        /*02b4*/ 	.short	0x010a
        /*02b6*/ 	.byte	0x3f
	.zero		1


	//   ....[28]....
        /*02b8*/ 	.word	0x0000a980
        /*02bc*/ 	.word	0x00000003
        /*02c0*/ 	.word	0x00000000
        /*02c4*/ 	.short	0x010a
        /*02c6*/ 	.byte	0x3f
	.zero		1


	//   ....[29]....
        /*02c8*/ 	.word	0x0000aa60
        /*02cc*/ 	.word	0x00000012
        /*02d0*/ 	.word	0x00026800
        /*02d4*/ 	.short	0x010a
        /*02d6*/ 	.byte	0x3f
	.zero		1


	//   ....[30]....
        /*02d8*/ 	.word	0x0000aac0
        /*02dc*/ 	.word	0x00000005
        /*02e0*/ 	.word	0x00026810
        /*02e4*/ 	.short	0x010a
        /*02e6*/ 	.byte	0x3f
	.zero		1


	//   ....[31]....
        /*02e8*/ 	.word	0x0000ab20
        /*02ec*/ 	.word	0x00000079
        /*02f0*/ 	.word	0x00026830
        /*02f4*/ 	.short	0x010a
        /*02f6*/ 	.byte	0x3f
	.zero		1


	//   ....[32]....
        /*02f8*/ 	.word	0x0000acc0
        /*02fc*/ 	.word	0x00000000
        /*0300*/ 	.word	0x00026820
        /*0304*/ 	.short	0x010a
        /*0306*/ 	.byte	0x3f
	.zero		1


	//   ....[33]....
        /*0308*/ 	.word	0x0000ad10
        /*030c*/ 	.word	0x00000000
        /*0310*/ 	.word	0x00026840
        /*0314*/ 	.short	0x010a
        /*0316*/ 	.byte	0x3f
	.zero		1


	//   ....[34]....
        /*0318*/ 	.word	0x0000ad60
        /*031c*/ 	.word	0x00000000
        /*0320*/ 	.word	0x00026828
        /*0324*/ 	.short	0x010a
        /*0326*/ 	.byte	0x3f
	.zero		1


	//   ....[35]....
        /*0328*/ 	.word	0x0000adb0
        /*032c*/ 	.word	0x00000000
        /*0330*/ 	.word	0x00026848
        /*0334*/ 	.short	0x010a
        /*0336*/ 	.byte	0x3f
	.zero		1


	//   ....[36]....
        /*0338*/ 	.word	0x0000ae10
        /*033c*/ 	.word	0x00000000
        /*0340*/ 	.word	0x00026820
        /*0344*/ 	.short	0x010a
        /*0346*/ 	.byte	0x3f
	.zero		1


	//   ....[37]....
        /*0348*/ 	.word	0x0000ae60
        /*034c*/ 	.word	0x00000000
        /*0350*/ 	.word	0x00026840
        /*0354*/ 	.short	0x010a
        /*0356*/ 	.byte	0x3f
	.zero		1


	//   ....[38]....
        /*0358*/ 	.word	0x0000aeb0
        /*035c*/ 	.word	0x00000000
        /*0360*/ 	.word	0x00026828
        /*0364*/ 	.short	0x010a
        /*0366*/ 	.byte	0x3f
	.zero		1


	//   ....[39]....
        /*0368*/ 	.word	0x0000af00
        /*036c*/ 	.word	0x00000003
        /*0370*/ 	.word	0x00026840
        /*0374*/ 	.short	0x010a
        /*0376*/ 	.byte	0x3f
	.zero		1


	//   ....[40]....
        /*0378*/ 	.word	0x0000afe0
        /*037c*/ 	.word	0x00000006
        /*0380*/ 	.word	0x00000000
        /*0384*/ 	.short	0x010a
        /*0386*/ 	.byte	0x3f
	.zero		1


	//   ....[41]....
        /*0388*/ 	.word	0x0000b030
        /*038c*/ 	.word	0x00000003
        /*0390*/ 	.word	0x00000000
        /*0394*/ 	.short	0x010a
        /*0396*/ 	.byte	0x3f
	.zero		1


	//   ....[42]....
        /*0398*/ 	.word	0x0000b080
        /*039c*/ 	.word	0x00000000
        /*03a0*/ 	.word	0x00000000
        /*03a4*/ 	.short	0x010a
        /*03a6*/ 	.byte	0x3f
	.zero		1


	//----- nvinfo : EIATTR_NUM_MBARRIERS
	.align		4
.L_331:
        /*03a8*/ 	.byte	0x03, 0x38
        /*03aa*/ 	.short	0x0009


	//----- nvinfo : EIATTR_EXIT_INSTR_OFFSETS
	.align		4
        /*03ac*/ 	.byte	0x04, 0x1c
        /*03ae*/ 	.short	(.L_333 - .L_332)


	//   ....[0]....
.L_332:
        /*03b0*/ 	.word	0x0000a9d0


	//----- nvinfo : EIATTR_MAX_THREADS
	.align		4
.L_333:
        /*03b4*/ 	.byte	0x04, 0x05
        /*03b6*/ 	.short	(.L_335 - .L_334)
.L_334:
        /*03b8*/ 	.word	0x00000180
        /*03bc*/ 	.word	0x00000001
        /*03c0*/ 	.word	0x00000001


	//----- nvinfo : EIATTR_CRS_STACK_SIZE
	.align		4
.L_335:
        /*03c4*/ 	.byte	0x04, 0x1e
        /*03c6*/ 	.short	(.L_337 - .L_336)
.L_336:
        /*03c8*/ 	.word	0x00000000


	//----- nvinfo : EIATTR_CBANK_PARAM_SIZE
	.align		4
.L_337:
        /*03cc*/ 	.byte	0x03, 0x19
        /*03ce*/ 	.short	0x06f0


	//----- nvinfo : EIATTR_PARAM_CBANK
	.align		4
        /*03d0*/ 	.byte	0x04, 0x0a
        /*03d2*/ 	.short	(.L_339 - .L_338)
	.align		4
.L_338:
        /*03d4*/ 	.word	index@(.nv.constant0._ZN7cutlass13device_kernelIN5flash11enable_sm90INS1_16FlashAttnBwdSm90INS1_25CollectiveMainloopBwdSm90ILi2ELi2ELi2EN4cute5tupleIJNS5_1CILi1EEES8_S8_EEENS6_IJNS7_ILi64EEENS7_ILi128EEENS7_ILi96EEEEEENS_10bfloat16_tEfNS_4arch4Sm90ELb0ELb0ELb1ELb1ELb1ELb1ELb0ELb0ELi2ELi1ELi2ELi1ELb1EEENS1_21CollectiveEpilogueBwdISD_SE_SG_Li256ELb1ELb0ELi1EEENS1_19SingleTileSchedulerILb1ELb0ELb0ELi128EEEEEEEEEvNT_6ParamsE)
        /*03d8*/ 	.short	0x0210
        /*03da*/ 	.short	0x06f0


	//----- nvinfo : EIATTR_SW_WAR
	.align		4
.L_339:
        /*03dc*/ 	.byte	0x04, 0x36
        /*03de*/ 	.short	(.L_341 - .L_340)
.L_340:
        /*03e0*/ 	.word	0x00000008
.L_341:


//--------------------- .nv.info._ZN7cutlass13device_kernelIN5flash11enable_sm90INS1_16FlashAttnBwdSm90INS1_25CollectiveMainloopBwdSm90ILi2ELi2ELi2EN4cute5tupleIJNS5_1CILi1EEES8_S8_EEENS6_IJNS7_ILi64EEENS7_ILi128EEENS7_ILi96EEEEEENS_10bfloat16_tEfNS_4arch4Sm90ELb0ELb0ELb1ELb1ELb0ELb1ELb0ELb0ELi2ELi1ELi2ELi1ELb1EEENS1_24CollectiveEpilogueBwdGQAISD_fSG_Li256ELb1ELb0EEENS1_19SingleTileSchedulerILb1ELb0ELb0ELi128EEEEEEEEEvNT_6ParamsE --------------------------
	.section	.nv.info._ZN7cutlass13device_kernelIN5flash11enable_sm90INS1_16FlashAttnBwdSm90INS1_25CollectiveMainloopBwdSm90ILi2ELi2ELi2EN4cute5tupleIJNS5_1CILi1EEES8_S8_EEENS6_IJNS7_ILi64EEENS7_ILi128EEENS7_ILi96EEEEEENS_10bfloat16_tEfNS_4arch4Sm90ELb0ELb0ELb1ELb1ELb0ELb1ELb0ELb0ELi2ELi1ELi2ELi1ELb1EEENS1_24CollectiveEpilogueBwdGQAISD_fSG_Li256ELb1ELb0EEENS1_19SingleTileSchedulerILb1ELb0ELb0ELi128EEEEEEEEEvNT_6ParamsE,"",@"SHT_CUDA_INFO"
	.sectionflags	@""
	.align	4


	//----- nvinfo : EIATTR_CUDA_API_VERSION
	.align		4
        /*0000*/ 	.byte	0x04, 0x37
        /*0002*/ 	.short	(.L_343 - .L_342)
.L_342:
        /*0004*/ 	.word	0x00000082


	//----- nvinfo : EIATTR_KPARAM_INFO
	.align		4
.L_343:
        /*0008*/ 	.byte	0x04, 0x17
        /*000a*/ 	.short	(.L_345 - .L_344)
.L_344:
        /*000c*/ 	.word	0x00000000
        /*0010*/ 	.short	0x0000
        /*0012*/ 	.short	0x0070
        /*0014*/ 	.byte	0x00, 0xf0, 0x01, 0x1a


	//----- nvinfo : EIATTR_SPARSE_MMA_MASK
	.align		4
.L_345:
        /*0018*/ 	.byte	0x03, 0x50
        /*001a*/ 	.short	0x0000


	//----- nvinfo : EIATTR_MAXREG_COUNT
	.align		4
        /*001c*/ 	.byte	0x03, 0x1b
        /*001e*/ 	.short	0x00a8


	//----- nvinfo : EIATTR_NUM_BARRIERS
	.align		4
        /*0020*/ 	.byte	0x02, 0x4c
        /*0022*/ 	.byte	0x10
	.zero		1


	//----- nvinfo : EIATTR_EXTERNS
	.align		4
        /*0024*/ 	.byte	0x04, 0x0f
        /*0026*/ 	.short	(.L_347 - .L_346)


	//   ....[0]....
	.align		4
.L_346:
        /*0028*/ 	.word	index@(__assertfail)


	//----- nvinfo : EIATTR_MERCURY_ISA_VERSION
	.align		4
.L_347:
        /*002c*/ 	.byte	0x03, 0x5f
        /*002e*/ 	.short	0x0101


	//----- nvinfo : EIATTR_INT_WARP_WIDE_INSTR_OFFSETS
	.align		4
        /*0030*/ 	.byte	0x04, 0x31
        /*0032*/ 	.short	(.L_349 - .L_348)


	//   ....[0]....
.L_348:
        /*0034*/ 	.word	0x00000180


	//   ....[1]....
        /*0038*/ 	.word	0x000001b0


	//----- nvinfo : EIATTR_COOP_GROUP_MASK_REGIDS
	.align		4
.L_349:
        /*003c*/ 	.byte	0x04, 0x29
        /*003e*/ 	.short	(.L_351 - .L_350)


	//   ....[0]....
.L_350:
        /*0040*/ 	.word	0xffffffff


	//   ....[1]....
        /*0044*/ 	.word	0xffffffff


	//   ....[2]....
        /*0048*/ 	.word	0xffffffff


	//   ....[3]....
        /*004c*/ 	.word	0xffffffff


	//   ....[4]....
        /*0050*/ 	.word	0xffffffff


	//   ....[5]....
        /*0054*/ 	.word	0xffffffff


	//   ....[6]....
        /*0058*/ 	.word	0xffffffff


	//   ....[7]....
        /*005c*/ 	.word	0x0500000f


	//----- nvinfo : EIATTR_COOP_GROUP_INSTR_OFFSETS
	.align		4
.L_351:
        /*0060*/ 	.byte	0x04, 0x28
        /*0062*/ 	.short	(.L_353 - .L_352)


	//   ....[0]....
.L_352:
        /*0064*/ 	.word	0x00000050


	//   ....[1]....
        /*0068*/ 	.word	0x00000190


	//   ....[2]....
        /*006c*/ 	.word	0x000001e0


	//   ....[3]....
        /*0070*/ 	.word	0x000003d0


	//   ....[4]....
        /*0074*/ 	.word	0x00000600


	//   ....[5]....
        /*0078*/ 	.word	0x00001350


	//   ....[6]....
        /*007c*/ 	.word	0x00005630


	//   ....[7]....
        /*0080*/ 	.word	0x00008f70


	//----- nvinfo : EIATTR_REG_RECONFIG
	.align		4
.L_353:
        /*0084*/ 	.byte	0x01, 0x54
	.zero		2


	//----- nvinfo : EIATTR_SYSCALL_OFFSETS
	.align		4
        /*0088*/ 	.byte	0x04, 0x46
        /*008a*/ 	.short	(.L_355 - .L_354)


	//   ....[0]....
.L_354:
        /*008c*/ 	.word	0x00000fb0


	//   ....[1]....
        /*0090*/ 	.word	0x000010a0


	//   ....[2]....
        /*0094*/ 	.word	0x00001200


	//   ....[3]....
        /*0098*/ 	.word	0x000012f0


	//   ....[4]....
        /*009c*/ 	.word	0x00001560


	//----- nvinfo : EIATTR_MBARRIER_INSTR_OFFSETS
	.align		4
.L_355:
        /*00a0*/ 	.byte	0x04, 0x39
        /*00a2*/ 	.short	(.L_357 - .L_356)


	//   ....[0]....
.L_356:
        /*00a4*/ 	.word	0x00000280
        /*00a8*/ 	.word	0x000000ff
        /*00ac*/ 	.word	0x00026800
        /*00b0*/ 	.short	0x0100
        /*00b2*/ 	.byte	0x06
	.zero		1


	//   ....[1]....
        /*00b4*/ 	.word	0x00000380
        /*00b8*/ 	.word	0x000000ff
        /*00bc*/ 	.word	0x00026810
        /*00c0*/ 	.short	0x0100
        /*00c2*/ 	.byte	0x08
	.zero		1


	//   ....[2]....
        /*00c4*/ 	.word	0x00000390
        /*00c8*/ 	.word	0x000000ff
        /*00cc*/ 	.word	0x00026820
        /*00d0*/ 	.short	0x0100
        /*00d2*/ 	.byte	0x08
	.zero		1


	//   ....[3]....
        /*00d4*/ 	.word	0x000003a0
        /*00d8*/ 	.word	0x000000ff
        /*00dc*/ 	.word	0x00026818
        /*00e0*/ 	.short	0x0100
        /*00e2*/ 	.byte	0x08
	.zero		1


	//   ....[4]....
        /*00e4*/ 	.word	0x000003b0
        /*00e8*/ 	.word	0x000000ff
        /*00ec*/ 	.word	0x00026828
        /*00f0*/ 	.short	0x0100
        /*00f2*/ 	.byte	0x08
	.zero		1


	//   ....[5]....
        /*00f4*/ 	.word	0x000004e0
        /*00f8*/ 	.word	0x000000ff
        /*00fc*/ 	.word	0x00026830
        /*0100*/ 	.short	0x0100
        /*0102*/ 	.byte	0x08
	.zero		1


	//   ....[6]....
        /*0104*/ 	.word	0x000004f0
        /*0108*/ 	.word	0x000000ff
        /*010c*/ 	.word	0x00026840
        /*0110*/ 	.short	0x0100
        /*0112*/ 	.byte	0x08
	.zero		1


	//   ....[7]....
        /*0114*/ 	.word	0x00000500
        /*0118*/ 	.word	0x000000ff
        /*011c*/ 	.word	0x00026838
        /*0120*/ 	.short	0x0100
        /*0122*/ 	.byte	0x08
	.zero		1


	//   ....[8]....
        /*0124*/ 	.word	0x00000510
        /*0128*/ 	.word	0x000000ff
        /*012c*/ 	.word	0x00026848
        /*0130*/ 	.short	0x0100
        /*0132*/ 	.byte	0x08
	.zero		1


	//   ....[9]....
        /*0134*/ 	.word	0x00001390
        /*0138*/ 	.word	0x00000012
        /*013c*/ 	.word	0x00026800
        /*0140*/ 	.short	0x010a
        /*0142*/ 	.byte	0x3f
	.zero		1


	//   ....[10]....
        /*0144*/ 	.word	0x00001420
        /*0148*/ 	.word	0x00000012
        /*014c*/ 	.word	0x00026800
        /*0150*/ 	.short	0x010a
        /*0152*/ 	.byte	0x3f
	.zero		1


	//   ....[11]....
        /*0154*/ 	.word	0x00001dd0
        /*0158*/ 	.word	0x000000ff
        /*015c*/ 	.word	0x00026810
        /*0160*/ 	.short	0x010a
        /*0162*/ 	.byte	0x0a
	.zero		1


	//   ....[12]....
        /*0164*/ 	.word	0x00001e10
        /*0168*/ 	.word	0x000000ff
        /*016c*/ 	.word	0x00026810
        /*0170*/ 	.short	0x010a
        /*0172*/ 	.byte	0x0a
	.zero		1


	//   ....[13]....
        /*0174*/ 	.word	0x00002260
        /*0178*/ 	.word	0x000000ff
        /*017c*/ 	.word	0x00026830
        /*0180*/ 	.short	0x010a
        /*0182*/ 	.byte	0x0a
	.zero		1


	//   ....[14]....
        /*0184*/ 	.word	0x000022a0
        /*0188*/ 	.word	0x000000ff
        /*018c*/ 	.word	0x00026830
        /*0190*/ 	.short	0x010a
        /*0192*/ 	.byte	0x0a
	.zero		1


	//   ....[15]....
        /*0194*/ 	.word	0x00004690
        /*0198*/ 	.word	0x000000ff
        /*019c*/ 	.word	0x00000000
        /*01a0*/ 	.short	0x0101
        /*01a2*/ 	.byte	0x0c
	.zero		1


	//   ....[16]....
        /*01a4*/ 	.word	0x00004940
        /*01a8*/ 	.word	0x000000ff
        /*01ac*/ 	.word	0x00000000
        /*01b0*/ 	.short	0x0101
        /*01b2*/ 	.byte	0x0a
	.zero		1


	//   ....[17]....
        /*01b4*/ 	.word	0x00006ec0
        /*01b8*/ 	.word	0x00000000
        /*01bc*/ 	.word	0x00026820
        /*01c0*/ 	.short	0x010a
        /*01c2*/ 	.byte	0x3f
	.zero		1


	//   ....[18]....
        /*01c4*/ 	.word	0x00007790
        /*01c8*/ 	.word	0x00000000
        /*01cc*/ 	.word	0x00026840
        /*01d0*/ 	.short	0x010a
        /*01d2*/ 	.byte	0x3f
	.zero		1


	//   ....[19]....
        /*01d4*/ 	.word	0x00007aa0
        /*01d8*/ 	.word	0x00000000
        /*01dc*/ 	.word	0x00026828
        /*01e0*/ 	.short	0x010a
        /*01e2*/ 	.byte	0x3f
	.zero		1


	//   ....[20]....
        /*01e4*/ 	.word	0x00007d40
        /*01e8*/ 	.word	0x00000000
        /*01ec*/ 	.word	0x00026848
        /*01f0*/ 	.short	0x010a
        /*01f2*/ 	.byte	0x3f
	.zero		1


	//   ....[21]....
        /*01f4*/ 	.word	0x00008030
        /*01f8*/ 	.word	0x00000000
        /*01fc*/ 	.word	0x00026820
        /*0200*/ 	.short	0x010a
        /*0202*/ 	.byte	0x3f
	.zero		1


	//   ....[22]....
        /*0204*/ 	.word	0x00008330
        /*0208*/ 	.word	0x00000000
        /*020c*/ 	.word	0x00026840
        /*0210*/ 	.short	0x010a
        /*0212*/ 	.byte	0x3f
	.zero		1


	//   ....[23]....
        /*0214*/ 	.word	0x00008620
        /*0218*/ 	.word	0x00000000
        /*021c*/ 	.word	0x00026828
        /*0220*/ 	.short	0x010a
        /*0222*/ 	.byte	0x3f
	.zero		1


	//   ....[24]....
        /*0224*/ 	.word	0x00008910
        /*0228*/ 	.word	0x00000003
        /*022c*/ 	.word	0x00026840
        /*0230*/ 	.short	0x010a
        /*0232*/ 	.byte	0x3f
	.zero		1


	//   ....[25]....
        /*0234*/ 	.word	0x00008dd0
        /*0238*/ 	.word	0x00000006
        /*023c*/ 	.word	0x00000000
        /*0240*/ 	.short	0x010a
        /*0242*/ 	.byte	0x3f
	.zero		1


	//   ....[26]....
        /*0244*/ 	.word	0x00008e30
        /*0248*/ 	.word	0x00000003
        /*024c*/ 	.word	0x00000000
        /*0250*/ 	.short	0x010a
        /*0252*/ 	.byte	0x3f
	.zero		1


	//   ....[27]....
        /*0254*/ 	.word	0x00008e90
        /*0258*/ 	.word	0x00000000
        /*025c*/ 	.word	0x00000000
        /*0260*/ 	.short	0x010a
        /*0262*/ 	.byte	0x3f
	.zero		1


	//   ....[28]....
        /*0264*/ 	.word	0x00008ec0
        /*0268*/ 	.word	0x00000003
        /*026c*/ 	.word	0x00000000
        /*0270*/ 	.short	0x010a
        /*0272*/ 	.byte	0x3f
	.zero		1


	//   ....[29]....
        /*0274*/ 	.word	0x00008fa0
        /*0278*/ 	.word	0x00000012
        /*027c*/ 	.word	0x00026800
        /*0280*/ 	.short	0x010a
        /*0282*/ 	.byte	0x3f
	.zero		1


	//   ....[30]....
        /*0284*/ 	.word	0x00009000
        /*0288*/ 	.word	0x00000005
        /*028c*/ 	.word	0x00026810
        /*0290*/ 	.short	0x010a
        /*0292*/ 	.byte	0x3f
	.zero		1


	//   ....[31]....
        /*0294*/ 	.word	0x00009060
        /*0298*/ 	.word	0x00000079
        /*029c*/ 	.word	0x00026830
        /*02a0*/ 	.short	0x010a
        /*02a2*/ 	.byte	0x3f
	.zero		1


	//   ....[32]....
        /*02a4*/ 	.word	0x000090b0
        /*02a8*/ 	.word	0x00000000
        /*02ac*/ 	.word	0x00026820
        /*02b0*/ 	.short	0x010a
        /*02b2*/ 	.byte	0x3f
	.zero		1


	//   ....[33]....
        /*02b4*/ 	.word	0x00009100
        /*02b8*/ 	.word	0x00000000
        /*02bc*/ 	.word	0x00026840
        /*02c0*/ 	.short	0x010a
        /*02c2*/ 	.byte	0x3f
	.zero		1


	//   ....[34]....
        /*02c4*/ 	.word	0x00009150
        /*02c8*/ 	.word	0x00000000
        /*02cc*/ 	.word	0x00026828
        /*02d0*/ 	.short	0x010a
        /*02d2*/ 	.byte	0x3f
	.zero		1


	//   ....[35]....
        /*02d4*/ 	.word	0x000091a0
        /*02d8*/ 	.word	0x00000000
        /*02dc*/ 	.word	0x00026848
        /*02e0*/ 	.short	0x010a
        /*02e2*/ 	.byte	0x3f
	.zero		1


	//   ....[36]....
        /*02e4*/ 	.word	0x00009200
        /*02e8*/ 	.word	0x00000000
        /*02ec*/ 	.word	0x00026820
        /*02f0*/ 	.short	0x010a
        /*02f2*/ 	.byte	0x3f
	.zero		1


	//   ....[37]....
        /*02f4*/ 	.word	0x00009250
        /*02f8*/ 	.word	0x00000000
        /*02fc*/ 	.word	0x00026840
        /*0300*/ 	.short	0x010a
        /*0302*/ 	.byte	0x3f
	.zero		1


	//   ....[38]....
        /*0304*/ 	.word	0x000092a0
        /*0308*/ 	.word	0x00000000
        /*030c*/ 	.word	0x00026828
        /*0310*/ 	.short	0x010a
        /*0312*/ 	.byte	0x3f
	.zero		1


	//   ....[39]....
        /*0314*/ 	.word	0x000092f0
        /*0318*/ 	.word	0x00000003
        /*031c*/ 	.word	0x00026840
        /*0320*/ 	.short	0x010a
        /*0322*/ 	.byte	0x3f
	.zero		1


	//   ....[40]....
        /*0324*/ 	.word	0x000093d0
        /*0328*/ 	.word	0x00000006
        /*032c*/ 	.word	0x00000000
        /*0330*/ 	.short	0x010a
        /*0332*/ 	.byte	0x3f
	.zero		1


	//   ....[41]....
        /*0334*/ 	.word	0x00009420
        /*0338*/ 	.word	0x00000003
        /*033c*/ 	.word	0x00000000
        /*0340*/ 	.short	0x010a
        /*0342*/ 	.byte	0x3f
	.zero		1


	//   ....[42]....
        /*0344*/ 	.word	0x00009470
        /*0348*/ 	.word	0x00000000
        /*034c*/ 	.word	0x00000000
        /*0350*/ 	.short	0x010a
        /*0352*/ 	.byte	0x3f
	.zero		1


	//----- nvinfo : EIATTR_NUM_MBARRIERS
	.align		4
.L_357:
        /*0354*/ 	.byte	0x03, 0x38
        /*0356*/ 	.short	0x0009


	//----- nvinfo : EIATTR_EXIT_INSTR_OFFSETS
	.align		4
        /*0358*/ 	.byte	0x04, 0x1c
        /*035a*/ 	.short	(.L_359 - .L_358)


	//   ....[0]....
.L_358:
        /*035c*/ 	.word	0x00008f10


	//----- nvinfo : EIATTR_MAX_THREADS
	.align		4
.L_359:
        /*0360*/ 	.byte	0x04, 0x05
        /*0362*/ 	.short	(.L_361 - .L_360)
.L_360:
        /*0364*/ 	.word	0x00000180
        /*0368*/ 	.word	0x00000001
        /*036c*/ 	.word	0x00000001


	//----- nvinfo : EIATTR_CRS_STACK_SIZE
	.align		4
.L_361:
        /*0370*/ 	.byte	0x04, 0x1e
        /*0372*/ 	.short	(.L_363 - .L_362)
.L_362:
        /*0374*/ 	.word	0x00000000


	//----- nvinfo : EIATTR_CBANK_PARAM_SIZE
	.align		4
.L_363:
        /*0378*/ 	.byte	0x03, 0x19
        /*037a*/ 	.short	0x06f0


	//----- nvinfo : EIATTR_PARAM_CBANK
	.align		4
        /*037c*/ 	.byte	0x04, 0x0a
        /*037e*/ 	.short	(.L_365 - .L_364)
	.align		4
.L_364:
        /*0380*/ 	.word	index@(.nv.constant0._ZN7cutlass13device_kernelIN5flash11enable_sm90INS1_16FlashAttnBwdSm90INS1_25CollectiveMainloopBwdSm90ILi2ELi2ELi2EN4cute5tupleIJNS5_1CILi1EEES8_S8_EEENS6_IJNS7_ILi64EEENS7_ILi128EEENS7_ILi96EEEEEENS_10bfloat16_tEfNS_4arch4Sm90ELb0ELb0ELb1ELb1ELb0ELb1ELb0ELb0ELi2ELi1ELi2ELi1ELb1EEENS1_24CollectiveEpilogueBwdGQAISD_fSG_Li256ELb1ELb0EEENS1_19SingleTileSchedulerILb1ELb0ELb0ELi128EEEEEEEEEvNT_6ParamsE)
        /*0384*/ 	.short	0x0210
        /*0386*/ 	.short	0x06f0


	//----- nvinfo : EIATTR_SW_WAR
	.align		4
.L_365:
        /*0388*/ 	.byte	0x04, 0x36
        /*038a*/ 	.short	(.L_367 - .L_366)
.L_366:
        /*038c*/ 	.word	0x00000008
.L_367:


//--------------------- .nv.info._ZN7cutlass13device_kernelIN5flash11enable_sm90INS1_16FlashAttnBwdSm90INS1_25CollectiveMainloopBwdSm90ILi2ELi2ELi2EN4cute5tupleIJNS5_1CILi1EEES8_S8_EEENS6_IJNS7_ILi64EEENS7_ILi128EEENS7_ILi96EEEEEENS_10bfloat16_tEfNS_4arch4Sm90ELb0ELb0ELb1ELb1ELb1ELb1ELb0ELb0ELi2ELi1ELi2ELi1ELb1EEENS1_24CollectiveEpilogueBwdGQAISD_fSG_Li256ELb1ELb1EEENS1_19SingleTileSchedulerILb1ELb0ELb0ELi128EEEEEEEEEvNT_6ParamsE --------------------------
	.section	.nv.info._ZN7cutlass13device_kernelIN5flash11enable_sm90INS1_16FlashAttnBwdSm90INS1_25CollectiveMainloopBwdSm90ILi2ELi2ELi2EN4cute5tupleIJNS5_1CILi1EEES8_S8_EEENS6_IJNS7_ILi64EEENS7_ILi128EEENS7_ILi96EEEEEENS_10bfloat16_tEfNS_4arch4Sm90ELb0ELb0ELb1ELb1ELb1ELb1ELb0ELb0ELi2ELi1ELi2ELi1ELb1EEENS1_24CollectiveEpilogueBwdGQAISD_fSG_Li256ELb1ELb1EEENS1_19SingleTileSchedulerILb1ELb0ELb0ELi128EEEEEEEEEvNT_6ParamsE,"",@"SHT_CUDA_INFO"
	.sectionflags	@""
	.align	4


	//----- nvinfo : EIATTR_CUDA_API_VERSION
	.align		4
        /*0000*/ 	.byte	0x04, 0x37
        /*0002*/ 	.short	(.L_369 - .L_368)
.L_368:
        /*0004*/ 	.word	0x00000082


	//----- nvinfo : EIATTR_KPARAM_INFO
	.align		4
.L_369:
        /*0008*/ 	.byte	0x04, 0x17
        /*000a*/ 	.short	(.L_371 - .L_370)
.L_370:
        /*000c*/ 	.word	0x00000000
        /*0010*/ 	.short	0x0000
        /*0012*/ 	.short	0x0070
        /*0014*/ 	.byte	0x00, 0xf0, 0x01, 0x1a


	//----- nvinfo : EIATTR_SPARSE_MMA_MASK
	.align		4
.L_371:
        /*0018*/ 	.byte	0x03, 0x50
        /*001a*/ 	.short	0x0000


	//----- nvinfo : EIATTR_MAXREG_COUNT
	.align		4
        /*001c*/ 	.byte	0x03, 0x1b
        /*001e*/ 	.short	0x00a8


	//----- nvinfo : EIATTR_NUM_BARRIERS
	.align		4
        /*0020*/ 	.byte	0x02, 0x4c
        /*0022*/ 	.byte	0x10
	.zero		1


	//----- nvinfo : EIATTR_EXTERNS
	.align		4
        /*0024*/ 	.byte	0x04, 0x0f
        /*0026*/ 	.short	(.L_373 - .L_372)


	//   ....[0]....
	.align		4
.L_372:
        /*0028*/ 	.word	index@(__assertfail)


	//----- nvinfo : EIATTR_MERCURY_ISA_VERSION
	.align		4
.L_373:
        /*002c*/ 	.byte	0x03, 0x5f
        /*002e*/ 	.short	0x0101


	//----- nvinfo : EIATTR_INT_WARP_WIDE_INSTR_OFFSETS
	.align		4
        /*0030*/ 	.byte	0x04, 0x31
        /*0032*/ 	.short	(.L_375 - .L_374)


	//   ....[0]....
.L_374:
        /*0034*/ 	.word	0x00000180


	//   ....[1]....
        /*0038*/ 	.word	0x000001b0


	//   ....[2]....
        /*003c*/ 	.word	0x00006850


	//   ....[3]....
        /*0040*/ 	.word	0x00006cc0


	//   ....[4]....
        /*0044*/ 	.word	0x00007290


	//----- nvinfo : EIATTR_COOP_GROUP_MASK_REGIDS
	.align		4
.L_375:
        /*0048*/ 	.byte	0x04, 0x29
        /*004a*/ 	.short	(.L_377 - .L_376)


	//   ....[0]....
.L_376:
        /*004c*/ 	.word	0xffffffff


	//   ....[1]....
        /*0050*/ 	.word	0xffffffff


	//   ....[2]....
        /*0054*/ 	.word	0xffffffff


	//   ....[3]....
        /*0058*/ 	.word	0xffffffff


	//   ....[4]....
        /*005c*/ 	.word	0xffffffff


	//   ....[5]....
        /*0060*/ 	.word	0xffffffff


	//   ....[6]....
        /*0064*/ 	.word	0xffffffff


	//   ....[7]....
        /*0068*/ 	.word	0xffffffff


	//   ....[8]....
        /*006c*/ 	.word	0xffffffff


	//   ....[9]....
        /*0070*/ 	.word	0xffffffff


	//   ....[10]....
        /*0074*/ 	.word	0xffffffff


	//   ....[11]....
        /*0078*/ 	.word	0xffffffff


	//   ....[12]....
        /*007c*/ 	.word	0xffffffff


	//   ....[13]....
        /*0080*/ 	.word	0xffffffff


	//   ....[14]....
        /*0084*/ 	.word	0xffffffff


	//   ....[15]....
        /*0088*/ 	.word	0xffffffff


	//   ....[16]....
        /*008c*/ 	.word	0xffffffff


	//   ....[17]....
        /*0090*/ 	.word	0x0500000f


	//   ....[18]....
        /*0094*/ 	.word	0x0500000f


	//   ....[19]....
        /*0098*/ 	.word	0x0500000f


	//   ....[20]....
        /*009c*/ 	.word	0x0500000f


	//   ....[21]....
        /*00a0*/ 	.word	0x0500000f


	//   ....[22]....
        /*00a4*/ 	.word	0x0500000f


	//----- nvinfo : EIATTR_COOP_GROUP_INSTR_OFFSETS
	.align		4
.L_377:
        /*00a8*/ 	.byte	0x04, 0x28
        /*00aa*/ 	.short	(.L_379 - .L_378)


	//   ....[0]....
.L_378:
        /*00ac*/ 	.word	0x00000050


	//   ....[1]....
        /*00b0*/ 	.word	0x00000190


	//   ....[2]....
        /*00b4*/ 	.word	0x000001e0


	//   ....[3]....
        /*00b8*/ 	.word	0x000003d0


	//   ....[4]....
        /*00bc*/ 	.word	0x00000600


	//   ....[5]....
        /*00c0*/ 	.word	0x00001350


	//   ....[6]....
        /*00c4*/ 	.word	0x00005440


	//   ....[7]....
        /*00c8*/ 	.word	0x000055d0


	//   ....[8]....
        /*00cc*/ 	.word	0x00005880


	//   ....[9]....
        /*00d0*/ 	.word	0x00005a10


	//   ....[10]....
        /*00d4*/ 	.word	0x00005b20


	//   ....[11]....
        /*00d8*/ 	.word	0x000064f0


	//   ....[12]....
        /*00dc*/ 	.word	0x00006780


	//   ....[13]....
        /*00e0*/ 	.word	0x000069c0


	//   ....[14]....
        /*00e4*/ 	.word	0x00006bf0


	//   ....[15]....
        /*00e8*/ 	.word	0x00006ea0


	//   ....[16]....
        /*00ec*/ 	.word	0x000071d0


	//   ....[17]....
        /*00f0*/ 	.word	0x00009cb0


	//   ....[18]....
        /*00f4*/ 	.word	0x00009e20


	//   ....[19]....
        /*00f8*/ 	.word	0x00009e90


	//   ....[20]....
        /*00fc*/ 	.word	0x00009f00


	//   ....[21]....
        /*0100*/ 	.word	0x00009f70


	//   ....[22]....
        /*0104*/ 	.word	0x00009fe0


	//----- nvinfo : EIATTR_REG_RECONFIG
	.align		4
.L_379:
        /*0108*/ 	.byte	0x01, 0x54
	.zero		2


	//----- nvinfo : EIATTR_SYSCALL_OFFSETS
	.align		4
        /*010c*/ 	.byte	0x04, 0x46
        /*010e*/ 	.short	(.L_381 - .L_380)


	//   ....[0]....
.L_380:
        /*0110*/ 	.word	0x00000fb0


	//   ....[1]....
        /*0114*/ 	.word	0x000010a0


	//   ....[2]....
        /*0118*/ 	.word	0x00001200


	//   ....[3]....
        /*011c*/ 	.word	0x000012f0


	//   ....[4]....
        /*0120*/ 	.word	0x00001560


	//----- nvinfo : EIATTR_MBARRIER_INSTR_OFFSETS
	.align		4
.L_381:
        /*0124*/ 	.byte	0x04, 0x39
        /*0126*/ 	.short	(.L_383 - .L_382)


	//   ....[0]....
.L_382:
        /*0128*/ 	.word	0x00000280
        /*012c*/ 	.word	0x000000ff
        /*0130*/ 	.word	0x00026800
        /*0134*/ 	.short	0x0100
        /*0136*/ 	.byte	0x06
	.zero		1


	//   ....[1]....
        /*0138*/ 	.word	0x00000380
        /*013c*/ 	.word	0x000000ff
        /*0140*/ 	.word	0x00026810
        /*0144*/ 	.short	0x0100
        /*0146*/ 	.byte	0x08
	.zero		1


	//   ....[2]....
        /*0148*/ 	.word	0x00000390
        /*014c*/ 	.word	0x000000ff
        /*0150*/ 	.word	0x00026820
        /*0154*/ 	.short	0x0100
        /*0156*/ 	.byte	0x08
	.zero		1


	//   ....[3]....
        /*0158*/ 	.word	0x000003a0
        /*015c*/ 	.word	0x000000ff
        /*0160*/ 	.word	0x00026818
        /*0164*/ 	.short	0x0100
        /*0166*/ 	.byte	0x08
	.zero		1


	//   ....[4]....
        /*0168*/ 	.word	0x000003b0
        /*016c*/ 	.word	0x000000ff
        /*0170*/ 	.word	0x00026828
        /*0174*/ 	.short	0x0100
        /*0176*/ 	.byte	0x08
	.zero		1


	//   ....[5]....
        /*0178*/ 	.word	0x000004e0
        /*017c*/ 	.word	0x000000ff
        /*0180*/ 	.word	0x00026830
        /*0184*/ 	.short	0x0100
        /*0186*/ 	.byte	0x08
	.zero		1


	//   ....[6]....
        /*0188*/ 	.word	0x000004f0
        /*018c*/ 	.word	0x000000ff
        /*0190*/ 	.word	0x00026840
        /*0194*/ 	.short	0x0100
        /*0196*/ 	.byte	0x08
	.zero		1


	//   ....[7]....
        /*0198*/ 	.word	0x00000500
        /*019c*/ 	.word	0x000000ff
        /*01a0*/ 	.word	0x00026838
        /*01a4*/ 	.short	0x0100
        /*01a6*/ 	.byte	0x08
	.zero		1


	//   ....[8]....
        /*01a8*/ 	.word	0x00000510
        /*01ac*/ 	.word	0x000000ff
        /*01b0*/ 	.word	0x00026848
        /*01b4*/ 	.short	0x0100
        /*01b6*/ 	.byte	0x08
	.zero		1


	//   ....[9]....
        /*01b8*/ 	.word	0x00001390
        /*01bc*/ 	.word	0x00000012
        /*01c0*/ 	.word	0x00026800
        /*01c4*/ 	.short	0x010a
        /*01c6*/ 	.byte	0x3f
	.zero		1


	//   ....[10]....
        /*01c8*/ 	.word	0x00001420
        /*01cc*/ 	.word	0x00000012
        /*01d0*/ 	.word	0x00026800
        /*01d4*/ 	.short	0x010a
        /*01d6*/ 	.byte	0x3f
	.zero		1


	//   ....[11]....
        /*01d8*/ 	.word	0x00001dd0
        /*01dc*/ 	.word	0x000000ff
        /*01e0*/ 	.word	0x00026810
        /*01e4*/ 	.short	0x010a
        /*01e6*/ 	.byte	0x0a
	.zero		1


	//   ....[12]....
        /*01e8*/ 	.word	0x00001e10
        /*01ec*/ 	.word	0x000000ff
        /*01f0*/ 	.word	0x00026810
        /*01f4*/ 	.short	0x010a
        /*01f6*/ 	.byte	0x0a
	.zero		1


	//   ....[13]....
        /*01f8*/ 	.word	0x00002260
        /*01fc*/ 	.word	0x000000ff
        /*0200*/ 	.word	0x00026830
        /*0204*/ 	.short	0x010a
        /*0206*/ 	.byte	0x0a
	.zero		1


	//   ....[14]....
        /*0208*/ 	.word	0x000022a0
        /*020c*/ 	.word	0x000000ff
        /*0210*/ 	.word	0x00026830
        /*0214*/ 	.short	0x010a
        /*0216*/ 	.byte	0x0a
	.zero		1


	//   ....[15]....
        /*0218*/ 	.word	0x00004690
        /*021c*/ 	.word	0x000000ff
        /*0220*/ 	.word	0x00000000
        /*0224*/ 	.short	0x0101
        /*0226*/ 	.byte	0x0c
	.zero		1


	//   ....[16]....
        /*0228*/ 	.word	0x00004940
        /*022c*/ 	.word	0x000000ff
        /*0230*/ 	.word	0x00000000
        /*0234*/ 	.short	0x0101
        /*0236*/ 	.byte	0x0a
	.zero		1


	//   ....[17]....
        /*0238*/ 	.word	0x00007c00
        /*023c*/ 	.word	0x00000000
        /*0240*/ 	.word	0x00026820
        /*0244*/ 	.short	0x010a
        /*0246*/ 	.byte	0x3f
	.zero		1


	//   ....[18]....
        /*0248*/ 	.word	0x000084d0
        /*024c*/ 	.word	0x00000000
        /*0250*/ 	.word	0x00026840
        /*0254*/ 	.short	0x010a
        /*0256*/ 	.byte	0x3f
	.zero		1


	//   ....[19]....
        /*0258*/ 	.word	0x000087e0
        /*025c*/ 	.word	0x00000000
        /*0260*/ 	.word	0x00026828
        /*0264*/ 	.short	0x010a
        /*0266*/ 	.byte	0x3f
	.zero		1


	//   ....[20]....
        /*0268*/ 	.word	0x00008a80
        /*026c*/ 	.word	0x00000000
        /*0270*/ 	.word	0x00026848
        /*0274*/ 	.short	0x010a
        /*0276*/ 	.byte	0x3f
	.zero		1


	//   ....[21]....
        /*0278*/ 	.word	0x00008d70
        /*027c*/ 	.word	0x00000000
        /*0280*/ 	.word	0x00026820
        /*0284*/ 	.short	0x010a
        /*0286*/ 	.byte	0x3f
	.zero		1


	//   ....[22]....
        /*0288*/ 	.word	0x00009070
        /*028c*/ 	.word	0x00000000
        /*0290*/ 	.word	0x00026840
        /*0294*/ 	.short	0x010a
        /*0296*/ 	.byte	0x3f
	.zero		1


	//   ....[23]....
        /*0298*/ 	.word	0x00009360
        /*029c*/ 	.word	0x00000000
        /*02a0*/ 	.word	0x00026828
        /*02a4*/ 	.short	0x010a
        /*02a6*/ 	.byte	0x3f
	.zero		1


	//   ....[24]....
        /*02a8*/ 	.word	0x00009650
        /*02ac*/ 	.word	0x00000003
        /*02b0*/ 	.word	0x00026840
        /*02b4*/ 	.short	0x010a
        /*02b6*/ 	.byte	0x3f
	.zero		1


	//   ....[25]....
        /*02b8*/ 	.word	0x00009b10
        /*02bc*/ 	.word	0x00000006
        /*02c0*/ 	.word	0x00000000
        /*02c4*/ 	.short	0x010a
        /*02c6*/ 	.byte	0x3f
	.zero		1


	//   ....[26]....
        /*02c8*/ 	.word	0x00009b70
        /*02cc*/ 	.word	0x00000003
        /*02d0*/ 	.word	0x00000000
        /*02d4*/ 	.short	0x010a
        /*02d6*/ 	.byte	0x3f
	.zero		1


	//   ....[27]....
        /*02d8*/ 	.word	0x00009bd0
        /*02dc*/ 	.word	0x00000000
        /*02e0*/ 	.word	0x00000000
        /*02e4*/ 	.short	0x010a
        /*02e6*/ 	.byte	0x3f
	.zero		1


	//   ....[28]....
        /*02e8*/ 	.word	0x00009c00
        /*02ec*/ 	.word	0x00000003
        /*02f0*/ 	.word	0x00000000
        /*02f4*/ 	.short	0x010a
        /*02f6*/ 	.byte	0x3f
	.zero		1


	//   ....[29]....
        /*02f8*/ 	.word	0x00009ce0
        /*02fc*/ 	.word	0x00000012
        /*0300*/ 	.word	0x00026800
        /*0304*/ 	.short	0x010a
        /*0306*/ 	.byte	0x3f
	.zero		1


	//   ....[30]....
        /*0308*/ 	.word	0x00009d40
        /*030c*/ 	.word	0x00000005
        /*0310*/ 	.word	0x00026810
        /*0314*/ 	.short	0x010a
        /*0316*/ 	.byte	0x3f
	.zero		1


	//   ....[31]....
        /*0318*/ 	.word	0x00009da0
        /*031c*/ 	.word	0x00000079
        /*0320*/ 	.word	0x00026830
        /*0324*/ 	.short	0x010a
        /*0326*/ 	.byte	0x3f
	.zero		1


	//   ....[32]....
        /*0328*/ 	.word	0x0000a020
        /*032c*/ 	.word	0x00000000
        /*0330*/ 	.word	0x00026820
        /*0334*/ 	.short	0x010a
        /*0336*/ 	.byte	0x3f
	.zero		1


	//   ....[33]....
        /*0338*/ 	.word	0x0000a070
        /*033c*/ 	.word	0x00000000
        /*0340*/ 	.word	0x00026840
        /*0344*/ 	.short	0x010a
        /*0346*/ 	.byte	0x3f
	.zero		1


	//   ....[34]....
        /*0348*/ 	.word	0x0000a0c0
        /*034c*/ 	.word	0x00000000
        /*0350*/ 	.word	0x00026828
        /*0354*/ 	.short	0x010a
        /*0356*/ 	.byte	0x3f
	.zero		1


	//   ....[35]....
        /*0358*/ 	.word	0x0000a110
        /*035c*/ 	.word	0x00000000
        /*0360*/ 	.word	0x00026848
        /*0364*/ 	.short	0x010a
        /*0366*/ 	.byte	0x3f
	.zero		1


	//   ....[36]....
        /*0368*/ 	.word	0x0000a170
        /*036c*/ 	.word	0x00000000
        /*0370*/ 	.word	0x00026820
        /*0374*/ 	.short	0x010a
        /*0376*/ 	.byte	0x3f
	.zero		1


	//   ....[37]....
        /*0378*/ 	.word	0x0000a1c0
        /*037c*/ 	.word	0x00000000
        /*0380*/ 	.word	0x00026840
        /*0384*/ 	.short	0x010a
        /*0386*/ 	.byte	0x3f
	.zero		1


	//   ....[38]....
        /*0388*/ 	.word	0x0000a210
        /*038c*/ 	.word	0x00000000
        /*0390*/ 	.word	0x00026828
        /*0394*/ 	.short	0x010a
        /*0396*/ 	.byte	0x3f
	.zero		1


	//   ....[39]....
        /*0398*/ 	.word	0x0000a260
        /*039c*/ 	.word	0x00000003
        /*03a0*/ 	.word	0x00026840
        /*03a4*/ 	.short	0x010a
        /*03a6*/ 	.byte	0x3f
	.zero		1


	//   ....[40]....
        /*03a8*/ 	.word	0x0000a340
        /*03ac*/ 	.word	0x00000006
        /*03b0*/ 	.word	0x00000000
        /*03b4*/ 	.short	0x010a
        /*03b6*/ 	.byte	0x3f
	.zero		1


	//   ....[41]....
        /*03b8*/ 	.word	0x0000a390
        /*03bc*/ 	.word	0x00000003
        /*03c0*/ 	.word	0x00000000
        /*03c4*/ 	.short	0x010a
        /*03c6*/ 	.byte	0x3f
	.zero		1


	//   ....[42]....
        /*03c8*/ 	.word	0x0000a3e0
        /*03cc*/ 	.word	0x00000000
        /*03d0*/ 	.word	0x00000000
        /*03d4*/ 	.short	0x010a
        /*03d6*/ 	.byte	0x3f
	.zero		1


	//----- nvinfo : EIATTR_NUM_MBARRIERS
	.align		4
.L_383:
        /*03d8*/ 	.byte	0x03, 0x38
        /*03da*/ 	.short	0x0009


	//----- nvinfo : EIATTR_EXIT_INSTR_OFFSETS
	.align		4
        /*03dc*/ 	.byte	0x04, 0x1c
        /*03de*/ 	.short	(.L_385 - .L_384)


	//   ....[0]....
.L_384:
        /*03e0*/ 	.word	0x00009c50


	//----- nvinfo : EIATTR_MAX_THREADS
	.align		4
.L_385:
        /*03e4*/ 	.byte	0x04, 0x05
        /*03e6*/ 	.short	(.L_387 - .L_386)
.L_386:
        /*03e8*/ 	.word	0x00000180
        /*03ec*/ 	.word	0x00000001
        /*03f0*/ 	.word	0x00000001


	//----- nvinfo : EIATTR_CRS_STACK_SIZE
	.align		4
.L_387:
        /*03f4*/ 	.byte	0x04, 0x1e
        /*03f6*/ 	.short	(.L_389 - .L_388)
.L_388:
        /*03f8*/ 	.word	0x00000000


	//----- nvinfo : EIATTR_CBANK_PARAM_SIZE
	.align		4
.L_389:
        /*03fc*/ 	.byte	0x03, 0x19
        /*03fe*/ 	.short	0x06f0


	//----- nvinfo : EIATTR_PARAM_CBANK
	.align		4
        /*0400*/ 	.byte	0x04, 0x0a
        /*0402*/ 	.short	(.L_391 - .L_390)
	.align		4
.L_390:
        /*0404*/ 	.word	index@(.nv.constant0._ZN7cutlass13device_kernelIN5flash11enable_sm90INS1_16FlashAttnBwdSm90INS1_25CollectiveMainloopBwdSm90ILi2ELi2ELi2EN4cute5tupleIJNS5_1CILi1EEES8_S8_EEENS6_IJNS7_ILi64EEENS7_ILi128EEENS7_ILi96EEEEEENS_10bfloat16_tEfNS_4arch4Sm90ELb0ELb0ELb1ELb1ELb1ELb1ELb0ELb0ELi2ELi1ELi2ELi1ELb1EEENS1_24CollectiveEpilogueBwdGQAISD_fSG_Li256ELb1ELb1EEENS1_19SingleTileSchedulerILb1ELb0ELb0ELi128EEEEEEEEEvNT_6ParamsE)
        /*0408*/ 	.short	0x0210
        /*040a*/ 	.short	0x06f0


	//----- nvinfo : EIATTR_SW_WAR
	.align		4
.L_391:
        /*040c*/ 	.byte	0x04, 0x36
        /*040e*/ 	.short	(.L_393 - .L_392)
.L_392:
        /*0410*/ 	.word	0x00000008
.L_393:


//--------------------- .nv.info._ZN7cutlass13device_kernelIN5flash11enable_sm90INS1_16FlashAttnBwdSm90INS1_25CollectiveMainloopBwdSm90ILi2ELi2ELi2EN4cute5tupleIJNS5_1CILi1EEES8_S8_EEENS6_IJNS7_ILi64EEENS7_ILi128EEENS7_ILi96EEEEEENS_10bfloat16_tEfNS_4arch4Sm90ELb0ELb1ELb1ELb0ELb0ELb1ELb0ELb0ELi2ELi1ELi2ELi1ELb1EEENS1_21CollectiveEpilogueBwdISD_SE_SG_Li256ELb0ELb0ELi1EEENS1_19SingleTileSchedulerILb0ELb0ELb0ELi128EEEEEEEEEvNT_6ParamsE --------------------------
	.section	.nv.info._ZN7cutlass13device_kernelIN5flash11enable_sm90INS1_16FlashAttnBwdSm90INS1_25CollectiveMainloopBwdSm90ILi2ELi2ELi2EN4cute5tupleIJNS5_1CILi1EEES8_S8_EEENS6_IJNS7_ILi64EEENS7_ILi128EEENS7_ILi96EEEEEENS_10bfloat16_tEfNS_4arch4Sm90ELb0ELb1ELb1ELb0ELb0ELb1ELb0ELb0ELi2ELi1ELi2ELi1ELb1EEENS1_21CollectiveEpilogueBwdISD_SE_SG_Li256ELb0ELb0ELi1EEENS1_19SingleTileSchedulerILb0ELb0ELb0ELi128EEEEEEEEEvNT_6ParamsE,"",@"SHT_CUDA_INFO"
	.sectionflags	@""
	.align	4


	//----- nvinfo : EIATTR_CUDA_API_VERSION
	.align		4
        /*0000*/ 	.byte	0x04, 0x37
        /*0002*/ 	.short	(.L_395 - .L_394)
.L_394:
        /*0004*/ 	.word	0x00000082


	//----- nvinfo : EIATTR_KPARAM_INFO
	.align		4
.L_395:
        /*0008*/ 	.byte	0x04, 0x17
        /*000a*/ 	.short	(.L_397 - .L_396)
.L_396:
        /*000c*/ 	.word	0x00000000
        /*0010*/ 	.short	0x0000
        /*0012*/ 	.short	0x0070
        /*0014*/ 	.byte	0x00, 0xf0, 0x01, 0x24


	//----- nvinfo : EIATTR_SPARSE_MMA_MASK
	.align		4
.L_397:
        /*0018*/ 	.byte	0x03, 0x50
        /*001a*/ 	.short	0x0000


	//----- nvinfo : EIATTR_MAXREG_COUNT
	.align		4
        /*001c*/ 	.byte	0x03, 0x1b
        /*001e*/ 	.short	0x00a8


	//----- nvinfo : EIATTR_NUM_BARRIERS
	.align		4
        /*0020*/ 	.byte	0x02, 0x4c
        /*0022*/ 	.byte	0x10
	.zero		1


	//----- nvinfo : EIATTR_EXTERNS
	.align		4
        /*0024*/ 	.byte	0x04, 0x0f
        /*0026*/ 	.short	(.L_399 - .L_398)


	//   ....[0]....
	.align		4
.L_398:
        /*0028*/ 	.word	index@(__assertfail)


	//----- nvinfo : EIATTR_ANNOTATIONS
	.align		4
.L_399:
        /*002c*/ 	.byte	0x04, 0x55
        /*002e*/ 	.short	(.L_401 - .L_400)


	//   ....[0]....
.L_400:
        /*0030*/ 	.word	0x00000001
        /*0034*/ 	.byte	0xd0, 0x16, 0x00, 0x00, 0x01, 0x00, 0x00, 0x00, 0x20, 0x29, 0x00, 0x00, 0x01, 0x00, 0x00, 0x00
        /*0044*/ 	.byte	0xd0, 0x7c, 0x00, 0x00, 0x01, 0x00, 0x00, 0x00, 0x20, 0x80, 0x00, 0x00, 0x01, 0x00, 0x00, 0x00
        /*0054*/ 	.byte	0xd0, 0x8c, 0x00, 0x00, 0x01, 0x00, 0x00, 0x00, 0xf0, 0x8c, 0x00, 0x00, 0x01, 0x00, 0x00, 0x00
        /*0064*/ 	.byte	0x30, 0x92, 0x00, 0x00


	//----- nvinfo : EIATTR_MERCURY_ISA_VERSION
	.align		4
.L_401:
        /*0068*/ 	.byte	0x03, 0x5f
        /*006a*/ 	.short	0x0101


	//----- nvinfo : EIATTR_INT_WARP_WIDE_INSTR_OFFSETS
	.align		4
        /*006c*/ 	.byte	0x04, 0x31
        /*006e*/ 	.short	(.L_403 - .L_402)


	//   ....[0]....
.L_402:
        /*0070*/ 	.word	0x000001f0


	//   ....[1]....
        /*0074*/ 	.word	0x00000220


	//----- nvinfo : EIATTR_COOP_GROUP_MASK_REGIDS
	.align		4
.L_403:
        /*0078*/ 	.byte	0x04, 0x29
        /*007a*/ 	.short	(.L_405 - .L_404)


	//   ....[0]....
.L_404:
        /*007c*/ 	.word	0xffffffff


	//   ....[1]....
        /*0080*/ 	.word	0xffffffff


	//   ....[2]....
        /*0084*/ 	.word	0xffffffff


	//   ....[3]....
        /*0088*/ 	.word	0xffffffff


	//   ....[4]....
        /*008c*/ 	.word	0xffffffff


	//   ....[5]....
        /*0090*/ 	.word	0xffffffff


	//   ....[6]....
        /*0094*/ 	.word	0xffffffff


	//   ....[7]....
        /*0098*/ 	.word	0xffffffff


	//   ....[8]....
        /*009c*/ 	.word	0x0500000f


	//----- nvinfo : EIATTR_COOP_GROUP_INSTR_OFFSETS
	.align		4
.L_405:
        /*00a0*/ 	.byte	0x04, 0x28
        /*00a2*/ 	.short	(.L_407 - .L_406)


	//   ....[0]....
.L_406:
        /*00a4*/ 	.word	0x00000070


	//   ....[1]....
        /*00a8*/ 	.word	0x00000200


	//   ....[2]....
        /*00ac*/ 	.word	0x00000250


	//   ....[3]....
        /*00b0*/ 	.word	0x00000440


	//   ....[4]....
        /*00b4*/ 	.word	0x00000650


	//   ....[5]....
        /*00b8*/ 	.word	0x000010a0


	//   ....[6]....
        /*00bc*/ 	.word	0x000058c0


	//   ....[7]....
        /*00c0*/ 	.word	0x00006640


	//   ....[8]....
        /*00c4*/ 	.word	0x000099b0


	//----- nvinfo : EIATTR_REG_RECONFIG
	.align		4
.L_407:
        /*00c8*/ 	.byte	0x01, 0x54
	.zero		2


	//----- nvinfo : EIATTR_SYSCALL_OFFSETS
	.align		4
        /*00cc*/ 	.byte	0x04, 0x46
        /*00ce*/ 	.short	(.L_409 - .L_408)


	//   ....[0]....
.L_408:
        /*00d0*/ 	.word	0x00000d00


	//   ....[1]....
        /*00d4*/ 	.word	0x00000df0


	//   ....[2]....
        /*00d8*/ 	.word	0x00000f50


	//   ....[3]....
        /*00dc*/ 	.word	0x00001040


	//   ....[4]....
        /*00e0*/ 	.word	0x000012c0


	//   ....[5]....
        /*00e4*/ 	.word	0x000050f0


	//   ....[6]....
        /*00e8*/ 	.word	0x00005230


	//   ....[7]....
        /*00ec*/ 	.word	0x00005350


	//   ....[8]....
        /*00f0*/ 	.word	0x00005470


	//----- nvinfo : EIATTR_MBARRIER_INSTR_OFFSETS
	.align		4
.L_409:
        /*00f4*/ 	.byte	0x04, 0x39
        /*00f6*/ 	.short	(.L_411 - .L_410)


	//   ....[0]....
.L_410:
        /*00f8*/ 	.word	0x000002f0
        /*00fc*/ 	.word	0x000000ff
        /*0100*/ 	.word	0x00026800
        /*0104*/ 	.short	0x0100
        /*0106*/ 	.byte	0x06
	.zero		1


	//   ....[1]....
        /*0108*/ 	.word	0x000003f0
        /*010c*/ 	.word	0x000000ff
        /*0110*/ 	.word	0x00026810
        /*0114*/ 	.short	0x0100
        /*0116*/ 	.byte	0x08
	.zero		1


	//   ....[2]....
        /*0118*/ 	.word	0x00000400
        /*011c*/ 	.word	0x000000ff
        /*0120*/ 	.word	0x00026820
        /*0124*/ 	.short	0x0100
        /*0126*/ 	.byte	0x08
	.zero		1


	//   ....[3]....
        /*0128*/ 	.word	0x00000410
        /*012c*/ 	.word	0x000000ff
        /*0130*/ 	.word	0x00026818
        /*0134*/ 	.short	0x0100
        /*0136*/ 	.byte	0x08
	.zero		1


	//   ....[4]....
        /*0138*/ 	.word	0x00000420
        /*013c*/ 	.word	0x000000ff
        /*0140*/ 	.word	0x00026828
        /*0144*/ 	.short	0x0100
        /*0146*/ 	.byte	0x08
	.zero		1


	//   ....[5]....
        /*0148*/ 	.word	0x00000550
        /*014c*/ 	.word	0x000000ff
        /*0150*/ 	.word	0x00026830
        /*0154*/ 	.short	0x0100
        /*0156*/ 	.byte	0x08
	.zero		1


	//   ....[6]....
        /*0158*/ 	.word	0x00000560
        /*015c*/ 	.word	0x000000ff
        /*0160*/ 	.word	0x00026840
        /*0164*/ 	.short	0x0100
        /*0166*/ 	.byte	0x08
	.zero		1


	//   ....[7]....
        /*0168*/ 	.word	0x00000570
        /*016c*/ 	.word	0x000000ff
        /*0170*/ 	.word	0x00026838
        /*0174*/ 	.short	0x0100
        /*0176*/ 	.byte	0x08
	.zero		1


	//   ....[8]....
        /*0178*/ 	.word	0x00000580
        /*017c*/ 	.word	0x000000ff
        /*0180*/ 	.word	0x00026848
        /*0184*/ 	.short	0x0100
        /*0186*/ 	.byte	0x08
	.zero		1


	//   ....[9]....
        /*0188*/ 	.word	0x000010e0
        /*018c*/ 	.word	0x000000ed
        /*0190*/ 	.word	0x00026800
        /*0194*/ 	.short	0x010a
        /*0196*/ 	.byte	0x3f
	.zero		1


	//   ....[10]....
        /*0198*/ 	.word	0x00001180
        /*019c*/ 	.word	0x000000ed
        /*01a0*/ 	.word	0x00026800
        /*01a4*/ 	.short	0x010a
        /*01a6*/ 	.byte	0x3f
	.zero		1


	//   ....[11]....
        /*01a8*/ 	.word	0x00001b40
        /*01ac*/ 	.word	0x000000ff
        /*01b0*/ 	.word	0x00026810
        /*01b4*/ 	.short	0x010a
        /*01b6*/ 	.byte	0x06
	.zero		1


	//   ....[12]....
        /*01b8*/ 	.word	0x00001b80
        /*01bc*/ 	.word	0x000000ff
        /*01c0*/ 	.word	0x00026810
        /*01c4*/ 	.short	0x010a
        /*01c6*/ 	.byte	0x06
	.zero		1


	//   ....[13]....
        /*01c8*/ 	.word	0x00001fc0
        /*01cc*/ 	.word	0x000000ff
        /*01d0*/ 	.word	0x00026830
        /*01d4*/ 	.short	0x010a
        /*01d6*/ 	.byte	0x06
	.zero		1


	//   ....[14]....
        /*01d8*/ 	.word	0x000022f0
        /*01dc*/ 	.word	0x000000ff
        /*01e0*/ 	.word	0x00026830
        /*01e4*/ 	.short	0x010a
        /*01e6*/ 	.byte	0x06
	.zero		1


	//   ....[15]....
        /*01e8*/ 	.word	0x00004940
        /*01ec*/ 	.word	0x000000ff
        /*01f0*/ 	.word	0x00000000
        /*01f4*/ 	.short	0x0101
        /*01f6*/ 	.byte	0x08
	.zero		1


	//   ....[16]....
        /*01f8*/ 	.word	0x00004c20
        /*01fc*/ 	.word	0x000000ff
        /*0200*/ 	.word	0x00000000
        /*0204*/ 	.short	0x0101
        /*0206*/ 	.byte	0x06
	.zero		1


	//   ....[17]....
        /*0208*/ 	.word	0x00007790
        /*020c*/ 	.word	0x00000010
        /*0210*/ 	.word	0x00026820
        /*0214*/ 	.short	0x010a
        /*0216*/ 	.byte	0x3f
	.zero		1


	//   ....[18]....
        /*0218*/ 	.word	0x000080b0
        /*021c*/ 	.word	0x00000010
        /*0220*/ 	.word	0x00026840
        /*0224*/ 	.short	0x010a
        /*0226*/ 	.byte	0x3f
	.zero		1


	//   ....[19]....
        /*0228*/ 	.word	0x000083c0
        /*022c*/ 	.word	0x00000010
        /*0230*/ 	.word	0x00026828
        /*0234*/ 	.short	0x010a
        /*0236*/ 	.byte	0x3f
	.zero		1


	//   ....[20]....
        /*0238*/ 	.word	0x000086d0
        /*023c*/ 	.word	0x00000010
        /*0240*/ 	.word	0x00026848
        /*0244*/ 	.short	0x010a
        /*0246*/ 	.byte	0x3f
	.zero		1


	//   ....[21]....
        /*0248*/ 	.word	0x00008990
        /*024c*/ 	.word	0x00000010
        /*0250*/ 	.word	0x00026820
        /*0254*/ 	.short	0x010a
        /*0256*/ 	.byte	0x3f
	.zero		1


	//   ....[22]....
        /*0258*/ 	.word	0x00008d20
        /*025c*/ 	.word	0x00000010
        /*0260*/ 	.word	0x00026840
        /*0264*/ 	.short	0x010a
        /*0266*/ 	.byte	0x3f
	.zero		1


	//   ....[23]....
        /*0268*/ 	.word	0x00009000
        /*026c*/ 	.word	0x00000010
        /*0270*/ 	.word	0x00026828
        /*0274*/ 	.short	0x010a
        /*0276*/ 	.byte	0x3f
	.zero		1


	//   ....[24]....
        /*0278*/ 	.word	0x00009360
        /*027c*/ 	.word	0x00000003
        /*0280*/ 	.word	0x00026840
        /*0284*/ 	.short	0x010a
        /*0286*/ 	.byte	0x3f
	.zero		1


	//   ....[25]....
        /*0288*/ 	.word	0x00009810
        /*028c*/ 	.word	0x00000006
        /*0290*/ 	.word	0x00000000
        /*0294*/ 	.short	0x010a
        /*0296*/ 	.byte	0x3f
	.zero		1


	//   ....[26]....
        /*0298*/ 	.word	0x00009870
        /*029c*/ 	.word	0x00000003
        /*02a0*/ 	.word	0x00000000
        /*02a4*/ 	.short	0x010a
        /*02a6*/ 	.byte	0x3f
	.zero		1


	//   ....[27]....
        /*02a8*/ 	.word	0x000098d0
        /*02ac*/ 	.word	0x00000000
        /*02b0*/ 	.word	0x00000000
        /*02b4*/ 	.short	0x010a
        /*02b6*/ 	.byte	0x3f
	.zero		1


	//   ....[28]....
        /*02b8*/ 	.word	0x00009900
        /*02bc*/ 	.word	0x00000003
        /*02c0*/ 	.word	0x00000000
        /*02c4*/ 	.short	0x010a
        /*02c6*/ 	.byte	0x3f
	.zero		1


	//   ....[29]....
        /*02c8*/ 	.word	0x000099e0
        /*02cc*/ 	.word	0x000000ed
        /*02d0*/ 	.word	0x00026800
        /*02d4*/ 	.short	0x010a
        /*02d6*/ 	.byte	0x3f
	.zero		1


	//   ....[30]....
        /*02d8*/ 	.word	0x00009a40
        /*02dc*/ 	.word	0x00000005
        /*02e0*/ 	.word	0x00026810
        /*02e4*/ 	.short	0x010a
        /*02e6*/ 	.byte	0x3f
	.zero		1


	//   ....[31]....
        /*02e8*/ 	.word	0x00009aa0
        /*02ec*/ 	.word	0x00000079
        /*02f0*/ 	.word	0x00026830
        /*02f4*/ 	.short	0x010a
        /*02f6*/ 	.byte	0x3f
	.zero		1


	//   ....[32]....
        /*02f8*/ 	.word	0x00009af0
        /*02fc*/ 	.word	0x00000010
        /*0300*/ 	.word	0x00026820
        /*0304*/ 	.short	0x010a
        /*0306*/ 	.byte	0x3f
	.zero		1


	//   ....[33]....
        /*0308*/ 	.word	0x00009b40
        /*030c*/ 	.word	0x00000010
        /*0310*/ 	.word	0x00026840
        /*0314*/ 	.short	0x010a
        /*0316*/ 	.byte	0x3f
	.zero		1


	//   ....[34]....
        /*0318*/ 	.word	0x00009b90
        /*031c*/ 	.word	0x00000010
        /*0320*/ 	.word	0x00026828
        /*0324*/ 	.short	0x010a
        /*0326*/ 	.byte	0x3f
	.zero		1


	//   ....[35]....
        /*0328*/ 	.word	0x00009be0
        /*032c*/ 	.word	0x00000010
        /*0330*/ 	.word	0x00026848
        /*0334*/ 	.short	0x010a
        /*0336*/ 	.byte	0x3f
	.zero		1


	//   ....[36]....
        /*0338*/ 	.word	0x00009c40
        /*033c*/ 	.word	0x00000010
        /*0340*/ 	.word	0x00026820
        /*0344*/ 	.short	0x010a
        /*0346*/ 	.byte	0x3f
	.zero		1


	//   ....[37]....
        /*0348*/ 	.word	0x00009c90
        /*034c*/ 	.word	0x00000010
        /*0350*/ 	.word	0x00026840
        /*0354*/ 	.short	0x010a
        /*0356*/ 	.byte	0x3f
	.zero		1


	//   ....[38]....
        /*0358*/ 	.word	0x00009ce0
        /*035c*/ 	.word	0x00000010
        /*0360*/ 	.word	0x00026828
        /*0364*/ 	.short	0x010a
        /*0366*/ 	.byte	0x3f
	.zero		1


	//   ....[39]....
        /*0368*/ 	.word	0x00009d30
        /*036c*/ 	.word	0x00000003
        /*0370*/ 	.word	0x00026840
        /*0374*/ 	.short	0x010a
        /*0376*/ 	.byte	0x3f
	.zero		1


	//   ....[40]....
        /*0378*/ 	.word	0x00009e00
        /*037c*/ 	.word	0x00000006
        /*0380*/ 	.word	0x00000000
        /*0384*/ 	.short	0x010a
        /*0386*/ 	.byte	0x3f
	.zero		1


	//   ....[41]....
        /*0388*/ 	.word	0x00009e50
        /*038c*/ 	.word	0x00000003
        /*0390*/ 	.word	0x00000000
        /*0394*/ 	.short	0x010a
        /*0396*/ 	.byte	0x3f
	.zero		1


	//   ....[42]....
        /*0398*/ 	.word	0x00009ea0
        /*039c*/ 	.word	0x00000000
        /*03a0*/ 	.word	0x00000000
        /*03a4*/ 	.short	0x010a
        /*03a6*/ 	.byte	0x3f
	.zero		1


	//----- nvinfo : EIATTR_NUM_MBARRIERS
	.align		4
.L_411:
        /*03a8*/ 	.byte	0x03, 0x38
        /*03aa*/ 	.short	0x0009


	//----- nvinfo : EIATTR_EXIT_INSTR_OFFSETS
	.align		4
        /*03ac*/ 	.byte	0x04, 0x1c
        /*03ae*/ 	.short	(.L_413 - .L_412)


	//   ....[0]....
.L_412:
        /*03b0*/ 	.word	0x000006b0


	//   ....[1]....
        /*03b4*/ 	.word	0x00005df0


	//   ....[2]....
        /*03b8*/ 	.word	0x000065e0


	//   ....[3]....
        /*03bc*/ 	.word	0x00009950


	//----- nvinfo : EIATTR_MAX_THREADS
	.align		4
.L_413:
        /*03c0*/ 	.byte	0x04, 0x05
        /*03c2*/ 	.short	(.L_415 - .L_414)
.L_414:
        /*03c4*/ 	.word	0x00000180
        /*03c8*/ 	.word	0x00000001
        /*03cc*/ 	.word	0x00000001


	//----- nvinfo : EIATTR_CRS_STACK_SIZE
	.align		4
.L_415:
        /*03d0*/ 	.byte	0x04, 0x1e
        /*03d2*/ 	.short	(.L_417 - .L_416)
.L_416:
        /*03d4*/ 	.word	0x00000000


	//----- nvinfo : EIATTR_CBANK_PARAM_SIZE
	.align		4
.L_417:
        /*03d8*/ 	.byte	0x03, 0x19
        /*03da*/ 	.short	0x0970


	//----- nvinfo : EIATTR_PARAM_CBANK
	.align		4
        /*03dc*/ 	.byte	0x04, 0x0a
        /*03de*/ 	.short	(.L_419 - .L_418)
	.align		4
.L_418:
        /*03e0*/ 	.word	index@(.nv.constant0._ZN7cutlass13device_kernelIN5flash11enable_sm90INS1_16FlashAttnBwdSm90INS1_25CollectiveMainloopBwdSm90ILi2ELi2ELi2EN4cute5tupleIJNS5_1CILi1EEES8_S8_EEENS6_IJNS7_ILi64EEENS7_ILi128EEENS7_ILi96EEEEEENS_10bfloat16_tEfNS_4arch4Sm90ELb0ELb1ELb1ELb0ELb0ELb1ELb0ELb0ELi2ELi1ELi2ELi1ELb1EEENS1_21CollectiveEpilogueBwdISD_SE_SG_Li256ELb0ELb0ELi1EEENS1_19SingleTileSchedulerILb0ELb0ELb0ELi128EEEEEEEEEvNT_6ParamsE)
        /*03e4*/ 	.short	0x0210
        /*03e6*/ 	.short	0x0970


	//----- nvinfo : EIATTR_SW_WAR
	.align		4
.L_419:
        /*03e8*/ 	.byte	0x04, 0x36
        /*03ea*/ 	.short	(.L_421 - .L_420)
.L_420:
        /*03ec*/ 	.word	0x00000008
.L_421:


//--------------------- .nv.info._ZN7cutlass13device_kernelIN5flash11enable_sm90INS1_16FlashAttnBwdSm90INS1_25CollectiveMainloopBwdSm90ILi2ELi2ELi2EN4cute5tupleIJNS5_1CILi1EEES8_S8_EEENS6_IJNS7_ILi64EEENS7_ILi128EEENS7_ILi96EEEEEENS_10bfloat16_tEfNS_4arch4Sm90ELb0ELb1ELb1ELb0ELb1ELb1ELb0ELb0ELi2ELi1ELi2ELi1ELb1EEENS1_21CollectiveEpilogueBwdISD_SE_SG_Li256ELb0ELb0ELi1EEENS1_19SingleTileSchedulerILb0ELb0ELb0ELi128EEEEEEEEEvNT_6ParamsE --------------------------
	.section	.nv.info._ZN7cutlass13device_kernelIN5flash11enable_sm90INS1_16FlashAttnBwdSm90INS1_25CollectiveMainloopBwdSm90ILi2ELi2ELi2EN4cute5tupleIJNS5_1CILi1EEES8_S8_EEENS6_IJNS7_ILi64EEENS7_ILi128EEENS7_ILi96EEEEEENS_10bfloat16_tEfNS_4arch4Sm90ELb0ELb1ELb1ELb0ELb1ELb1ELb0ELb0ELi2ELi1ELi2ELi1ELb1EEENS1_21CollectiveEpilogueBwdISD_SE_SG_Li256ELb0ELb0ELi1EEENS1_19SingleTileSchedulerILb0ELb0ELb0ELi128EEEEEEEEEvNT_6ParamsE,"",@"SHT_CUDA_INFO"
	.sectionflags	@""
	.align	4


	//----- nvinfo : EIATTR_CUDA_API_VERSION
	.align		4
        /*0000*/ 	.byte	0x04, 0x37
        /*0002*/ 	.short	(.L_423 - .L_422)
.L_422:
        /*0004*/ 	.word	0x00000082


	//----- nvinfo : EIATTR_KPARAM_INFO
	.align		4
.L_423:
        /*0008*/ 	.byte	0x04, 0x17
        /*000a*/ 	.short	(.L_425 - .L_424)
.L_424:
        /*000c*/ 	.word	0x00000000
        /*0010*/ 	.short	0x0000
        /*0012*/ 	.short	0x0070
        /*0014*/ 	.byte	0x00, 0xf0, 0x01, 0x24


	//----- nvinfo : EIATTR_SPARSE_MMA_MASK
	.align		4
.L_425:
        /*0018*/ 	.byte	0x03, 0x50
        /*001a*/ 	.short	0x0000


	//----- nvinfo : EIATTR_MAXREG_COUNT
	.align		4
        /*001c*/ 	.byte	0x03, 0x1b
        /*001e*/ 	.short	0x00a8


	//----- nvinfo : EIATTR_NUM_BARRIERS
	.align		4
        /*0020*/ 	.byte	0x02, 0x4c
        /*0022*/ 	.byte	0x10
	.zero		1


	//----- nvinfo : EIATTR_EXTERNS
	.align		4
        /*0024*/ 	.byte	0x04, 0x0f
        /*0026*/ 	.short	(.L_427 - .L_426)


	//   ....[0]....
	.align		4
.L_426:
        /*0028*/ 	.word	index@(__assertfail)


	//----- nvinfo : EIATTR_ANNOTATIONS
	.align		4
.L_427:
        /*002c*/ 	.byte	0x04, 0x55
        /*002e*/ 	.short	(.L_429 - .L_428)


	//   ....[0]....
.L_428:
        /*0030*/ 	.word	0x00000001
        /*0034*/ 	.byte	0xe0, 0x16, 0x00, 0x00, 0x01, 0x00, 0x00, 0x00, 0xf0, 0x28, 0x00, 0x00, 0x01, 0x00, 0x00, 0x00
        /*0044*/ 	.byte	0xb0, 0x8b, 0x00, 0x00, 0x01, 0x00, 0x00, 0x00, 0x00, 0x8f, 0x00, 0x00, 0x01, 0x00, 0x00, 0x00
        /*0054*/ 	.byte	0xb0, 0x9b, 0x00, 0x00, 0x01, 0x00, 0x00, 0x00, 0xd0, 0x9b, 0x00, 0x00, 0x01, 0x00, 0x00, 0x00
        /*0064*/ 	.byte	0x10, 0xa1, 0x00, 0x00


	//----- nvinfo : EIATTR_MERCURY_ISA_VERSION
	.align		4
.L_429:
        /*0068*/ 	.byte	0x03, 0x5f
        /*006a*/ 	.short	0x0101


	//----- nvinfo : EIATTR_INT_WARP_WIDE_INSTR_OFFSETS
	.align		4
        /*006c*/ 	.byte	0x04, 0x31
        /*006e*/ 	.short	(.L_431 - .L_430)


	//   ....[0]....
.L_430:
        /*0070*/ 	.word	0x000001f0


	//   ....[1]....
        /*0074*/ 	.word	0x00000220


	//   ....[2]....
        /*0078*/ 	.word	0x00006f80


	//   ....[3]....
        /*007c*/ 	.word	0x00007580


	//   ....[4]....
        /*0080*/ 	.word	0x00007a30


	//   ....[5]....
        /*0084*/ 	.word	0x00007d00


	//   ....[6]....
        /*0088*/ 	.word	0x00007f60


	//   ....[7]....
        /*008c*/ 	.word	0x000080f0


	//----- nvinfo : EIATTR_COOP_GROUP_MASK_REGIDS
	.align		4
.L_431:
        /*0090*/ 	.byte	0x04, 0x29
        /*0092*/ 	.short	(.L_433 - .L_432)


	//   ....[0]....
.L_432:
        /*0094*/ 	.word	0xffffffff


	//   ....[1]....
        /*0098*/ 	.word	0xffffffff


	//   ....[2]....
        /*009c*/ 	.word	0xffffffff


	//   ....[3]....
        /*00a0*/ 	.word	0xffffffff


	//   ....[4]....
        /*00a4*/ 	.word	0xffffffff


	//   ....[5]....
        /*00a8*/ 	.word	0xffffffff


	//   ....[6]....
        /*00ac*/ 	.word	0xffffffff


	//   ....[7]....
        /*00b0*/ 	.word	0xffffffff


	//   ....[8]....
        /*00b4*/ 	.word	0xffffffff


	//   ....[9]....
        /*00b8*/ 	.word	0xffffffff


	//   ....[10]....
        /*00bc*/ 	.word	0xffffffff


	//   ....[11]....
        /*00c0*/ 	.word	0xffffffff


	//   ....[12]....
        /*00c4*/ 	.word	0xffffffff


	//   ....[13]....
        /*00c8*/ 	.word	0xffffffff


	//   ....[14]....
        /*00cc*/ 	.word	0xffffffff


	//   ....[15]....
        /*00d0*/ 	.word	0xffffffff


	//   ....[16]....
        /*00d4*/ 	.word	0xffffffff


	//   ....[17]....
        /*00d8*/ 	.word	0x0500000f


	//   ....[18]....
        /*00dc*/ 	.word	0x0500000f


	//   ....[19]....
        /*00e0*/ 	.word	0x0500000f


	//   ....[20]....
        /*00e4*/ 	.word	0x0500000f


	//----- nvinfo : EIATTR_COOP_GROUP_INSTR_OFFSETS
	.align		4
.L_433:
        /*00e8*/ 	.byte	0x04, 0x28
        /*00ea*/ 	.short	(.L_435 - .L_434)


	//   ....[0]....
.L_434:
        /*00ec*/ 	.word	0x00000070


	//   ....[1]....
        /*00f0*/ 	.word	0x00000200


	//   ....[2]....
        /*00f4*/ 	.word	0x00000250


	//   ....[3]....
        /*00f8*/ 	.word	0x00000440


	//   ....[4]....
        /*00fc*/ 	.word	0x00000660


	//   ....[5]....
        /*0100*/ 	.word	0x000010b0


	//   ....[6]....
        /*0104*/ 	.word	0x000058b0


	//   ....[7]....
        /*0108*/ 	.word	0x00006620


	//   ....[8]....
        /*010c*/ 	.word	0x00006b80


	//   ....[9]....
        /*0110*/ 	.word	0x00006eb0


	//   ....[10]....
        /*0114*/ 	.word	0x00007200


	//   ....[11]....
        /*0118*/ 	.word	0x000074b0


	//   ....[12]....
        /*011c*/ 	.word	0x000076f0


	//   ....[13]....
        /*0120*/ 	.word	0x00007960


	//   ....[14]....
        /*0124*/ 	.word	0x00007c40


	//   ....[15]....
        /*0128*/ 	.word	0x00007e60


	//   ....[16]....
        /*012c*/ 	.word	0x00007ff0


	//   ....[17]....
        /*0130*/ 	.word	0x0000a890


	//   ....[18]....
        /*0134*/ 	.word	0x0000aa00


	//   ....[19]....
        /*0138*/ 	.word	0x0000aa70


	//   ....[20]....
        /*013c*/ 	.word	0x0000aae0


	//----- nvinfo : EIATTR_REG_RECONFIG
	.align		4
.L_435:
        /*0140*/ 	.byte	0x01, 0x54
	.zero		2


	//----- nvinfo : EIATTR_SYSCALL_OFFSETS
	.align		4
        /*0144*/ 	.byte	0x04, 0x46
        /*0146*/ 	.short	(.L_437 - .L_436)


	//   ....[0]....
.L_436:
        /*0148*/ 	.word	0x00000d10


	//   ....[1]....
        /*014c*/ 	.word	0x00000e00


	//   ....[2]....
        /*0150*/ 	.word	0x00000f60


	//   ....[3]....
        /*0154*/ 	.word	0x00001050


	//   ....[4]....
        /*0158*/ 	.word	0x000012d0


	//   ....[5]....
        /*015c*/ 	.word	0x000050e0


	//   ....[6]....
        /*0160*/ 	.word	0x00005220


	//   ....[7]....
        /*0164*/ 	.word	0x00005340


	//   ....[8]....
        /*0168*/ 	.word	0x00005460


	//----- nvinfo : EIATTR_MBARRIER_INSTR_OFFSETS
	.align		4
.L_437:
        /*016c*/ 	.byte	0x04, 0x39
        /*016e*/ 	.short	(.L_439 - .L_438)


	//   ....[0]....
.L_438:
        /*0170*/ 	.word	0x000002f0
        /*0174*/ 	.word	0x000000ff
        /*0178*/ 	.word	0x00026800
        /*017c*/ 	.short	0x0100
        /*017e*/ 	.byte	0x06
	.zero		1


	//   ....[1]....
        /*0180*/ 	.word	0x000003f0
        /*0184*/ 	.word	0x000000ff
        /*0188*/ 	.word	0x00026810
        /*018c*/ 	.short	0x0100
        /*018e*/ 	.byte	0x08
	.zero		1


	//   ....[2]....
        /*0190*/ 	.word	0x00000400
        /*0194*/ 	.word	0x000000ff
        /*0198*/ 	.word	0x00026820
        /*019c*/ 	.short	0x0100
        /*019e*/ 	.byte	0x08
	.zero		1


	//   ....[3]....
        /*01a0*/ 	.word	0x00000410
        /*01a4*/ 	.word	0x000000ff
        /*01a8*/ 	.word	0x00026818
        /*01ac*/ 	.short	0x0100
        /*01ae*/ 	.byte	0x08
	.zero		1


	//   ....[4]....
        /*01b0*/ 	.word	0x00000420
        /*01b4*/ 	.word	0x000000ff
        /*01b8*/ 	.word	0x00026828
        /*01bc*/ 	.short	0x0100
        /*01be*/ 	.byte	0x08
	.zero		1


	//   ....[5]....
        /*01c0*/ 	.word	0x00000550
        /*01c4*/ 	.word	0x000000ff
        /*01c8*/ 	.word	0x00026830
        /*01cc*/ 	.short	0x0100
        /*01ce*/ 	.byte	0x08
	.zero		1


	//   ....[6]....
        /*01d0*/ 	.word	0x00000560
        /*01d4*/ 	.word	0x000000ff
        /*01d8*/ 	.word	0x00026840
        /*01dc*/ 	.short	0x0100
        /*01de*/ 	.byte	0x08
	.zero		1


	//   ....[7]....
        /*01e0*/ 	.word	0x00000570
        /*01e4*/ 	.word	0x000000ff
        /*01e8*/ 	.word	0x00026838
        /*01ec*/ 	.short	0x0100
        /*01ee*/ 	.byte	0x08
	.zero		1


	//   ....[8]....
        /*01f0*/ 	.word	0x00000580
        /*01f4*/ 	.word	0x000000ff
        /*01f8*/ 	.word	0x00026848
        /*01fc*/ 	.short	0x0100
        /*01fe*/ 	.byte	0x08
	.zero		1


	//   ....[9]....
        /*0200*/ 	.word	0x000010f0
        /*0204*/ 	.word	0x000000ed
        /*0208*/ 	.word	0x00026800
        /*020c*/ 	.short	0x010a
        /*020e*/ 	.byte	0x3f
	.zero		1


	//   ....[10]....
        /*0210*/ 	.word	0x00001190
        /*0214*/ 	.word	0x000000ed
        /*0218*/ 	.word	0x00026800
        /*021c*/ 	.short	0x010a
        /*021e*/ 	.byte	0x3f
	.zero		1


	//   ....[11]....
        /*0220*/ 	.word	0x00001b50
        /*0224*/ 	.word	0x000000ff
        /*0228*/ 	.word	0x00026810
        /*022c*/ 	.short	0x010a
        /*022e*/ 	.byte	0x09
	.zero		1


	//   ....[12]....
        /*0230*/ 	.word	0x00001b90
        /*0234*/ 	.word	0x000000ff
        /*0238*/ 	.word	0x00026810
        /*023c*/ 	.short	0x010a
        /*023e*/ 	.byte	0x09
	.zero		1


	//   ....[13]....
        /*0240*/ 	.word	0x00001fd0
        /*0244*/ 	.word	0x000000ff
        /*0248*/ 	.word	0x00026830
        /*024c*/ 	.short	0x010a
        /*024e*/ 	.byte	0x09
	.zero		1


	//   ....[14]....
        /*0250*/ 	.word	0x00002300
        /*0254*/ 	.word	0x000000ff
        /*0258*/ 	.word	0x00026830
        /*025c*/ 	.short	0x010a
        /*025e*/ 	.byte	0x09
	.zero		1


	//   ....[15]....
        /*0260*/ 	.word	0x00004900
        /*0264*/ 	.word	0x000000ff
        /*0268*/ 	.word	0x00000000
        /*026c*/ 	.short	0x0101
        /*026e*/ 	.byte	0x0c
	.zero		1


	//   ....[16]....
        /*0270*/ 	.word	0x00004c10
        /*0274*/ 	.word	0x000000ff
        /*0278*/ 	.word	0x00000000
        /*027c*/ 	.short	0x0101
        /*027e*/ 	.byte	0x09
	.zero		1


	//   ....[17]....
        /*0280*/ 	.word	0x00008670
        /*0284*/ 	.word	0x00000010
        /*0288*/ 	.word	0x00026820
        /*028c*/ 	.short	0x010a
        /*028e*/ 	.byte	0x3f
	.zero		1


	//   ....[18]....
        /*0290*/ 	.word	0x00008f90
        /*0294*/ 	.word	0x00000010
        /*0298*/ 	.word	0x00026840
        /*029c*/ 	.short	0x010a
        /*029e*/ 	.byte	0x3f
	.zero		1


	//   ....[19]....
        /*02a0*/ 	.word	0x000092a0
        /*02a4*/ 	.word	0x00000010
        /*02a8*/ 	.word	0x00026828
        /*02ac*/ 	.short	0x010a
        /*02ae*/ 	.byte	0x3f
	.zero		1


	//   ....[20]....
        /*02b0*/ 	.word	0x000095b0
        /*02b4*/ 	.word	0x00000010
        /*02b8*/ 	.word	0x00026848
        /*02bc*/ 	.short	0x010a
        /*02be*/ 	.byte	0x3f
	.zero		1


	//   ....[21]....
        /*02c0*/ 	.word	0x00009870
        /*02c4*/ 	.word	0x00000010
        /*02c8*/ 	.word	0x00026820
        /*02cc*/ 	.short	0x010a
        /*02ce*/ 	.byte	0x3f
	.zero		1


	//   ....[22]....
        /*02d0*/ 	.word	0x00009c00
        /*02d4*/ 	.word	0x00000010
        /*02d8*/ 	.word	0x00026840
        /*02dc*/ 	.short	0x010a
        /*02de*/ 	.byte	0x3f
	.zero		1


	//   ....[23]....
        /*02e0*/ 	.word	0x00009ee0
        /*02e4*/ 	.word	0x00000010
        /*02e8*/ 	.word	0x00026828
        /*02ec*/ 	.short	0x010a
        /*02ee*/ 	.byte	0x3f
	.zero		1


	//   ....[24]....
        /*02f0*/ 	.word	0x0000a240
        /*02f4*/ 	.word	0x00000003
        /*02f8*/ 	.word	0x00026840
        /*02fc*/ 	.short	0x010a
        /*02fe*/ 	.byte	0x3f
	.zero		1


	//   ....[25]....
        /*0300*/ 	.word	0x0000a6f0
        /*0304*/ 	.word	0x00000006
        /*0308*/ 	.word	0x00000000
        /*030c*/ 	.short	0x010a
        /*030e*/ 	.byte	0x3f
	.zero		1


	//   ....[26]....
        /*0310*/ 	.word	0x0000a750
        /*0314*/ 	.word	0x00000003
        /*0318*/ 	.word	0x00000000
        /*031c*/ 	.short	0x010a
        /*031e*/ 	.byte	0x3f
	.zero		1


	//   ....[27]....
        /*0320*/ 	.word	0x0000a7b0
        /*0324*/ 	.word	0x00000000
        /*0328*/ 	.word	0x00000000
        /*032c*/ 	.short	0x010a
        /*032e*/ 	.byte	0x3f
	.zero		1


	//   ....[28]....
        /*0330*/ 	.word	0x0000a7e0
        /*0334*/ 	.word	0x00000003
        /*0338*/ 	.word	0x00000000
        /*033c*/ 	.short	0x010a
        /*033e*/ 	.byte	0x3f
	.zero		1


	//   ....[29]....
        /*0340*/ 	.word	0x0000a8c0
        /*0344*/ 	.word	0x000000ed
        /*0348*/ 	.word	0x00026800
        /*034c*/ 	.short	0x010a
        /*034e*/ 	.byte	0x3f
	.zero		1


	//   ....[30]....
        /*0350*/ 	.word	0x0000a920
        /*0354*/ 	.word	0x00000005
        /*0358*/ 	.word	0x00026810
        /*035c*/ 	.short	0x010a
        /*035e*/ 	.byte	0x3f
	.zero		1


	//   ....[31]....
        /*0360*/ 	.word	0x0000a980
        /*0364*/ 	.word	0x00000079
        /*0368*/ 	.word	0x00026830
        /*036c*/ 	.short	0x010a
        /*036e*/ 	.byte	0x3f
	.zero		1


	//   ....[32]....
        /*0370*/ 	.word	0x0000ab20
        /*0374*/ 	.word	0x00000010
        /*0378*/ 	.word	0x00026820
        /*037c*/ 	.short	0x010a
        /*037e*/ 	.byte	0x3f
	.zero		1


	//   ....[33]....
        /*0380*/ 	.word	0x0000ab70
        /*0384*/ 	.word	0x00000010
        /*0388*/ 	.word	0x00026840
        /*038c*/ 	.short	0x010a
        /*038e*/ 	.byte	0x3f
	.zero		1


	//   ....[34]....
        /*0390*/ 	.word	0x0000abc0
        /*0394*/ 	.word	0x00000010
        /*0398*/ 	.word	0x00026828
        /*039c*/ 	.short	0x010a
        /*039e*/ 	.byte	0x3f
	.zero		1


	//   ....[35]....
        /*03a0*/ 	.word	0x0000ac10
        /*03a4*/ 	.word	0x00000010
        /*03a8*/ 	.word	0x00026848
        /*03ac*/ 	.short	0x010a
        /*03ae*/ 	.byte	0x3f
	.zero		1


	//   ....[36]....
        /*03b0*/ 	.word	0x0000ac70
        /*03b4*/ 	.word	0x00000010
        /*03b8*/ 	.word	0x00026820
        /*03bc*/ 	.short	0x010a
        /*03be*/ 	.byte	0x3f
	.zero		1


	//   ....[37]....
        /*03c0*/ 	.word	0x0000acc0
        /*03c4*/ 	.word	0x00000010
        /*03c8*/ 	.word	0x00026840
        /*03cc*/ 	.short	0x010a
        /*03ce*/ 	.byte	0x3f
	.zero		1


	//   ....[38]....
        /*03d0*/ 	.word	0x0000ad10
        /*03d4*/ 	.word	0x00000010
        /*03d8*/ 	.word	0x00026828
        /*03dc*/ 	.short	0x010a
        /*03de*/ 	.byte	0x3f
	.zero		1


	//   ....[39]....
        /*03e0*/ 	.word	0x0000ad60
        /*03e4*/ 	.word	0x00000003
        /*03e8*/ 	.word	0x00026840
        /*03ec*/ 	.short	0x010a
        /*03ee*/ 	.byte	0x3f
	.zero		1


	//   ....[40]....
        /*03f0*/ 	.word	0x0000ae30
        /*03f4*/ 	.word	0x00000006
        /*03f8*/ 	.word	0x00000000
        /*03fc*/ 	.short	0x010a
        /*03fe*/ 	.byte	0x3f
	.zero		1


	//   ....[41]....
        /*0400*/ 	.word	0x0000ae80
        /*0404*/ 	.word	0x00000003
        /*0408*/ 	.word	0x00000000
        /*040c*/ 	.short	0x010a
        /*040e*/ 	.byte	0x3f
	.zero		1


	//   ....[42]....
        /*0410*/ 	.word	0x0000aed0
        /*0414*/ 	.word	0x00000000
        /*0418*/ 	.word	0x00000000
        /*041c*/ 	.short	0x010a
        /*041e*/ 	.byte	0x3f
	.zero		1


	//----- nvinfo : EIATTR_NUM_MBARRIERS
	.align		4
.L_439:
        /*0420*/ 	.byte	0x03, 0x38
        /*0422*/ 	.short	0x0009


	//----- nvinfo : EIATTR_EXIT_INSTR_OFFSETS
	.align		4
        /*0424*/ 	.byte	0x04, 0x1c
        /*0426*/ 	.short	(.L_441 - .L_440)


	//   ....[0]....
.L_440:
        /*0428*/ 	.word	0x000006c0


	//   ....[1]....
        /*042c*/ 	.word	0x00005de0


	//   ....[2]....
        /*0430*/ 	.word	0x000065c0


	//   ....[3]....
        /*0434*/ 	.word	0x0000a830


	//----- nvinfo : EIATTR_MAX_THREADS
	.align		4
.L_441:
        /*0438*/ 	.byte	0x04, 0x05
        /*043a*/ 	.short	(.L_443 - .L_442)
.L_442:
        /*043c*/ 	.word	0x00000180
        /*0440*/ 	.word	0x00000001
        /*0444*/ 	.word	0x00000001


	//----- nvinfo : EIATTR_CRS_STACK_SIZE
	.align		4
.L_443:
        /*0448*/ 	.byte	0x04, 0x1e
        /*044a*/ 	.short	(.L_445 - .L_444)
.L_444:
        /*044c*/ 	.word	0x00000000


	//----- nvinfo : EIATTR_CBANK_PARAM_SIZE
	.align		4
.L_445:
        /*0450*/ 	.byte	0x03, 0x19
        /*0452*/ 	.short	0x0970


	//----- nvinfo : EIATTR_PARAM_CBANK
	.align		4
        /*0454*/ 	.byte	0x04, 0x0a
        /*0456*/ 	.short	(.L_447 - .L_446)
	.align		4
.L_446:
        /*0458*/ 	.word	index@(.nv.constant0._ZN7cutlass13device_kernelIN5flash11enable_sm90INS1_16FlashAttnBwdSm90INS1_25CollectiveMainloopBwdSm90ILi2ELi2ELi2EN4cute5tupleIJNS5_1CILi1EEES8_S8_EEENS6_IJNS7_ILi64EEENS7_ILi128EEENS7_ILi96EEEEEENS_10bfloat16_tEfNS_4arch4Sm90ELb0ELb1ELb1ELb0ELb1ELb1ELb0ELb0ELi2ELi1ELi2ELi1ELb1EEENS1_21CollectiveEpilogueBwdISD_SE_SG_Li256ELb0ELb0ELi1EEENS1_19SingleTileSchedulerILb0ELb0ELb0ELi128EEEEEEEEEvNT_6ParamsE)
        /*045c*/ 	.short	0x0210
        /*045e*/ 	.short	0x0970


	//----- nvinfo : EIATTR_SW_WAR
	.align		4
.L_447:
        /*0460*/ 	.byte	0x04, 0x36
        /*0462*/ 	.short	(.L_449 - .L_448)
.L_448:
        /*0464*/ 	.word	0x00000008
.L_449:


//--------------------- .nv.info._ZN7cutlass13device_kernelIN5flash11enable_sm90INS1_16FlashAttnBwdSm90INS1_25CollectiveMainloopBwdSm90ILi2ELi2ELi2EN4cute5tupleIJNS5_1CILi1EEES8_S8_EEENS6_IJNS7_ILi64EEENS7_ILi128EEENS7_ILi96EEEEEENS_10bfloat16_tEfNS_4arch4Sm90ELb0ELb1ELb1ELb0ELb0ELb1ELb0ELb0ELi2ELi1ELi2ELi1ELb1EEENS1_24CollectiveEpilogueBwdGQAISD_fSG_Li256ELb0ELb0EEENS1_19SingleTileSchedulerILb0ELb0ELb0ELi128EEEEEEEEEvNT_6ParamsE --------------------------
	.section	.nv.info._ZN7cutlass13device_kernelIN5flash11enable_sm90INS1_16FlashAttnBwdSm90INS1_25CollectiveMainloopBwdSm90ILi2ELi2ELi2EN4cute5tupleIJNS5_1CILi1EEES8_S8_EEENS6_IJNS7_ILi64EEENS7_ILi128EEENS7_ILi96EEEEEENS_10bfloat16_tEfNS_4arch4Sm90ELb0ELb1ELb1ELb0ELb0ELb1ELb0ELb0ELi2ELi1ELi2ELi1ELb1EEENS1_24CollectiveEpilogueBwdGQAISD_fSG_Li256ELb0ELb0EEENS1_19SingleTileSchedulerILb0ELb0ELb0ELi128EEEEEEEEEvNT_6ParamsE,"",@"SHT_CUDA_INFO"
	.sectionflags	@""
	.align	4


	//----- nvinfo : EIATTR_CUDA_API_VERSION
	.align		4
        /*0000*/ 	.byte	0x04, 0x37
        /*0002*/ 	.short	(.L_451 - .L_450)
.L_450:
        /*0004*/ 	.word	0x00000082


	//----- nvinfo : EIATTR_KPARAM_INFO
	.align		4
.L_451:
        /*0008*/ 	.byte	0x04, 0x17
        /*000a*/ 	.short	(.L_453 - .L_452)
.L_452:
        /*000c*/ 	.word	0x00000000
        /*0010*/ 	.short	0x0000
        /*0012*/ 	.short	0x0070
        /*0014*/ 	.byte	0x00, 0xf0, 0x01, 0x1a


	//----- nvinfo : EIATTR_SPARSE_MMA_MASK
	.align		4
.L_453:
        /*0018*/ 	.byte	0x03, 0x50
        /*001a*/ 	.short	0x0000


	//----- nvinfo : EIATTR_MAXREG_COUNT
	.align		4
        /*001c*/ 	.byte	0x03, 0x1b
        /*001e*/ 	.short	0x00a8


	//----- nvinfo : EIATTR_NUM_BARRIERS
	.align		4
        /*0020*/ 	.byte	0x02, 0x4c
        /*0022*/ 	.byte	0x10
	.zero		1


	//----- nvinfo : EIATTR_EXTERNS
	.align		4
        /*0024*/ 	.byte	0x04, 0x0f
        /*0026*/ 	.short	(.L_455 - .L_454)


	//   ....[0]....
	.align		4
.L_454:
        /*0028*/ 	.word	index@(__assertfail)


	//----- nvinfo : EIATTR_ANNOTATIONS
	.align		4
.L_455:
        /*002c*/ 	.byte	0x04, 0x55
        /*002e*/ 	.short	(.L_457 - .L_456)


	//   ....[0]....
.L_456:
        /*0030*/ 	.word	0x00000001
        /*0034*/ 	.byte	0x80, 0x16, 0x00, 0x00, 0x01, 0x00, 0x00, 0x00, 0xd0, 0x28, 0x00, 0x00, 0x01, 0x00, 0x00, 0x00
        /*0044*/ 	.byte	0xd0, 0x6d, 0x00, 0x00, 0x01, 0x00, 0x00, 0x00, 0x20, 0x71, 0x00, 0x00, 0x01, 0x00, 0x00, 0x00
        /*0054*/ 	.byte	0xd0, 0x7d, 0x00, 0x00, 0x01, 0x00, 0x00, 0x00, 0xf0, 0x7d, 0x00, 0x00, 0x01, 0x00, 0x00, 0x00
        /*0064*/ 	.byte	0x30, 0x83, 0x00, 0x00


	//----- nvinfo : EIATTR_MERCURY_ISA_VERSION
	.align		4
.L_457:
        /*0068*/ 	.byte	0x03, 0x5f
        /*006a*/ 	.short	0x0101


	//----- nvinfo : EIATTR_INT_WARP_WIDE_INSTR_OFFSETS
	.align		4
        /*006c*/ 	.byte	0x04, 0x31
        /*006e*/ 	.short	(.L_459 - .L_458)


	//   ....[0]....
.L_458:
        /*0070*/ 	.word	0x00000190


	//   ....[1]....
        /*0074*/ 	.word	0x000001c0


	//----- nvinfo : EIATTR_COOP_GROUP_MASK_REGIDS
	.align		4
.L_459:
        /*0078*/ 	.byte	0x04, 0x29
        /*007a*/ 	.short	(.L_461 - .L_460)


	//   ....[0]....
.L_460:
        /*007c*/ 	.word	0xffffffff


	//   ....[1]....
        /*0080*/ 	.word	0xffffffff


	//   ....[2]....
        /*0084*/ 	.word	0xffffffff


	//   ....[3]....
        /*0088*/ 	.word	0xffffffff


	//   ....[4]....
        /*008c*/ 	.word	0xffffffff


	//   ....[5]....
        /*0090*/ 	.word	0xffffffff


	//   ....[6]....
        /*0094*/ 	.word	0xffffffff


	//   ....[7]....
        /*0098*/ 	.word	0x0500000f


	//----- nvinfo : EIATTR_COOP_GROUP_INSTR_OFFSETS
	.align		4
.L_461:
        /*009c*/ 	.byte	0x04, 0x28
        /*009e*/ 	.short	(.L_463 - .L_462)


	//   ....[0]....
.L_462:
        /*00a0*/ 	.word	0x00000070


	//   ....[1]....
        /*00a4*/ 	.word	0x000001a0


	//   ....[2]....
        /*00a8*/ 	.word	0x000001f0


	//   ....[3]....
        /*00ac*/ 	.word	0x000003e0


	//   ....[4]....
        /*00b0*/ 	.word	0x00000600


	//   ....[5]....
        /*00b4*/ 	.word	0x00001050


	//   ....[6]....
        /*00b8*/ 	.word	0x00005750


	//   ....[7]....
        /*00bc*/ 	.word	0x00008ab0


	//----- nvinfo : EIATTR_REG_RECONFIG
	.align		4
.L_463:
        /*00c0*/ 	.byte	0x01, 0x54
	.zero		2


	//----- nvinfo : EIATTR_SYSCALL_OFFSETS
	.align		4
        /*00c4*/ 	.byte	0x04, 0x46
        /*00c6*/ 	.short	(.L_465 - .L_464)


	//   ....[0]....
.L_464:
        /*00c8*/ 	.word	0x00000cb0


	//   ....[1]....
        /*00cc*/ 	.word	0x00000da0


	//   ....[2]....
        /*00d0*/ 	.word	0x00000f00


	//   ....[3]....
        /*00d4*/ 	.word	0x00000ff0


	//   ....[4]....
        /*00d8*/ 	.word	0x00001270


	//----- nvinfo : EIATTR_MBARRIER_INSTR_OFFSETS
	.align		4
.L_465:
        /*00dc*/ 	.byte	0x04, 0x39
        /*00de*/ 	.short	(.L_467 - .L_466)


	//   ....[0]....
.L_466:
        /*00e0*/ 	.word	0x00000290
        /*00e4*/ 	.word	0x000000ff
        /*00e8*/ 	.word	0x00026800
        /*00ec*/ 	.short	0x0100
        /*00ee*/ 	.byte	0x06
	.zero		1


	//   ....[1]....
        /*00f0*/ 	.word	0x00000390
        /*00f4*/ 	.word	0x000000ff
        /*00f8*/ 	.word	0x00026810
        /*00fc*/ 	.short	0x0100
        /*00fe*/ 	.byte	0x08
	.zero		1


	//   ....[2]....
        /*0100*/ 	.word	0x000003a0
        /*0104*/ 	.word	0x000000ff
        /*0108*/ 	.word	0x00026820
        /*010c*/ 	.short	0x0100
        /*010e*/ 	.byte	0x08
	.zero		1


	//   ....[3]....
        /*0110*/ 	.word	0x000003b0
        /*0114*/ 	.word	0x000000ff
        /*0118*/ 	.word	0x00026818
        /*011c*/ 	.short	0x0100
        /*011e*/ 	.byte	0x08
	.zero		1


	//   ....[4]....
        /*0120*/ 	.word	0x000003c0
        /*0124*/ 	.word	0x000000ff
        /*0128*/ 	.word	0x00026828
        /*012c*/ 	.short	0x0100
        /*012e*/ 	.byte	0x08
	.zero		1


	//   ....[5]....
        /*0130*/ 	.word	0x000004f0
        /*0134*/ 	.word	0x000000ff
        /*0138*/ 	.word	0x00026830
        /*013c*/ 	.short	0x0100
        /*013e*/ 	.byte	0x08
	.zero		1


	//   ....[6]....
        /*0140*/ 	.word	0x00000500
        /*0144*/ 	.word	0x000000ff
        /*0148*/ 	.word	0x00026840
        /*014c*/ 	.short	0x0100
        /*014e*/ 	.byte	0x08
	.zero		1


	//   ....[7]....
        /*0150*/ 	.word	0x00000510
        /*0154*/ 	.word	0x000000ff
        /*0158*/ 	.word	0x00026838
        /*015c*/ 	.short	0x0100
        /*015e*/ 	.byte	0x08
	.zero		1


	//   ....[8]....
        /*0160*/ 	.word	0x00000520
        /*0164*/ 	.word	0x000000ff
        /*0168*/ 	.word	0x00026848
        /*016c*/ 	.short	0x0100
        /*016e*/ 	.byte	0x08
	.zero		1


	//   ....[9]....
        /*0170*/ 	.word	0x00001090
        /*0174*/ 	.word	0x000000ed
        /*0178*/ 	.word	0x00026800
        /*017c*/ 	.short	0x010a
        /*017e*/ 	.byte	0x3f
	.zero		1


	//   ....[10]....
        /*0180*/ 	.word	0x00001130
        /*0184*/ 	.word	0x000000ed
        /*0188*/ 	.word	0x00026800
        /*018c*/ 	.short	0x010a
        /*018e*/ 	.byte	0x3f
	.zero		1


	//   ....[11]....
        /*0190*/ 	.word	0x00001af0
        /*0194*/ 	.word	0x000000ff
        /*0198*/ 	.word	0x00026810
        /*019c*/ 	.short	0x010a
        /*019e*/ 	.byte	0x06
	.zero		1


	//   ....[12]....
        /*01a0*/ 	.word	0x00001b30
        /*01a4*/ 	.word	0x000000ff
        /*01a8*/ 	.word	0x00026810
        /*01ac*/ 	.short	0x010a
        /*01ae*/ 	.byte	0x06
	.zero		1


	//   ....[13]....
        /*01b0*/ 	.word	0x00001f70
        /*01b4*/ 	.word	0x000000ff
        /*01b8*/ 	.word	0x00026830
        /*01bc*/ 	.short	0x010a
        /*01be*/ 	.byte	0x06
	.zero		1


	//   ....[14]....
        /*01c0*/ 	.word	0x000022a0
        /*01c4*/ 	.word	0x000000ff
        /*01c8*/ 	.word	0x00026830
        /*01cc*/ 	.short	0x010a
        /*01ce*/ 	.byte	0x06
	.zero		1


	//   ....[15]....
        /*01d0*/ 	.word	0x000048f0
        /*01d4*/ 	.word	0x000000ff
        /*01d8*/ 	.word	0x00000000
        /*01dc*/ 	.short	0x0101
        /*01de*/ 	.byte	0x08
	.zero		1


	//   ....[16]....
        /*01e0*/ 	.word	0x00004bd0
        /*01e4*/ 	.word	0x000000ff
        /*01e8*/ 	.word	0x00000000
        /*01ec*/ 	.short	0x0101
        /*01ee*/ 	.byte	0x06
	.zero		1


	//   ....[17]....
        /*01f0*/ 	.word	0x000068a0
        /*01f4*/ 	.word	0x00000010
        /*01f8*/ 	.word	0x00026820
        /*01fc*/ 	.short	0x010a
        /*01fe*/ 	.byte	0x3f
	.zero		1


	//   ....[18]....
        /*0200*/ 	.word	0x000071b0
        /*0204*/ 	.word	0x00000010
        /*0208*/ 	.word	0x00026840
        /*020c*/ 	.short	0x010a
        /*020e*/ 	.byte	0x3f
	.zero		1


	//   ....[19]....
        /*0210*/ 	.word	0x000074c0
        /*0214*/ 	.word	0x00000010
        /*0218*/ 	.word	0x00026828
        /*021c*/ 	.short	0x010a
        /*021e*/ 	.byte	0x3f
	.zero		1


	//   ....[20]....
        /*0220*/ 	.word	0x000077d0
        /*0224*/ 	.word	0x00000010
        /*0228*/ 	.word	0x00026848
        /*022c*/ 	.short	0x010a
        /*022e*/ 	.byte	0x3f
	.zero		1


	//   ....[21]....
        /*0230*/ 	.word	0x00007a90
        /*0234*/ 	.word	0x00000010
        /*0238*/ 	.word	0x00026820
        /*023c*/ 	.short	0x010a
        /*023e*/ 	.byte	0x3f
	.zero		1


	//   ....[22]....
        /*0240*/ 	.word	0x00007e20
        /*0244*/ 	.word	0x00000010
        /*0248*/ 	.word	0x00026840
        /*024c*/ 	.short	0x010a
        /*024e*/ 	.byte	0x3f
	.zero		1


	//   ....[23]....
        /*0250*/ 	.word	0x00008100
        /*0254*/ 	.word	0x00000010
        /*0258*/ 	.word	0x00026828
        /*025c*/ 	.short	0x010a
        /*025e*/ 	.byte	0x3f
	.zero		1


	//   ....[24]....
        /*0260*/ 	.word	0x00008460
        /*0264*/ 	.word	0x00000003
        /*0268*/ 	.word	0x00026840
        /*026c*/ 	.short	0x010a
        /*026e*/ 	.byte	0x3f
	.zero		1


	//   ....[25]....
        /*0270*/ 	.word	0x00008910
        /*0274*/ 	.word	0x00000006
        /*0278*/ 	.word	0x00000000
        /*027c*/ 	.short	0x010a
        /*027e*/ 	.byte	0x3f
	.zero		1


	//   ....[26]....
        /*0280*/ 	.word	0x00008970
        /*0284*/ 	.word	0x00000003
        /*0288*/ 	.word	0x00000000
        /*028c*/ 	.short	0x010a
        /*028e*/ 	.byte	0x3f
	.zero		1


	//   ....[27]....
        /*0290*/ 	.word	0x000089d0
        /*0294*/ 	.word	0x00000000
        /*0298*/ 	.word	0x00000000
        /*029c*/ 	.short	0x010a
        /*029e*/ 	.byte	0x3f
	.zero		1


	//   ....[28]....
        /*02a0*/ 	.word	0x00008a00
        /*02a4*/ 	.word	0x00000003
        /*02a8*/ 	.word	0x00000000
        /*02ac*/ 	.short	0x010a
        /*02ae*/ 	.byte	0x3f
	.zero		1


	//   ....[29]....
        /*02b0*/ 	.word	0x00008ae0
        /*02b4*/ 	.word	0x000000ed
        /*02b8*/ 	.word	0x00026800
        /*02bc*/ 	.short	0x010a
        /*02be*/ 	.byte	0x3f
	.zero		1


	//   ....[30]....
        /*02c0*/ 	.word	0x00008b40
        /*02c4*/ 	.word	0x00000005
        /*02c8*/ 	.word	0x00026810
        /*02cc*/ 	.short	0x010a
        /*02ce*/ 	.byte	0x3f
	.zero		1


	//   ....[31]....
        /*02d0*/ 	.word	0x00008ba0
        /*02d4*/ 	.word	0x00000079
        /*02d8*/ 	.word	0x00026830
        /*02dc*/ 	.short	0x010a
        /*02de*/ 	.byte	0x3f
	.zero		1


	//   ....[32]....
        /*02e0*/ 	.word	0x00008bf0
        /*02e4*/ 	.word	0x00000010
        /*02e8*/ 	.word	0x00026820
        /*02ec*/ 	.short	0x010a
        /*02ee*/ 	.byte	0x3f
	.zero		1


	//   ....[33]....
        /*02f0*/ 	.word	0x00008c40
        /*02f4*/ 	.word	0x00000010
        /*02f8*/ 	.word	0x00026840
        /*02fc*/ 	.short	0x010a
        /*02fe*/ 	.byte	0x3f
	.zero		1


	//   ....[34]....
        /*0300*/ 	.word	0x00008c90
        /*0304*/ 	.word	0x00000010
        /*0308*/ 	.word	0x00026828
        /*030c*/ 	.short	0x010a
        /*030e*/ 	.byte	0x3f
	.zero		1


	//   ....[35]....
        /*0310*/ 	.word	0x00008ce0
        /*0314*/ 	.word	0x00000010
        /*0318*/ 	.word	0x00026848
        /*031c*/ 	.short	0x010a
        /*031e*/ 	.byte	0x3f
	.zero		1


	//   ....[36]....
        /*0320*/ 	.word	0x00008d40
        /*0324*/ 	.word	0x00000010
        /*0328*/ 	.word	0x00026820
        /*032c*/ 	.short	0x010a
        /*032e*/ 	.byte	0x3f
	.zero		1


	//   ....[37]....
        /*0330*/ 	.word	0x00008d90
        /*0334*/ 	.word	0x00000010
        /*0338*/ 	.word	0x00026840
        /*033c*/ 	.short	0x010a
        /*033e*/ 	.byte	0x3f
	.zero		1


	//   ....[38]....
        /*0340*/ 	.word	0x00008de0
        /*0344*/ 	.word	0x00000010
        /*0348*/ 	.word	0x00026828
        /*034c*/ 	.short	0x010a
        /*034e*/ 	.byte	0x3f
	.zero		1


	//   ....[39]....
        /*0350*/ 	.word	0x00008e30
        /*0354*/ 	.word	0x00000003
        /*0358*/ 	.word	0x00026840
        /*035c*/ 	.short	0x010a
        /*035e*/ 	.byte	0x3f
	.zero		1


	//   ....[40]....
        /*0360*/ 	.word	0x00008f00
        /*0364*/ 	.word	0x00000006
        /*0368*/ 	.word	0x00000000
        /*036c*/ 	.short	0x010a
        /*036e*/ 	.byte	0x3f
	.zero		1


	//   ....[41]....
        /*0370*/ 	.word	0x00008f50
        /*0374*/ 	.word	0x00000003
        /*0378*/ 	.word	0x00000000
        /*037c*/ 	.short	0x010a
        /*037e*/ 	.byte	0x3f
	.zero		1


	//   ....[42]....
        /*0380*/ 	.word	0x00008fa0
        /*0384*/ 	.word	0x00000000
        /*0388*/ 	.word	0x00000000
        /*038c*/ 	.short	0x010a
        /*038e*/ 	.byte	0x3f
	.zero		1


	//----- nvinfo : EIATTR_NUM_MBARRIERS
	.align		4
.L_467:
        /*0390*/ 	.byte	0x03, 0x38
        /*0392*/ 	.short	0x0009


	//----- nvinfo : EIATTR_EXIT_INSTR_OFFSETS
	.align		4
        /*0394*/ 	.byte	0x04, 0x1c
        /*0396*/ 	.short	(.L_469 - .L_468)


	//   ....[0]....
.L_468:
        /*0398*/ 	.word	0x00008a50


	//----- nvinfo : EIATTR_MAX_THREADS
	.align		4
.L_469:
        /*039c*/ 	.byte	0x04, 0x05
        /*039e*/ 	.short	(.L_471 - .L_470)
.L_470:
        /*03a0*/ 	.word	0x00000180
        /*03a4*/ 	.word	0x00000001
        /*03a8*/ 	.word	0x00000001


	//----- nvinfo : EIATTR_CRS_STACK_SIZE
	.align		4
.L_471:
        /*03ac*/ 	.byte	0x04, 0x1e
        /*03ae*/ 	.short	(.L_473 - .L_472)
.L_472:
        /*03b0*/ 	.word	0x00000000


	//----- nvinfo : EIATTR_CBANK_PARAM_SIZE
	.align		4
.L_473:
        /*03b4*/ 	.byte	0x03, 0x19
        /*03b6*/ 	.short	0x06f0


	//----- nvinfo : EIATTR_PARAM_CBANK
	.align		4
        /*03b8*/ 	.byte	0x04, 0x0a
        /*03ba*/ 	.short	(.L_475 - .L_474)
	.align		4
.L_474:
        /*03bc*/ 	.word	index@(.nv.constant0._ZN7cutlass13device_kernelIN5flash11enable_sm90INS1_16FlashAttnBwdSm90INS1_25CollectiveMainloopBwdSm90ILi2ELi2ELi2EN4cute5tupleIJNS5_1CILi1EEES8_S8_EEENS6_IJNS7_ILi64EEENS7_ILi128EEENS7_ILi96EEEEEENS_10bfloat16_tEfNS_4arch4Sm90ELb0ELb1ELb1ELb0ELb0ELb1ELb0ELb0ELi2ELi1ELi2ELi1ELb1EEENS1_24CollectiveEpilogueBwdGQAISD_fSG_Li256ELb0ELb0EEENS1_19SingleTileSchedulerILb0ELb0ELb0ELi128EEEEEEEEEvNT_6ParamsE)
        /*03c0*/ 	.short	0x0210
        /*03c2*/ 	.short	0x06f0


	//----- nvinfo : EIATTR_SW_WAR
	.align		4
.L_475:
        /*03c4*/ 	.byte	0x04, 0x36
        /*03c6*/ 	.short	(.L_477 - .L_476)
.L_476:
        /*03c8*/ 	.word	0x00000008
.L_477:


//--------------------- .nv.info._ZN7cutlass13device_kernelIN5flash11enable_sm90INS1_16FlashAttnBwdSm90INS1_25CollectiveMainloopBwdSm90ILi2ELi2ELi2EN4cute5tupleIJNS5_1CILi1EEES8_S8_EEENS6_IJNS7_ILi64EEENS7_ILi128EEENS7_ILi96EEEEEENS_10bfloat16_tEfNS_4arch4Sm90ELb0ELb1ELb1ELb0ELb1ELb1ELb0ELb0ELi2ELi1ELi2ELi1ELb1EEENS1_24CollectiveEpilogueBwdGQAISD_fSG_Li256ELb0ELb1EEENS1_19SingleTileSchedulerILb0ELb0ELb0ELi128EEEEEEEEEvNT_6ParamsE --------------------------
	.section	.nv.info._ZN7cutlass13device_kernelIN5flash11enable_sm90INS1_16FlashAttnBwdSm90INS1_25CollectiveMainloopBwdSm90ILi2ELi2ELi2EN4cute5tupleIJNS5_1CILi1EEES8_S8_EEENS6_IJNS7_ILi64EEENS7_ILi128EEENS7_ILi96EEEEEENS_10bfloat16_tEfNS_4arch4Sm90ELb0ELb1ELb1ELb0ELb1ELb1ELb0ELb0ELi2ELi1ELi2ELi1ELb1EEENS1_24CollectiveEpilogueBwdGQAISD_fSG_Li256ELb0ELb1EEENS1_19SingleTileSchedulerILb0ELb0ELb0ELi128EEEEEEEEEvNT_6ParamsE,"",@"SHT_CUDA_INFO"
	.sectionflags	@""
	.align	4


	//----- nvinfo : EIATTR_CUDA_API_VERSION
	.align		4
        /*0000*/ 	.byte	0x04, 0x37
        /*0002*/ 	.short	(.L_479 - .L_478)
.L_478:
        /*0004*/ 	.word	0x00000082


	//----- nvinfo : EIATTR_KPARAM_INFO
	.align		4
.L_479:
        /*0008*/ 	.byte	0x04, 0x17
        /*000a*/ 	.short	(.L_481 - .L_480)
.L_480:
        /*000c*/ 	.word	0x00000000
        /*0010*/ 	.short	0x0000
        /*0012*/ 	.short	0x0070
        /*0014*/ 	.byte	0x00, 0xf0, 0x01, 0x1a


	//----- nvinfo : EIATTR_SPARSE_MMA_MASK
	.align		4
.L_481:
        /*0018*/ 	.byte	0x03, 0x50
        /*001a*/ 	.short	0x0000


	//----- nvinfo : EIATTR_MAXREG_COUNT
	.align		4
        /*001c*/ 	.byte	0x03, 0x1b
        /*001e*/ 	.short	0x00a8


	//----- nvinfo : EIATTR_NUM_BARRIERS
	.align		4
        /*0020*/ 	.byte	0x02, 0x4c
        /*0022*/ 	.byte	0x10
	.zero		1


	//----- nvinfo : EIATTR_EXTERNS
	.align		4
        /*0024*/ 	.byte	0x04, 0x0f
        /*0026*/ 	.short	(.L_483 - .L_482)


	//   ....[0]....
	.align		4
.L_482:
        /*0028*/ 	.word	index@(__assertfail)


	//----- nvinfo : EIATTR_ANNOTATIONS
	.align		4
.L_483:
        /*002c*/ 	.byte	0x04, 0x55
        /*002e*/ 	.short	(.L_485 - .L_484)


	//   ....[0]....
.L_484:
        /*0030*/ 	.word	0x00000001
        /*0034*/ 	.byte	0x90, 0x16, 0x00, 0x00, 0x01, 0x00, 0x00, 0x00, 0xa0, 0x28, 0x00, 0x00, 0x01, 0x00, 0x00, 0x00
        /*0044*/ 	.byte	0xa0, 0x81, 0x00, 0x00, 0x01, 0x00, 0x00, 0x00, 0xf0, 0x84, 0x00, 0x00, 0x01, 0x00, 0x00, 0x00
        /*0054*/ 	.byte	0xa0, 0x91, 0x00, 0x00, 0x01, 0x00, 0x00, 0x00, 0xc0, 0x91, 0x00, 0x00, 0x01, 0x00, 0x00, 0x00
        /*0064*/ 	.byte	0x00, 0x97, 0x00, 0x00


	//----- nvinfo : EIATTR_MERCURY_ISA_VERSION
	.align		4
.L_485:
        /*0068*/ 	.byte	0x03, 0x5f
        /*006a*/ 	.short	0x0101


	//----- nvinfo : EIATTR_INT_WARP_WIDE_INSTR_OFFSETS
	.align		4
        /*006c*/ 	.byte	0x04, 0x31
        /*006e*/ 	.short	(.L_487 - .L_486)


	//   ....[0]....
.L_486:
        /*0070*/ 	.word	0x00000190


	//   ....[1]....
        /*0074*/ 	.word	0x000001c0


	//   ....[2]....
        /*0078*/ 	.word	0x00006580


	//   ....[3]....
        /*007c*/ 	.word	0x00006b80


	//   ....[4]....
        /*0080*/ 	.word	0x00007030


	//   ....[5]....
        /*0084*/ 	.word	0x00007300


	//   ....[6]....
        /*0088*/ 	.word	0x00007560


	//   ....[7]....
        /*008c*/ 	.word	0x000076f0


	//----- nvinfo : EIATTR_COOP_GROUP_MASK_REGIDS
	.align		4
.L_487:
        /*0090*/ 	.byte	0x04, 0x29
        /*0092*/ 	.short	(.L_489 - .L_488)


	//   ....[0]....
.L_488:
        /*0094*/ 	.word	0xffffffff


	//   ....[1]....
        /*0098*/ 	.word	0xffffffff


	//   ....[2]....
        /*009c*/ 	.word	0xffffffff


	//   ....[3]....
        /*00a0*/ 	.word	0xffffffff


	//   ....[4]....
        /*00a4*/ 	.word	0xffffffff


	//   ....[5]....
        /*00a8*/ 	.word	0xffffffff


	//   ....[6]....
        /*00ac*/ 	.word	0xffffffff


	//   ....[7]....
        /*00b0*/ 	.word	0xffffffff


	//   ....[8]....
        /*00b4*/ 	.word	0xffffffff


	//   ....[9]....
        /*00b8*/ 	.word	0xffffffff


	//   ....[10]....
        /*00bc*/ 	.word	0xffffffff


	//   ....[11]....
        /*00c0*/ 	.word	0xffffffff


	//   ....[12]....
        /*00c4*/ 	.word	0xffffffff


	//   ....[13]....
        /*00c8*/ 	.word	0xffffffff


	//   ....[14]....
        /*00cc*/ 	.word	0xffffffff


	//   ....[15]....
        /*00d0*/ 	.word	0xffffffff


	//   ....[16]....
        /*00d4*/ 	.word	0xffffffff


	//   ....[17]....
        /*00d8*/ 	.word	0xffffffff


	//   ....[18]....
        /*00dc*/ 	.word	0xffffffff


	//   ....[19]....
        /*00e0*/ 	.word	0xffffffff


	//   ....[20]....
        /*00e4*/ 	.word	0x0500000f


	//   ....[21]....
        /*00e8*/ 	.word	0x0500000f


	//   ....[22]....
        /*00ec*/ 	.word	0x0500000f


	//   ....[23]....
        /*00f0*/ 	.word	0x0500000f


	//   ....[24]....
        /*00f4*/ 	.word	0x0500000f


	//   ....[25]....
        /*00f8*/ 	.word	0x0500000f


	//----- nvinfo : EIATTR_COOP_GROUP_INSTR_OFFSETS
	.align		4
.L_489:
        /*00fc*/ 	.byte	0x04, 0x28
        /*00fe*/ 	.short	(.L_491 - .L_490)


	//   ....[0]....
.L_490:
        /*0100*/ 	.word	0x00000070


	//   ....[1]....
        /*0104*/ 	.word	0x000001a0


	//   ....[2]....
        /*0108*/ 	.word	0x000001f0


	//   ....[3]....
        /*010c*/ 	.word	0x000003e0


	//   ....[4]....
        /*0110*/ 	.word	0x00000610


	//   ....[5]....
        /*0114*/ 	.word	0x00001060


	//   ....[6]....
        /*0118*/ 	.word	0x00005540


	//   ....[7]....
        /*011c*/ 	.word	0x000056c0


	//   ....[8]....
        /*0120*/ 	.word	0x00005970


	//   ....[9]....
        /*0124*/ 	.word	0x00005b00


	//   ....[10]....
        /*0128*/ 	.word	0x00005c20


	//   ....[11]....
        /*012c*/ 	.word	0x00006180


	//   ....[12]....
        /*0130*/ 	.word	0x000064b0


	//   ....[13]....
        /*0134*/ 	.word	0x00006800


	//   ....[14]....
        /*0138*/ 	.word	0x00006ab0


	//   ....[15]....
        /*013c*/ 	.word	0x00006cf0


	//   ....[16]....
        /*0140*/ 	.word	0x00006f60


	//   ....[17]....
        /*0144*/ 	.word	0x00007240


	//   ....[18]....
        /*0148*/ 	.word	0x00007460


	//   ....[19]....
        /*014c*/ 	.word	0x000075f0


	//   ....[20]....
        /*0150*/ 	.word	0x00009e80


	//   ....[21]....
        /*0154*/ 	.word	0x00009ff0


	//   ....[22]....
        /*0158*/ 	.word	0x0000a060


	//   ....[23]....
        /*015c*/ 	.word	0x0000a0d0


	//   ....[24]....
        /*0160*/ 	.word	0x0000a140


	//   ....[25]....
        /*0164*/ 	.word	0x0000a1b0


	//----- nvinfo : EIATTR_REG_RECONFIG
	.align		4
.L_491:
        /*0168*/ 	.byte	0x01, 0x54
	.zero		2


	//----- nvinfo : EIATTR_SYSCALL_OFFSETS
	.align		4
        /*016c*/ 	.byte	0x04, 0x46
        /*016e*/ 	.short	(.L_493 - .L_492)


	//   ....[0]....
.L_492:
        /*0170*/ 	.word	0x00000cc0


	//   ....[1]....
        /*0174*/ 	.word	0x00000db0


	//   ....[2]....
        /*0178*/ 	.word	0x00000f10


	//   ....[3]....
        /*017c*/ 	.word	0x00001000


	//   ....[4]....
        /*0180*/ 	.word	0x00001280


	//----- nvinfo : EIATTR_MBARRIER_INSTR_OFFSETS
	.align		4
.L_493:
        /*0184*/ 	.byte	0x04, 0x39
        /*0186*/ 	.short	(.L_495 - .L_494)


	//   ....[0]....
.L_494:
        /*0188*/ 	.word	0x00000290
        /*018c*/ 	.word	0x000000ff
        /*0190*/ 	.word	0x00026800
        /*0194*/ 	.short	0x0100
        /*0196*/ 	.byte	0x06
	.zero		1


	//   ....[1]....
        /*0198*/ 	.word	0x00000390
        /*019c*/ 	.word	0x000000ff
        /*01a0*/ 	.word	0x00026810
        /*01a4*/ 	.short	0x0100
        /*01a6*/ 	.byte	0x08
	.zero		1


	//   ....[2]....
        /*01a8*/ 	.word	0x000003a0
        /*01ac*/ 	.word	0x000000ff
        /*01b0*/ 	.word	0x00026820
        /*01b4*/ 	.short	0x0100
        /*01b6*/ 	.byte	0x08
	.zero		1


	//   ....[3]....
        /*01b8*/ 	.word	0x000003b0
        /*01bc*/ 	.word	0x000000ff
        /*01c0*/ 	.word	0x00026818
        /*01c4*/ 	.short	0x0100
        /*01c6*/ 	.byte	0x08
	.zero		1


	//   ....[4]....
        /*01c8*/ 	.word	0x000003c0
        /*01cc*/ 	.word	0x000000ff
        /*01d0*/ 	.word	0x00026828
        /*01d4*/ 	.short	0x0100
        /*01d6*/ 	.byte	0x08
	.zero		1


	//   ....[5]....
        /*01d8*/ 	.word	0x000004f0
        /*01dc*/ 	.word	0x000000ff
        /*01e0*/ 	.word	0x00026830
        /*01e4*/ 	.short	0x0100
        /*01e6*/ 	.byte	0x08
	.zero		1


	//   ....[6]....
        /*01e8*/ 	.word	0x00000500
        /*01ec*/ 	.word	0x000000ff
        /*01f0*/ 	.word	0x00026840
        /*01f4*/ 	.short	0x0100
        /*01f6*/ 	.byte	0x08
	.zero		1


	//   ....[7]....
        /*01f8*/ 	.word	0x00000510
        /*01fc*/ 	.word	0x000000ff
        /*0200*/ 	.word	0x00026838
        /*0204*/ 	.short	0x0100
        /*0206*/ 	.byte	0x08
	.zero		1


	//   ....[8]....
        /*0208*/ 	.word	0x00000520
        /*020c*/ 	.word	0x000000ff
        /*0210*/ 	.word	0x00026848
        /*0214*/ 	.short	0x0100
        /*0216*/ 	.byte	0x08
	.zero		1


	//   ....[9]....
        /*0218*/ 	.word	0x000010a0
        /*021c*/ 	.word	0x000000ed
        /*0220*/ 	.word	0x00026800
        /*0224*/ 	.short	0x010a
        /*0226*/ 	.byte	0x3f
	.zero		1


	//   ....[10]....
        /*0228*/ 	.word	0x00001140
        /*022c*/ 	.word	0x000000ed
        /*0230*/ 	.word	0x00026800
        /*0234*/ 	.short	0x010a
        /*0236*/ 	.byte	0x3f
	.zero		1


	//   ....[11]....
        /*0238*/ 	.word	0x00001b00
        /*023c*/ 	.word	0x000000ff
        /*0240*/ 	.word	0x00026810
        /*0244*/ 	.short	0x010a
        /*0246*/ 	.byte	0x09
	.zero		1


	//   ....[12]....
        /*0248*/ 	.word	0x00001b40
        /*024c*/ 	.word	0x000000ff
        /*0250*/ 	.word	0x00026810
        /*0254*/ 	.short	0x010a
        /*0256*/ 	.byte	0x09
	.zero		1


	//   ....[13]....
        /*0258*/ 	.word	0x00001f80
        /*025c*/ 	.word	0x000000ff
        /*0260*/ 	.word	0x00026830
        /*0264*/ 	.short	0x010a
        /*0266*/ 	.byte	0x09
	.zero		1


	//   ....[14]....
        /*0268*/ 	.word	0x000022b0
        /*026c*/ 	.word	0x000000ff
        /*0270*/ 	.word	0x00026830
        /*0274*/ 	.short	0x010a
        /*0276*/ 	.byte	0x09
	.zero		1


	//   ....[15]....
        /*0278*/ 	.word	0x000048b0
        /*027c*/ 	.word	0x000000ff
        /*0280*/ 	.word	0x00000000
        /*0284*/ 	.short	0x0101
        /*0286*/ 	.byte	0x0c
	.zero		1


	//   ....[16]....
        /*0288*/ 	.word	0x00004bc0
        /*028c*/ 	.word	0x000000ff
        /*0290*/ 	.word	0x00000000
        /*0294*/ 	.short	0x0101
        /*0296*/ 	.byte	0x09
	.zero		1


	//   ....[17]....
        /*0298*/ 	.word	0x00007c70
        /*029c*/ 	.word	0x00000010
        /*02a0*/ 	.word	0x00026820
        /*02a4*/ 	.short	0x010a
        /*02a6*/ 	.byte	0x3f
	.zero		1


	//   ....[18]....
        /*02a8*/ 	.word	0x00008580
        /*02ac*/ 	.word	0x00000010
        /*02b0*/ 	.word	0x00026840
        /*02b4*/ 	.short	0x010a
        /*02b6*/ 	.byte	0x3f
	.zero		1


	//   ....[19]....
        /*02b8*/ 	.word	0x00008890
        /*02bc*/ 	.word	0x00000010
        /*02c0*/ 	.word	0x00026828
        /*02c4*/ 	.short	0x010a
        /*02c6*/ 	.byte	0x3f
	.zero		1


	//   ....[20]....
        /*02c8*/ 	.word	0x00008ba0
        /*02cc*/ 	.word	0x00000010
        /*02d0*/ 	.word	0x00026848
        /*02d4*/ 	.short	0x010a
        /*02d6*/ 	.byte	0x3f
	.zero		1


	//   ....[21]....
        /*02d8*/ 	.word	0x00008e60
        /*02dc*/ 	.word	0x00000010
        /*02e0*/ 	.word	0x00026820
        /*02e4*/ 	.short	0x010a
        /*02e6*/ 	.byte	0x3f
	.zero		1


	//   ....[22]....
        /*02e8*/ 	.word	0x000091f0
        /*02ec*/ 	.word	0x00000010
        /*02f0*/ 	.word	0x00026840
        /*02f4*/ 	.short	0x010a
        /*02f6*/ 	.byte	0x3f
	.zero		1


	//   ....[23]....
        /*02f8*/ 	.word	0x000094d0
        /*02fc*/ 	.word	0x00000010
        /*0300*/ 	.word	0x00026828
        /*0304*/ 	.short	0x010a
        /*0306*/ 	.byte	0x3f
	.zero		1


	//   ....[24]....
        /*0308*/ 	.word	0x00009830
        /*030c*/ 	.word	0x00000003
        /*0310*/ 	.word	0x00026840
        /*0314*/ 	.short	0x010a
        /*0316*/ 	.byte	0x3f
	.zero		1


	//   ....[25]....
        /*0318*/ 	.word	0x00009ce0
        /*031c*/ 	.word	0x00000006
        /*0320*/ 	.word	0x00000000
        /*0324*/ 	.short	0x010a
        /*0326*/ 	.byte	0x3f
	.zero		1


	//   ....[26]....
        /*0328*/ 	.word	0x00009d40
        /*032c*/ 	.word	0x00000003
        /*0330*/ 	.word	0x00000000
        /*0334*/ 	.short	0x010a
        /*0336*/ 	.byte	0x3f
	.zero		1


	//   ....[27]....
        /*0338*/ 	.word	0x00009da0
        /*033c*/ 	.word	0x00000000
        /*0340*/ 	.word	0x00000000
        /*0344*/ 	.short	0x010a
        /*0346*/ 	.byte	0x3f
	.zero		1


	//   ....[28]....
        /*0348*/ 	.word	0x00009dd0
        /*034c*/ 	.word	0x00000003
        /*0350*/ 	.word	0x00000000
        /*0354*/ 	.short	0x010a
        /*0356*/ 	.byte	0x3f
	.zero		1


	//   ....[29]....
        /*0358*/ 	.word	0x00009eb0
        /*035c*/ 	.word	0x000000ed
        /*0360*/ 	.word	0x00026800
        /*0364*/ 	.short	0x010a
        /*0366*/ 	.byte	0x3f
	.zero		1


	//   ....[30]....
        /*0368*/ 	.word	0x00009f10
        /*036c*/ 	.word	0x00000005
        /*0370*/ 	.word	0x00026810
        /*0374*/ 	.short	0x010a
        /*0376*/ 	.byte	0x3f
	.zero		1


	//   ....[31]....
        /*0378*/ 	.word	0x00009f70
        /*037c*/ 	.word	0x00000079
        /*0380*/ 	.word	0x00026830
        /*0384*/ 	.short	0x010a
        /*0386*/ 	.byte	0x3f
	.zero		1


	//   ....[32]....
        /*0388*/ 	.word	0x0000a1f0
        /*038c*/ 	.word	0x00000010
        /*0390*/ 	.word	0x00026820
        /*0394*/ 	.short	0x010a
        /*0396*/ 	.byte	0x3f
	.zero		1


	//   ....[33]....
        /*0398*/ 	.word	0x0000a240
        /*039c*/ 	.word	0x00000010
        /*03a0*/ 	.word	0x00026840
        /*03a4*/ 	.short	0x010a
        /*03a6*/ 	.byte	0x3f
	.zero		1


	//   ....[34]....
        /*03a8*/ 	.word	0x0000a290
        /*03ac*/ 	.word	0x00000010
        /*03b0*/ 	.word	0x00026828
        /*03b4*/ 	.short	0x010a
        /*03b6*/ 	.byte	0x3f
	.zero		1


	//   ....[35]....
        /*03b8*/ 	.word	0x0000a2e0
        /*03bc*/ 	.word	0x00000010
        /*03c0*/ 	.word	0x00026848
        /*03c4*/ 	.short	0x010a
        /*03c6*/ 	.byte	0x3f
	.zero		1


	//   ....[36]....
        /*03c8*/ 	.word	0x0000a340
        /*03cc*/ 	.word	0x00000010
        /*03d0*/ 	.word	0x00026820
        /*03d4*/ 	.short	0x010a
        /*03d6*/ 	.byte	0x3f
	.zero		1


	//   ....[37]....
        /*03d8*/ 	.word	0x0000a390
        /*03dc*/ 	.word	0x00000010
        /*03e0*/ 	.word	0x00026840
        /*03e4*/ 	.short	0x010a
        /*03e6*/ 	.byte	0x3f
	.zero		1


	//   ....[38]....
        /*03e8*/ 	.word	0x0000a3e0
        /*03ec*/ 	.word	0x00000010
        /*03f0*/ 	.word	0x00026828
        /*03f4*/ 	.short	0x010a
        /*03f6*/ 	.byte	0x3f
	.zero		1


	//   ....[39]....
        /*03f8*/ 	.word	0x0000a430
        /*03fc*/ 	.word	0x00000003
        /*0400*/ 	.word	0x00026840
        /*0404*/ 	.short	0x010a
        /*0406*/ 	.byte	0x3f
	.zero		1


	//   ....[40]....
        /*0408*/ 	.word	0x0000a500
        /*040c*/ 	.word	0x00000006
        /*0410*/ 	.word	0x00000000
        /*0414*/ 	.short	0x010a
        /*0416*/ 	.byte	0x3f
	.zero		1


	//   ....[41]....
        /*0418*/ 	.word	0x0000a550
        /*041c*/ 	.word	0x00000003
        /*0420*/ 	.word	0x00000000
        /*0424*/ 	.short	0x010a
        /*0426*/ 	.byte	0x3f
	.zero		1


	//   ....[42]....
        /*0428*/ 	.word	0x0000a5a0
        /*042c*/ 	.word	0x00000000
        /*0430*/ 	.word	0x00000000
        /*0434*/ 	.short	0x010a
        /*0436*/ 	.byte	0x3f
	.zero		1


	//----- nvinfo : EIATTR_NUM_MBARRIERS
	.align		4
.L_495:
        /*0438*/ 	.byte	0x03, 0x38
        /*043a*/ 	.short	0x0009


	//----- nvinfo : EIATTR_EXIT_INSTR_OFFSETS
	.align		4
        /*043c*/ 	.byte	0x04, 0x1c
        /*043e*/ 	.short	(.L_497 - .L_496)


	//   ....[0]....
.L_496:
        /*0440*/ 	.word	0x00009e20


	//----- nvinfo : EIATTR_MAX_THREADS
	.align		4
.L_497:
        /*0444*/ 	.byte	0x04, 0x05
        /*0446*/ 	.short	(.L_499 - .L_498)
.L_498:
        /*0448*/ 	.word	0x00000180
        /*044c*/ 	.word	0x00000001
        /*0450*/ 	.word	0x00000001


	//----- nvinfo : EIATTR_CRS_STACK_SIZE
	.align		4
.L_499:
        /*0454*/ 	.byte	0x04, 0x1e
        /*0456*/ 	.short	(.L_501 - .L_500)
.L_500:
        /*0458*/ 	.word	0x00000000


	//----- nvinfo : EIATTR_CBANK_PARAM_SIZE
	.align		4
.L_501:
        /*045c*/ 	.byte	0x03, 0x19
        /*045e*/ 	.short	0x06f0


	//----- nvinfo : EIATTR_PARAM_CBANK
	.align		4
        /*0460*/ 	.byte	0x04, 0x0a
        /*0462*/ 	.short	(.L_503 - .L_502)
	.align		4
.L_502:
        /*0464*/ 	.word	index@(.nv.constant0._ZN7cutlass13device_kernelIN5flash11enable_sm90INS1_16FlashAttnBwdSm90INS1_25CollectiveMainloopBwdSm90ILi2ELi2ELi2EN4cute5tupleIJNS5_1CILi1EEES8_S8_EEENS6_IJNS7_ILi64EEENS7_ILi128EEENS7_ILi96EEEEEENS_10bfloat16_tEfNS_4arch4Sm90ELb0ELb1ELb1ELb0ELb1ELb1ELb0ELb0ELi2ELi1ELi2ELi1ELb1EEENS1_24CollectiveEpilogueBwdGQAISD_fSG_Li256ELb0ELb1EEENS1_19SingleTileSchedulerILb0ELb0ELb0ELi128EEEEEEEEEvNT_6ParamsE)
        /*0468*/ 	.short	0x0210
        /*046a*/ 	.short	0x06f0


	//----- nvinfo : EIATTR_SW_WAR
	.align		4
.L_503:
        /*046c*/ 	.byte	0x04, 0x36
        /*046e*/ 	.short	(.L_505 - .L_504)
.L_504:
        /*0470*/ 	.word	0x00000008
.L_505:


//--------------------- .nv.info._ZN7cutlass13device_kernelIN5flash11enable_sm90INS1_16FlashAttnBwdSm90INS1_25CollectiveMainloopBwdSm90ILi2ELi2ELi2EN4cute5tupleIJNS5_1CILi1EEES8_S8_EEENS6_IJNS7_ILi64EEENS7_ILi128EEENS7_ILi96EEEEEENS_10bfloat16_tEfNS_4arch4Sm90ELb0ELb1ELb1ELb1ELb0ELb1ELb0ELb0ELi2ELi1ELi2ELi1ELb1EEENS1_21CollectiveEpilogueBwdISD_SE_SG_Li256ELb1ELb0ELi1EEENS1_19SingleTileSchedulerILb1ELb0ELb0ELi128EEEEEEEEEvNT_6ParamsE --------------------------
	.section	.nv.info._ZN7cutlass13device_kernelIN5flash11enable_sm90INS1_16FlashAttnBwdSm90INS1_25CollectiveMainloopBwdSm90ILi2ELi2ELi2EN4cute5tupleIJNS5_1CILi1EEES8_S8_EEENS6_IJNS7_ILi64EEENS7_ILi128EEENS7_ILi96EEEEEENS_10bfloat16_tEfNS_4arch4Sm90ELb0ELb1ELb1ELb1ELb0ELb1ELb0ELb0ELi2ELi1ELi2ELi1ELb1EEENS1_21CollectiveEpilogueBwdISD_SE_SG_Li256ELb1ELb0ELi1EEENS1_19SingleTileSchedulerILb1ELb0ELb0ELi128EEEEEEEEEvNT_6ParamsE,"",@"SHT_CUDA_INFO"
	.sectionflags	@""
	.align	4


	//----- nvinfo : EIATTR_CUDA_API_VERSION
	.align		4
        /*0000*/ 	.byte	0x04, 0x37
        /*0002*/ 	.short	(.L_507 - .L_506)
.L_506:
        /*0004*/ 	.word	0x00000082


	//----- nvinfo : EIATTR_KPARAM_INFO
	.align		4
.L_507:
        /*0008*/ 	.byte	0x04, 0x17
        /*000a*/ 	.short	(.L_509 - .L_508)
.L_508:
        /*000c*/ 	.word	0x00000000
        /*0010*/ 	.short	0x0000
        /*0012*/ 	.short	0x0070
        /*0014*/ 	.byte	0x00, 0xf0, 0x01, 0x1a


	//----- nvinfo : EIATTR_SPARSE_MMA_MASK
	.align		4
.L_509:
        /*0018*/ 	.byte	0x03, 0x50
        /*001a*/ 	.short	0x0000


	//----- nvinfo : EIATTR_MAXREG_COUNT
	.align		4
        /*001c*/ 	.byte	0x03, 0x1b
        /*001e*/ 	.short	0x00a8


	//----- nvinfo : EIATTR_NUM_BARRIERS
	.align		4
        /*0020*/ 	.byte	0x02, 0x4c
        /*0022*/ 	.byte	0x10
	.zero		1


	//----- nvinfo : EIATTR_EXTERNS
	.align		4
        /*0024*/ 	.byte	0x04, 0x0f
        /*0026*/ 	.short	(.L_511 - .L_510)


	//   ....[0]....
	.align		4
.L_510:
        /*0028*/ 	.word	index@(__assertfail)


	//----- nvinfo : EIATTR_ANNOTATIONS
	.align		4
.L_511:
        /*002c*/ 	.byte	0x04, 0x55
        /*002e*/ 	.short	(.L_513 - .L_512)


	//   ....[0]....
.L_512:
        /*0030*/ 	.word	0x00000001
        /*0034*/ 	.byte	0x30, 0x1b, 0x00, 0x00, 0x01, 0x00, 0x00, 0x00, 0x20, 0x2d, 0x00, 0x00, 0x01, 0x00, 0x00, 0x00
        /*0044*/ 	.byte	0xf0, 0x92, 0x00, 0x00, 0x01, 0x00, 0x00, 0x00, 0x80, 0x95, 0x00, 0x00, 0x01, 0x00, 0x00, 0x00
        /*0054*/ 	.byte	0xc0, 0xa2, 0x00, 0x00, 0x01, 0x00, 0x00, 0x00, 0xe0, 0xa2, 0x00, 0x00, 0x01, 0x00, 0x00, 0x00
        /*0064*/ 	.byte	0xc0, 0xa6, 0x00, 0x00


	//----- nvinfo : EIATTR_MERCURY_ISA_VERSION
	.align		4
.L_513:
        /*0068*/ 	.byte	0x03, 0x5f
        /*006a*/ 	.short	0x0101


	//----- nvinfo : EIATTR_INT_WARP_WIDE_INSTR_OFFSETS
	.align		4
        /*006c*/ 	.byte	0x04, 0x31
        /*006e*/ 	.short	(.L_515 - .L_514)


	//   ....[0]....
.L_514:
        /*0070*/ 	.word	0x00000190


	//   ....[1]....
        /*0074*/ 	.word	0x000001c0


	//----- nvinfo : EIATTR_COOP_GROUP_MASK_REGIDS
	.align		4
.L_515:
        /*0078*/ 	.byte	0x04, 0x29
        /*007a*/ 	.short	(.L_517 - .L_516)


	//   ....[0]....
.L_516:
        /*007c*/ 	.word	0xffffffff


	//   ....[1]....
        /*0080*/ 	.word	0xffffffff


	//   ....[2]....
        /*0084*/ 	.word	0xffffffff


	//   ....[3]....
        /*0088*/ 	.word	0xffffffff


	//   ....[4]....
        /*008c*/ 	.word	0xffffffff


	//   ....[5]....
        /*0090*/ 	.word	0xffffffff


	//   ....[6]....
        /*0094*/ 	.word	0xffffffff


	//   ....[7]....
        /*0098*/ 	.word	0x0500000f


	//----- nvinfo : EIATTR_COOP_GROUP_INSTR_OFFSETS
	.align		4
.L_517:
        /*009c*/ 	.byte	0x04, 0x28
        /*009e*/ 	.short	(.L_519 - .L_518)


	//   ....[0]....
.L_518:
        /*00a0*/ 	.word	0x00000070


	//   ....[1]....
        /*00a4*/ 	.word	0x000001a0


	//   ....[2]....
        /*00a8*/ 	.word	0x000001f0


	//   ....[3]....
        /*00ac*/ 	.word	0x000003e0


	//   ....[4]....
        /*00b0*/ 	.word	0x00000620


	//   ....[5]....
        /*00b4*/ 	.word	0x00001510


	//   ....[6]....
        /*00b8*/ 	.word	0x00006f70


	//   ....[7]....
        /*00bc*/ 	.word	0x0000b000


	//----- nvinfo : EIATTR_REG_RECONFIG
	.align		4
.L_519:
        /*00c0*/ 	.byte	0x01, 0x54
	.zero		2


	//----- nvinfo : EIATTR_SYSCALL_OFFSETS
	.align		4
        /*00c4*/ 	.byte	0x04, 0x46
        /*00c6*/ 	.short	(.L_521 - .L_520)


	//   ....[0]....
.L_520:
        /*00c8*/ 	.word	0x00001170


	//   ....[1]....
        /*00cc*/ 	.word	0x00001260


	//   ....[2]....
        /*00d0*/ 	.word	0x000013c0


	//   ....[3]....
        /*00d4*/ 	.word	0x000014b0


	//   ....[4]....
        /*00d8*/ 	.word	0x00001730


	//----- nvinfo : EIATTR_MBARRIER_INSTR_OFFSETS
	.align		4
.L_521:
        /*00dc*/ 	.byte	0x04, 0x39
        /*00de*/ 	.short	(.L_523 - .L_522)


	//   ....[0]....
.L_522:
        /*00e0*/ 	.word	0x00000290
        /*00e4*/ 	.word	0x000000ff
        /*00e8*/ 	.word	0x00026800
        /*00ec*/ 	.short	0x0100
        /*00ee*/ 	.byte	0x06
	.zero		1


	//   ....[1]....
        /*00f0*/ 	.word	0x00000390
        /*00f4*/ 	.word	0x000000ff
        /*00f8*/ 	.word	0x00026810
        /*00fc*/ 	.short	0x0100
        /*00fe*/ 	.byte	0x08
	.zero		1


	//   ....[2]....
        /*0100*/ 	.word	0x000003a0
        /*0104*/ 	.word	0x000000ff
        /*0108*/ 	.word	0x00026820
        /*010c*/ 	.short	0x0100
        /*010e*/ 	.byte	0x08
	.zero		1


	//   ....[3]....
        /*0110*/ 	.word	0x000003b0
        /*0114*/ 	.word	0x000000ff
        /*0118*/ 	.word	0x00026818
        /*011c*/ 	.short	0x0100
        /*011e*/ 	.byte	0x08
	.zero		1


	//   ....[4]....
        /*0120*/ 	.word	0x000003c0
        /*0124*/ 	.word	0x000000ff
        /*0128*/ 	.word	0x00026828
        /*012c*/ 	.short	0x0100
        /*012e*/ 	.byte	0x08
	.zero		1


	//   ....[5]....
        /*0130*/ 	.word	0x000004f0
        /*0134*/ 	.word	0x000000ff
        /*0138*/ 	.word	0x00026830
        /*013c*/ 	.short	0x0100
        /*013e*/ 	.byte	0x08
	.zero		1


	//   ....[6]....
        /*0140*/ 	.word	0x00000500
        /*0144*/ 	.word	0x000000ff
        /*0148*/ 	.word	0x00026840
        /*014c*/ 	.short	0x0100
        /*014e*/ 	.byte	0x08
	.zero		1


	//   ....[7]....
        /*0150*/ 	.word	0x00000510
        /*0154*/ 	.word	0x000000ff
        /*0158*/ 	.word	0x00026838
        /*015c*/ 	.short	0x0100
        /*015e*/ 	.byte	0x08
	.zero		1


	//   ....[8]....
        /*0160*/ 	.word	0x00000520
        /*0164*/ 	.word	0x000000ff
        /*0168*/ 	.word	0x00026848
        /*016c*/ 	.short	0x0100
        /*016e*/ 	.byte	0x08
	.zero		1


	//   ....[9]....
        /*0170*/ 	.word	0x00001550
        /*0174*/ 	.word	0x000000ed
        /*0178*/ 	.word	0x00026800
        /*017c*/ 	.short	0x010a
        /*017e*/ 	.byte	0x3f
	.zero		1


	//   ....[10]....
        /*0180*/ 	.word	0x000015f0
        /*0184*/ 	.word	0x000000ed
        /*0188*/ 	.word	0x00026800
        /*018c*/ 	.short	0x010a
        /*018e*/ 	.byte	0x3f
	.zero		1


	//   ....[11]....
        /*0190*/ 	.word	0x00001f80
        /*0194*/ 	.word	0x000000ff
        /*0198*/ 	.word	0x00026810
        /*019c*/ 	.short	0x010a
        /*019e*/ 	.byte	0x07
	.zero		1


	//   ....[12]....
        /*01a0*/ 	.word	0x00001fc0
        /*01a4*/ 	.word	0x000000ff
        /*01a8*/ 	.word	0x00026810
        /*01ac*/ 	.short	0x010a
        /*01ae*/ 	.byte	0x07
	.zero		1


	//   ....[13]....
        /*01b0*/ 	.word	0x00002400
        /*01b4*/ 	.word	0x000000ff
        /*01b8*/ 	.word	0x00026830
        /*01bc*/ 	.short	0x010a
        /*01be*/ 	.byte	0x07
	.zero		1


	//   ....[14]....
        /*01c0*/ 	.word	0x00002730
        /*01c4*/ 	.word	0x000000ff
        /*01c8*/ 	.word	0x00026830
        /*01cc*/ 	.short	0x010a
        /*01ce*/ 	.byte	0x07
	.zero		1


	//   ....[15]....
        /*01d0*/ 	.word	0x00004d10
        /*01d4*/ 	.word	0x000000ff
        /*01d8*/ 	.word	0x00000000
        /*01dc*/ 	.short	0x0101
        /*01de*/ 	.byte	0x0a
	.zero		1


	//   ....[16]....
        /*01e0*/ 	.word	0x00005020
        /*01e4*/ 	.word	0x000000ff
        /*01e8*/ 	.word	0x00000000
        /*01ec*/ 	.short	0x0101
        /*01ee*/ 	.byte	0x07
	.zero		1


	//   ....[17]....
        /*01f0*/ 	.word	0x00008cf0
        /*01f4*/ 	.word	0x0000000f
        /*01f8*/ 	.word	0x00026820
        /*01fc*/ 	.short	0x010a
        /*01fe*/ 	.byte	0x3f
	.zero		1


	//   ....[18]....
        /*0200*/ 	.word	0x00009600
        /*0204*/ 	.word	0x0000000f
        /*0208*/ 	.word	0x00026840
        /*020c*/ 	.short	0x010a
        /*020e*/ 	.byte	0x3f
	.zero		1


	//   ....[19]....
        /*0210*/ 	.word	0x00009940
        /*0214*/ 	.word	0x0000000f
        /*0218*/ 	.word	0x00026828
        /*021c*/ 	.short	0x010a
        /*021e*/ 	.byte	0x3f
	.zero		1


	//   ....[20]....
        /*0220*/ 	.word	0x00009c80
        /*0224*/ 	.word	0x0000000f
        /*0228*/ 	.word	0x00026848
        /*022c*/ 	.short	0x010a
        /*022e*/ 	.byte	0x3f
	.zero		1


	//   ....[21]....
        /*0230*/ 	.word	0x00009f60
        /*0234*/ 	.word	0x0000000f
        /*0238*/ 	.word	0x00026820
        /*023c*/ 	.short	0x010a
        /*023e*/ 	.byte	0x3f
	.zero		1


	//   ....[22]....
        /*0240*/ 	.word	0x0000a310
        /*0244*/ 	.word	0x0000000f
        /*0248*/ 	.word	0x00026840
        /*024c*/ 	.short	0x010a
        /*024e*/ 	.byte	0x3f
	.zero		1


	//   ....[23]....
        /*0250*/ 	.word	0x0000a620
        /*0254*/ 	.word	0x0000000f
        /*0258*/ 	.word	0x00026828
        /*025c*/ 	.short	0x010a
        /*025e*/ 	.byte	0x3f
	.zero		1


	//   ....[24]....
        /*0260*/ 	.word	0x0000a9a0
        /*0264*/ 	.word	0x00000003
        /*0268*/ 	.word	0x00026840
        /*026c*/ 	.short	0x010a
        /*026e*/ 	.byte	0x3f
	.zero		1


	//   ....[25]....
        /*0270*/ 	.word	0x0000ae70
        /*0274*/ 	.word	0x00000007
        /*0278*/ 	.word	0x00000000
        /*027c*/ 	.short	0x010a
        /*027e*/ 	.byte	0x3f
	.zero		1


	//   ....[26]....
        /*0280*/ 	.word	0x0000aec0
        /*0284*/ 	.word	0x00000003
        /*0288*/ 	.word	0x00000000
        /*028c*/ 	.short	0x010a
        /*028e*/ 	.byte	0x3f
	.zero		1


	//   ....[27]....
        /*0290*/ 	.word	0x0000af20
        /*0294*/ 	.word	0x00000005
        /*0298*/ 	.word	0x00000000
        /*029c*/ 	.short	0x010a
        /*029e*/ 	.byte	0x3f
	.zero		1


	//   ....[28]....
        /*02a0*/ 	.word	0x0000af50
        /*02a4*/ 	.word	0x00000003
        /*02a8*/ 	.word	0x00000000
        /*02ac*/ 	.short	0x010a
        /*02ae*/ 	.byte	0x3f
	.zero		1


	//   ....[29]....
        /*02b0*/ 	.word	0x0000b030
        /*02b4*/ 	.word	0x000000ed
        /*02b8*/ 	.word	0x00026800
        /*02bc*/ 	.short	0x010a
        /*02be*/ 	.byte	0x3f
	.zero		1


	//   ....[30]....
        /*02c0*/ 	.word	0x0000b090
        /*02c4*/ 	.word	0x00000005
        /*02c8*/ 	.word	0x00026810
        /*02cc*/ 	.short	0x010a
        /*02ce*/ 	.byte	0x3f
	.zero		1


	//   ....[31]....
        /*02d0*/ 	.word	0x0000b0f0
        /*02d4*/ 	.word	0x00000079
        /*02d8*/ 	.word	0x00026830
        /*02dc*/ 	.short	0x010a
        /*02de*/ 	.byte	0x3f
	.zero		1


	//   ....[32]....
        /*02e0*/ 	.word	0x0000b140
        /*02e4*/ 	.word	0x0000000f
        /*02e8*/ 	.word	0x00026820
        /*02ec*/ 	.short	0x010a
        /*02ee*/ 	.byte	0x3f
	.zero		1


	//   ....[33]....
        /*02f0*/ 	.word	0x0000b190
        /*02f4*/ 	.word	0x0000000f
        /*02f8*/ 	.word	0x00026840
        /*02fc*/ 	.short	0x010a
        /*02fe*/ 	.byte	0x3f
	.zero		1


	//   ....[34]....
        /*0300*/ 	.word	0x0000b1e0
        /*0304*/ 	.word	0x0000000f
        /*0308*/ 	.word	0x00026828
        /*030c*/ 	.short	0x010a
        /*030e*/ 	.byte	0x3f
	.zero		1


	//   ....[35]....
        /*0310*/ 	.word	0x0000b230
        /*0314*/ 	.word	0x0000000f
        /*0318*/ 	.word	0x00026848
        /*031c*/ 	.short	0x010a
        /*031e*/ 	.byte	0x3f
	.zero		1


	//   ....[36]....
        /*0320*/ 	.word	0x0000b290
        /*0324*/ 	.word	0x0000000f
        /*0328*/ 	.word	0x00026820
        /*032c*/ 	.short	0x010a
        /*032e*/ 	.byte	0x3f
	.zero		1


	//   ....[37]....
        /*0330*/ 	.word	0x0000b2e0
        /*0334*/ 	.word	0x0000000f
        /*0338*/ 	.word	0x00026840
        /*033c*/ 	.short	0x010a
        /*033e*/ 	.byte	0x3f
	.zero		1


	//   ....[38]....
        /*0340*/ 	.word	0x0000b330
        /*0344*/ 	.word	0x0000000f
        /*0348*/ 	.word	0x00026828
        /*034c*/ 	.short	0x010a
        /*034e*/ 	.byte	0x3f
	.zero		1


	//   ....[39]....
        /*0350*/ 	.word	0x0000b380
        /*0354*/ 	.word	0x00000003
        /*0358*/ 	.word	0x00026840
        /*035c*/ 	.short	0x010a
        /*035e*/ 	.byte	0x3f
	.zero		1


	//   ....[40]....
        /*0360*/ 	.word	0x0000b450
        /*0364*/ 	.word	0x00000007
        /*0368*/ 	.word	0x00000000
        /*036c*/ 	.short	0x010a
        /*036e*/ 	.byte	0x3f
	.zero		1


	//   ....[41]....
        /*0370*/ 	.word	0x0000b4a0
        /*0374*/ 	.word	0x00000003
        /*0378*/ 	.word	0x00000000
        /*037c*/ 	.short	0x010a
        /*037e*/ 	.byte	0x3f
	.zero		1


	//   ....[42]....
        /*0380*/ 	.word	0x0000b4f0
        /*0384*/ 	.word	0x00000005
        /*0388*/ 	.word	0x00000000
        /*038c*/ 	.short	0x010a
        /*038e*/ 	.byte	0x3f
	.zero		1


	//----- nvinfo : EIATTR_NUM_MBARRIERS
	.align		4
.L_523:
        /*0390*/ 	.byte	0x03, 0x38
        /*0392*/ 	.short	0x0009


	//----- nvinfo : EIATTR_EXIT_INSTR_OFFSETS
	.align		4
        /*0394*/ 	.byte	0x04, 0x1c
        /*0396*/ 	.short	(.L_525 - .L_524)


	//   ....[0]....
.L_524:
        /*0398*/ 	.word	0x0000afa0


	//----- nvinfo : EIATTR_MAX_THREADS
	.align		4
.L_525:
        /*039c*/ 	.byte	0x04, 0x05
        /*039e*/ 	.short	(.L_527 - .L_526)
.L_526:
        /*03a0*/ 	.word	0x00000180
        /*03a4*/ 	.word	0x00000001
        /*03a8*/ 	.word	0x00000001


	//----- nvinfo : EIATTR_CRS_STACK_SIZE
	.align		4
.L_527:
        /*03ac*/ 	.byte	0x04, 0x1e
        /*03ae*/ 	.short	(.L_529 - .L_528)
.L_528:
        /*03b0*/ 	.word	0x00000000


	//----- nvinfo : EIATTR_CBANK_PARAM_SIZE
	.align		4
.L_529:
        /*03b4*/ 	.byte	0x03, 0x19
        /*03b6*/ 	.short	0x06f0


	//----- nvinfo : EIATTR_PARAM_CBANK
	.align		4
        /*03b8*/ 	.byte	0x04, 0x0a
        /*03ba*/ 	.short	(.L_531 - .L_530)
	.align		4
.L_530:
        /*03bc*/ 	.word	index@(.nv.constant0._ZN7cutlass13device_kernelIN5flash11enable_sm90INS1_16FlashAttnBwdSm90INS1_25CollectiveMainloopBwdSm90ILi2ELi2ELi2EN4cute5tupleIJNS5_1CILi1EEES8_S8_EEENS6_IJNS7_ILi64EEENS7_ILi128EEENS7_ILi96EEEEEENS_10bfloat16_tEfNS_4arch4Sm90ELb0ELb1ELb1ELb1ELb0ELb1ELb0ELb0ELi2ELi1ELi2ELi1ELb1EEENS1_21CollectiveEpilogueBwdISD_SE_SG_Li256ELb1ELb0ELi1EEENS1_19SingleTileSchedulerILb1ELb0ELb0ELi128EEEEEEEEEvNT_6ParamsE)
        /*03c0*/ 	.short	0x0210
        /*03c2*/ 	.short	0x06f0


	//----- nvinfo : EIATTR_SW_WAR
	.align		4
.L_531:
        /*03c4*/ 	.byte	0x04, 0x36
        /*03c6*/ 	.short	(.L_533 - .L_532)
.L_532:
        /*03c8*/ 	.word	0x00000008
.L_533:


//--------------------- .nv.info._ZN7cutlass13device_kernelIN5flash11enable_sm90INS1_16FlashAttnBwdSm90INS1_25CollectiveMainloopBwdSm90ILi2ELi2ELi2EN4cute5tupleIJNS5_1CILi1EEES8_S8_EEENS6_IJNS7_ILi64EEENS7_ILi128EEENS7_ILi96EEEEEENS_10bfloat16_tEfNS_4arch4Sm90ELb0ELb1ELb1ELb1ELb1ELb1ELb0ELb0ELi2ELi1ELi2ELi1ELb1EEENS1_21CollectiveEpilogueBwdISD_SE_SG_Li256ELb1ELb0ELi1EEENS1_19SingleTileSchedulerILb1ELb0ELb0ELi128EEEEEEEEEvNT_6ParamsE --------------------------
	.section	.nv.info._ZN7cutlass13device_kernelIN5flash11enable_sm90INS1_16FlashAttnBwdSm90INS1_25CollectiveMainloopBwdSm90ILi2ELi2ELi2EN4cute5tupleIJNS5_1CILi1EEES8_S8_EEENS6_IJNS7_ILi64EEENS7_ILi128EEENS7_ILi96EEEEEENS_10bfloat16_tEfNS_4arch4Sm90ELb0ELb1ELb1ELb1ELb1ELb1ELb0ELb0ELi2ELi1ELi2ELi1ELb1EEENS1_21CollectiveEpilogueBwdISD_SE_SG_Li256ELb1ELb0ELi1EEENS1_19SingleTileSchedulerILb1ELb0ELb0ELi128EEEEEEEEEvNT_6ParamsE,"",@"SHT_CUDA_INFO"
	.sectionflags	@""
	.align	4


	//----- nvinfo : EIATTR_CUDA_API_VERSION
	.align		4
        /*0000*/ 	.byte	0x04, 0x37
        /*0002*/ 	.short	(.L_535 - .L_534)
.L_534:
        /*0004*/ 	.word	0x00000082


	//----- nvinfo : EIATTR_KPARAM_INFO
	.align		4
.L_535:
        /*0008*/ 	.byte	0x04, 0x17
        /*000a*/ 	.short	(.L_537 - .L_536)
.L_536:
        /*000c*/ 	.word	0x00000000
        /*0010*/ 	.short	0x0000
        /*0012*/ 	.short	0x0070
        /*0014*/ 	.byte	0x00, 0xf0, 0x01, 0x1a


	//----- nvinfo : EIATTR_SPARSE_MMA_MASK
	.align		4
.L_537:
        /*0018*/ 	.byte	0x03, 0x50
        /*001a*/ 	.short	0x0000


	//----- nvinfo : EIATTR_MAXREG_COUNT
	.align		4
        /*001c*/ 	.byte	0x03, 0x1b
        /*001e*/ 	.short	0x00a8


	//----- nvinfo : EIATTR_NUM_BARRIERS
	.align		4
        /*0020*/ 	.byte	0x02, 0x4c
        /*0022*/ 	.byte	0x10
	.zero		1


	//----- nvinfo : EIATTR_EXTERNS
	.align		4
        /*0024*/ 	.byte	0x04, 0x0f
        /*0026*/ 	.short	(.L_539 - .L_538)


	//   ....[0]....
	.align		4
.L_538:
        /*0028*/ 	.word	index@(__assertfail)


	//----- nvinfo : EIATTR_ANNOTATIONS
	.align		4
.L_539:
        /*002c*/ 	.byte	0x04, 0x55
        /*002e*/ 	.short	(.L_541 - .L_540)


	//   ....[0]....
.L_540:
        /*0030*/ 	.word	0x00000001
        /*0034*/ 	.byte	0x30, 0x1b, 0x00, 0x00, 0x01, 0x00, 0x00, 0x00, 0x20, 0x2d, 0x00, 0x00, 0x01, 0x00, 0x00, 0x00
        /*0044*/ 	.byte	0x30, 0xa2, 0x00, 0x00, 0x01, 0x00, 0x00, 0x00, 0xc0, 0xa4, 0x00, 0x00, 0x01, 0x00, 0x00, 0x00
        /*0054*/ 	.byte	0x00, 0xb2, 0x00, 0x00, 0x01, 0x00, 0x00, 0x00, 0x20, 0xb2, 0x00, 0x00, 0x01, 0x00, 0x00, 0x00
        /*0064*/ 	.byte	0x00, 0xb6, 0x00, 0x00


	//----- nvinfo : EIATTR_MERCURY_ISA_VERSION
	.align		4
.L_541:
        /*0068*/ 	.byte	0x03, 0x5f
        /*006a*/ 	.short	0x0101


	//----- nvinfo : EIATTR_INT_WARP_WIDE_INSTR_OFFSETS
	.align		4
        /*006c*/ 	.byte	0x04, 0x31
        /*006e*/ 	.short	(.L_543 - .L_542)


	//   ....[0]....
.L_542:
        /*0070*/ 	.word	0x00000190


	//   ....[1]....
        /*0074*/ 	.word	0x000001c0


	//   ....[2]....
        /*0078*/ 	.word	0x00007e60


	//   ....[3]....
        /*007c*/ 	.word	0x000084c0


	//   ....[4]....
        /*0080*/ 	.word	0x00008970


	//   ....[5]....
        /*0084*/ 	.word	0x00008c40


	//   ....[6]....
        /*0088*/ 	.word	0x00008ea0


	//   ....[7]....
        /*008c*/ 	.word	0x00009030


	//----- nvinfo : EIATTR_COOP_GROUP_MASK_REGIDS
	.align		4
.L_543:
        /*0090*/ 	.byte	0x04, 0x29
        /*0092*/ 	.short	(.L_545 - .L_544)


	//   ....[0]....
.L_544:
        /*0094*/ 	.word	0xffffffff


	//   ....[1]....
        /*0098*/ 	.word	0xffffffff


	//   ....[2]....
        /*009c*/ 	.word	0xffffffff


	//   ....[3]....
        /*00a0*/ 	.word	0xffffffff


	//   ....[4]....
        /*00a4*/ 	.word	0xffffffff


	//   ....[5]....
        /*00a8*/ 	.word	0xffffffff


	//   ....[6]....
        /*00ac*/ 	.word	0xffffffff


	//   ....[7]....
        /*00b0*/ 	.word	0xffffffff


	//   ....[8]....
        /*00b4*/ 	.word	0xffffffff


	//   ....[9]....
        /*00b8*/ 	.word	0xffffffff


	//   ....[10]....
        /*00bc*/ 	.word	0xffffffff


	//   ....[11]....
        /*00c0*/ 	.word	0xffffffff


	//   ....[12]....
        /*00c4*/ 	.word	0xffffffff


	//   ....[13]....
        /*00c8*/ 	.word	0xffffffff


	//   ....[14]....
        /*00cc*/ 	.word	0xffffffff


	//   ....[15]....
        /*00d0*/ 	.word	0xffffffff


	//   ....[16]....
        /*00d4*/ 	.word	0x0500000f


	//   ....[17]....
        /*00d8*/ 	.word	0x0500000f


	//   ....[18]....
        /*00dc*/ 	.word	0x0500000f


	//   ....[19]....
        /*00e0*/ 	.word	0x0500000f


	//----- nvinfo : EIATTR_COOP_GROUP_INSTR_OFFSETS
	.align		4
.L_545:
        /*00e4*/ 	.byte	0x04, 0x28
        /*00e6*/ 	.short	(.L_547 - .L_546)


	//   ....[0]....
.L_546:
        /*00e8*/ 	.word	0x00000070


	//   ....[1]....
        /*00ec*/ 	.word	0x000001a0


	//   ....[2]....
        /*00f0*/ 	.word	0x000001f0


	//   ....[3]....
        /*00f4*/ 	.word	0x000003e0


	//   ....[4]....
        /*00f8*/ 	.word	0x00000620


	//   ....[5]....
        /*00fc*/ 	.word	0x00001510


	//   ....[6]....
        /*0100*/ 	.word	0x00006f70


	//   ....[7]....
        /*0104*/ 	.word	0x00007a60


	//   ....[8]....
        /*0108*/ 	.word	0x00007d90


	//   ....[9]....
        /*010c*/ 	.word	0x00008120


	//   ....[10]....
        /*0110*/ 	.word	0x000083f0


	//   ....[11]....
        /*0114*/ 	.word	0x00008630


	//   ....[12]....
        /*0118*/ 	.word	0x000088a0


	//   ....[13]....
        /*011c*/ 	.word	0x00008b80


	//   ....[14]....
        /*0120*/ 	.word	0x00008da0


	//   ....[15]....
        /*0124*/ 	.word	0x00008f30


	//   ....[16]....
        /*0128*/ 	.word	0x0000bf40


	//   ....[17]....
        /*012c*/ 	.word	0x0000c0b0


	//   ....[18]....
        /*0130*/ 	.word	0x0000c120


	//   ....[19]....
        /*0134*/ 	.word	0x0000c190


	//----- nvinfo : EIATTR_REG_RECONFIG
	.align		4
.L_547:
        /*0138*/ 	.byte	0x01, 0x54
	.zero		2


	//----- nvinfo : EIATTR_SYSCALL_OFFSETS
	.align		4
        /*013c*/ 	.byte	0x04, 0x46
        /*013e*/ 	.short	(.L_549 - .L_548)


	//   ....[0]....
.L_548:
        /*0140*/ 	.word	0x00001170


	//   ....[1]....
        /*0144*/ 	.word	0x00001260


	//   ....[2]....
        /*0148*/ 	.word	0x000013c0


	//   ....[3]....
        /*014c*/ 	.word	0x000014b0


	//   ....[4]....
        /*0150*/ 	.word	0x00001730


	//----- nvinfo : EIATTR_MBARRIER_INSTR_OFFSETS
	.align		4
.L_549:
        /*0154*/ 	.byte	0x04, 0x39
        /*0156*/ 	.short	(.L_551 - .L_550)


	//   ....[0]....
.L_550:
        /*0158*/ 	.word	0x00000290
        /*015c*/ 	.word	0x000000ff
        /*0160*/ 	.word	0x00026800
        /*0164*/ 	.short	0x0100
        /*0166*/ 	.byte	0x06
	.zero		1


	//   ....[1]....
        /*0168*/ 	.word	0x00000390
        /*016c*/ 	.word	0x000000ff
        /*0170*/ 	.word	0x00026810
        /*0174*/ 	.short	0x0100
        /*0176*/ 	.byte	0x08
	.zero		1


	//   ....[2]....
        /*0178*/ 	.word	0x000003a0
        /*017c*/ 	.word	0x000000ff
        /*0180*/ 	.word	0x00026820
        /*0184*/ 	.short	0x0100
        /*0186*/ 	.byte	0x08
	.zero		1


	//   ....[3]....
        /*0188*/ 	.word	0x000003b0
        /*018c*/ 	.word	0x000000ff
        /*0190*/ 	.word	0x00026818
        /*0194*/ 	.short	0x0100
        /*0196*/ 	.byte	0x08
	.zero		1


	//   ....[4]....
        /*0198*/ 	.word	0x000003c0
        /*019c*/ 	.word	0x000000ff
        /*01a0*/ 	.word	0x00026828
        /*01a4*/ 	.short	0x0100
        /*01a6*/ 	.byte	0x08
	.zero		1


	//   ....[5]....
        /*01a8*/ 	.word	0x000004f0
        /*01ac*/ 	.word	0x000000ff
        /*01b0*/ 	.word	0x00026830
        /*01b4*/ 	.short	0x0100
        /*01b6*/ 	.byte	0x08
	.zero		1


	//   ....[6]....
        /*01b8*/ 	.word	0x00000500
        /*01bc*/ 	.word	0x000000ff
        /*01c0*/ 	.word	0x00026840
        /*01c4*/ 	.short	0x0100
        /*01c6*/ 	.byte	0x08
	.zero		1


	//   ....[7]....
        /*01c8*/ 	.word	0x00000510
        /*01cc*/ 	.word	0x000000ff
        /*01d0*/ 	.word	0x00026838
        /*01d4*/ 	.short	0x0100
        /*01d6*/ 	.byte	0x08
	.zero		1


	//   ....[8]....
        /*01d8*/ 	.word	0x00000520
        /*01dc*/ 	.word	0x000000ff
        /*01e0*/ 	.word	0x00026848
        /*01e4*/ 	.short	0x0100
        /*01e6*/ 	.byte	0x08
	.zero		1


	//   ....[9]....
        /*01e8*/ 	.word	0x00001550
        /*01ec*/ 	.word	0x000000ed
        /*01f0*/ 	.word	0x00026800
        /*01f4*/ 	.short	0x010a
        /*01f6*/ 	.byte	0x3f
	.zero		1


	//   ....[10]....
        /*01f8*/ 	.word	0x000015f0
        /*01fc*/ 	.word	0x000000ed
        /*0200*/ 	.word	0x00026800
        /*0204*/ 	.short	0x010a
        /*0206*/ 	.byte	0x3f
	.zero		1


	//   ....[11]....
        /*0208*/ 	.word	0x00001f80
        /*020c*/ 	.word	0x000000ff
        /*0210*/ 	.word	0x00026810
        /*0214*/ 	.short	0x010a
        /*0216*/ 	.byte	0x07
	.zero		1


	//   ....[12]....
        /*0218*/ 	.word	0x00001fc0
        /*021c*/ 	.word	0x000000ff
        /*0220*/ 	.word	0x00026810
        /*0224*/ 	.short	0x010a
        /*0226*/ 	.byte	0x07
	.zero		1


	//   ....[13]....
        /*0228*/ 	.word	0x00002400
        /*022c*/ 	.word	0x000000ff
        /*0230*/ 	.word	0x00026830
        /*0234*/ 	.short	0x010a
        /*0236*/ 	.byte	0x07
	.zero		1


	//   ....[14]....
        /*0238*/ 	.word	0x00002730
        /*023c*/ 	.word	0x000000ff
        /*0240*/ 	.word	0x00026830
        /*0244*/ 	.short	0x010a
        /*0246*/ 	.byte	0x07
	.zero		1


	//   ....[15]....
        /*0248*/ 	.word	0x00004d10
        /*024c*/ 	.word	0x000000ff
        /*0250*/ 	.word	0x00000000
        /*0254*/ 	.short	0x0101
        /*0256*/ 	.byte	0x0a
	.zero		1


	//   ....[16]....
        /*0258*/ 	.word	0x00005020
        /*025c*/ 	.word	0x000000ff
        /*0260*/ 	.word	0x00000000
        /*0264*/ 	.short	0x0101
        /*0266*/ 	.byte	0x07
	.zero		1


	//   ....[17]....
        /*0268*/ 	.word	0x00009c30
        /*026c*/ 	.word	0x0000000f
        /*0270*/ 	.word	0x00026820
        /*0274*/ 	.short	0x010a
        /*0276*/ 	.byte	0x3f
	.zero		1


	//   ....[18]....
        /*0278*/ 	.word	0x0000a540
        /*027c*/ 	.word	0x0000000f
        /*0280*/ 	.word	0x00026840
        /*0284*/ 	.short	0x010a
        /*0286*/ 	.byte	0x3f
	.zero		1


	//   ....[19]....
        /*0288*/ 	.word	0x0000a880
        /*028c*/ 	.word	0x0000000f
        /*0290*/ 	.word	0x00026828
        /*0294*/ 	.short	0x010a
        /*0296*/ 	.byte	0x3f
	.zero		1


	//   ....[20]....
        /*0298*/ 	.word	0x0000abc0
        /*029c*/ 	.word	0x0000000f
        /*02a0*/ 	.word	0x00026848
        /*02a4*/ 	.short	0x010a
        /*02a6*/ 	.byte	0x3f
	.zero		1


	//   ....[21]....
        /*02a8*/ 	.word	0x0000aea0
        /*02ac*/ 	.word	0x0000000f
        /*02b0*/ 	.word	0x00026820
        /*02b4*/ 	.short	0x010a
        /*02b6*/ 	.byte	0x3f
	.zero		1


	//   ....[22]....
        /*02b8*/ 	.word	0x0000b250
        /*02bc*/ 	.word	0x0000000f
        /*02c0*/ 	.word	0x00026840
        /*02c4*/ 	.short	0x010a
        /*02c6*/ 	.byte	0x3f
	.zero		1


	//   ....[23]....
        /*02c8*/ 	.word	0x0000b560
        /*02cc*/ 	.word	0x0000000f
        /*02d0*/ 	.word	0x00026828
        /*02d4*/ 	.short	0x010a
        /*02d6*/ 	.byte	0x3f
	.zero		1


	//   ....[24]....
        /*02d8*/ 	.word	0x0000b8e0
        /*02dc*/ 	.word	0x00000003
        /*02e0*/ 	.word	0x00026840
        /*02e4*/ 	.short	0x010a
        /*02e6*/ 	.byte	0x3f
	.zero		1


	//   ....[25]....
        /*02e8*/ 	.word	0x0000bdb0
        /*02ec*/ 	.word	0x00000007
        /*02f0*/ 	.word	0x00000000
        /*02f4*/ 	.short	0x010a
        /*02f6*/ 	.byte	0x3f
	.zero		1


	//   ....[26]....
        /*02f8*/ 	.word	0x0000be00
        /*02fc*/ 	.word	0x00000003
        /*0300*/ 	.word	0x00000000
        /*0304*/ 	.short	0x010a
        /*0306*/ 	.byte	0x3f
	.zero		1


	//   ....[27]....
        /*0308*/ 	.word	0x0000be60
        /*030c*/ 	.word	0x00000005
        /*0310*/ 	.word	0x00000000
        /*0314*/ 	.short	0x010a
        /*0316*/ 	.byte	0x3f
	.zero		1


	//   ....[28]....
        /*0318*/ 	.word	0x0000be90
        /*031c*/ 	.word	0x00000003
        /*0320*/ 	.word	0x00000000
        /*0324*/ 	.short	0x010a
        /*0326*/ 	.byte	0x3f
	.zero		1


	//   ....[29]....
        /*0328*/ 	.word	0x0000bf70
        /*032c*/ 	.word	0x000000ed
        /*0330*/ 	.word	0x00026800
        /*0334*/ 	.short	0x010a
        /*0336*/ 	.byte	0x3f
	.zero		1


	//   ....[30]....
        /*0338*/ 	.word	0x0000bfd0
        /*033c*/ 	.word	0x00000005
        /*0340*/ 	.word	0x00026810
        /*0344*/ 	.short	0x010a
        /*0346*/ 	.byte	0x3f
	.zero		1


	//   ....[31]....
        /*0348*/ 	.word	0x0000c030
        /*034c*/ 	.word	0x00000079
        /*0350*/ 	.word	0x00026830
        /*0354*/ 	.short	0x010a
        /*0356*/ 	.byte	0x3f
	.zero		1


	//   ....[32]....
        /*0358*/ 	.word	0x0000c1d0
        /*035c*/ 	.word	0x0000000f
        /*0360*/ 	.word	0x00026820
        /*0364*/ 	.short	0x010a
        /*0366*/ 	.byte	0x3f
	.zero		1


	//   ....[33]....
        /*0368*/ 	.word	0x0000c220
        /*036c*/ 	.word	0x0000000f
        /*0370*/ 	.word	0x00026840
        /*0374*/ 	.short	0x010a
        /*0376*/ 	.byte	0x3f
	.zero		1


	//   ....[34]....
        /*0378*/ 	.word	0x0000c270
        /*037c*/ 	.word	0x0000000f
        /*0380*/ 	.word	0x00026828
        /*0384*/ 	.short	0x010a
        /*0386*/ 	.byte	0x3f
	.zero		1


	//   ....[35]....
        /*0388*/ 	.word	0x0000c2c0
        /*038c*/ 	.word	0x0000000f
        /*0390*/ 	.word	0x00026848
        /*0394*/ 	.short	0x010a
        /*0396*/ 	.byte	0x3f
	.zero		1


	//   ....[36]....
        /*0398*/ 	.word	0x0000c320
        /*039c*/ 	.word	0x0000000f
        /*03a0*/ 	.word	0x00026820
        /*03a4*/ 	.short	0x010a
        /*03a6*/ 	.byte	0x3f
	.zero		1


	//   ....[37]....
        /*03a8*/ 	.word	0x0000c370
        /*03ac*/ 	.word	0x0000000f
        /*03b0*/ 	.word	0x00026840
        /*03b4*/ 	.short	0x010a
        /*03b6*/ 	.byte	0x3f
	.zero		1


	//   ....[38]....
        /*03b8*/ 	.word	0x0000c3c0
        /*03bc*/ 	.word	0x0000000f
        /*03c0*/ 	.word	0x00026828
        /*03c4*/ 	.short	0x010a
        /*03c6*/ 	.byte	0x3f
	.zero		1


	//   ....[39]....
        /*03c8*/ 	.word	0x0000c410
        /*03cc*/ 	.word	0x00000003
        /*03d0*/ 	.word	0x00026840
        /*03d4*/ 	.short	0x010a
        /*03d6*/ 	.byte	0x3f
	.zero		1


	//   ....[40]....
        /*03d8*/ 	.word	0x0000c4e0
        /*03dc*/ 	.word	0x00000007
        /*03e0*/ 	.word	0x00000000
        /*03e4*/ 	.short	0x010a
        /*03e6*/ 	.byte	0x3f
	.zero		1


	//   ....[41]....
        /*03e8*/ 	.word	0x0000c530
        /*03ec*/ 	.word	0x00000003
        /*03f0*/ 	.word	0x00000000
        /*03f4*/ 	.short	0x010a
        /*03f6*/ 	.byte	0x3f
	.zero		1


	//   ....[42]....
        /*03f8*/ 	.word	0x0000c580
        /*03fc*/ 	.word	0x00000005
        /*0400*/ 	.word	0x00000000
        /*0404*/ 	.short	0x010a
        /*0406*/ 	.byte	0x3f
	.zero		1


	//----- nvinfo : EIATTR_NUM_MBARRIERS
	.align		4
.L_551:
        /*0408*/ 	.byte	0x03, 0x38
        /*040a*/ 	.short	0x0009


	//----- nvinfo : EIATTR_EXIT_INSTR_OFFSETS
	.align		4
        /*040c*/ 	.byte	0x04, 0x1c
        /*040e*/ 	.short	(.L_553 - .L_552)


	//   ....[0]....
.L_552:
        /*0410*/ 	.word	0x0000bee0


	//----- nvinfo : EIATTR_MAX_THREADS
	.align		4
.L_553:
        /*0414*/ 	.byte	0x04, 0x05
        /*0416*/ 	.short	(.L_555 - .L_554)
.L_554:
        /*0418*/ 	.word	0x00000180
        /*041c*/ 	.word	0x00000001
        /*0420*/ 	.word	0x00000001


	//----- nvinfo : EIATTR_CRS_STACK_SIZE
	.align		4
.L_555:
        /*0424*/ 	.byte	0x04, 0x1e
        /*0426*/ 	.short	(.L_557 - .L_556)
.L_556:
        /*0428*/ 	.word	0x00000000


	//----- nvinfo : EIATTR_CBANK_PARAM_SIZE
	.align		4
.L_557:
        /*042c*/ 	.byte	0x03, 0x19
        /*042e*/ 	.short	0x06f0


	//----- nvinfo : EIATTR_PARAM_CBANK
	.align		4
        /*0430*/ 	.byte	0x04, 0x0a
        /*0432*/ 	.short	(.L_559 - .L_558)
	.align		4
.L_558:
        /*0434*/ 	.word	index@(.nv.constant0._ZN7cutlass13device_kernelIN5flash11enable_sm90INS1_16FlashAttnBwdSm90INS1_25CollectiveMainloopBwdSm90ILi2ELi2ELi2EN4cute5tupleIJNS5_1CILi1EEES8_S8_EEENS6_IJNS7_ILi64EEENS7_ILi128EEENS7_ILi96EEEEEENS_10bfloat16_tEfNS_4arch4Sm90ELb0ELb1ELb1ELb1ELb1ELb1ELb0ELb0ELi2ELi1ELi2ELi1ELb1EEENS1_21CollectiveEpilogueBwdISD_SE_SG_Li256ELb1ELb0ELi1EEENS1_19SingleTileSchedulerILb1ELb0ELb0ELi128EEEEEEEEEvNT_6ParamsE)
        /*0438*/ 	.short	0x0210
        /*043a*/ 	.short	0x06f0


	//----- nvinfo : EIATTR_SW_WAR
	.align		4
.L_559:
        /*043c*/ 	.byte	0x04, 0x36
        /*043e*/ 	.short	(.L_561 - .L_560)
.L_560:
        /*0440*/ 	.word	0x00000008
.L_561:


//--------------------- .nv.info._ZN7cutlass13device_kernelIN5flash11enable_sm90INS1_16FlashAttnBwdSm90INS1_25CollectiveMainloopBwdSm90ILi2ELi2ELi2EN4cute5tupleIJNS5_1CILi1EEES8_S8_EEENS6_IJNS7_ILi64EEENS7_ILi128EEENS7_ILi96EEEEEENS_10bfloat16_tEfNS_4arch4Sm90ELb0ELb1ELb1ELb1ELb0ELb1ELb0ELb0ELi2ELi1ELi2ELi1ELb1EEENS1_24CollectiveEpilogueBwdGQAISD_fSG_Li256ELb1ELb0EEENS1_19SingleTileSchedulerILb1ELb0ELb0ELi128EEEEEEEEEvNT_6ParamsE --------------------------
	.section	.nv.info._ZN7cutlass13device_kernelIN5flash11enable_sm90INS1_16FlashAttnBwdSm90INS1_25CollectiveMainloopBwdSm90ILi2ELi2ELi2EN4cute5tupleIJNS5_1CILi1EEES8_S8_EEENS6_IJNS7_ILi64EEENS7_ILi128EEENS7_ILi96EEEEEENS_10bfloat16_tEfNS_4arch4Sm90ELb0ELb1ELb1ELb1ELb0ELb1ELb0ELb0ELi2ELi1ELi2ELi1ELb1EEENS1_24CollectiveEpilogueBwdGQAISD_fSG_Li256ELb1ELb0EEENS1_19SingleTileSchedulerILb1ELb0ELb0ELi128EEEEEEEEEvNT_6ParamsE,"",@"SHT_CUDA_INFO"
	.sectionflags	@""
	.align	4


	//----- nvinfo : EIATTR_CUDA_API_VERSION
	.align		4
        /*0000*/ 	.byte	0x04, 0x37
        /*0002*/ 	.short	(.L_563 - .L_562)
.L_562:
        /*0004*/ 	.word	0x00000082


	//----- nvinfo : EIATTR_KPARAM_INFO
	.align		4
.L_563:
        /*0008*/ 	.byte	0x04, 0x17
        /*000a*/ 	.short	(.L_565 - .L_564)
.L_564:
        /*000c*/ 	.word	0x00000000
        /*0010*/ 	.short	0x0000
        /*0012*/ 	.short	0x0070
        /*0014*/ 	.byte	0x00, 0xf0, 0x01, 0x1a


	//----- nvinfo : EIATTR_SPARSE_MMA_MASK
	.align		4
.L_565:
        /*0018*/ 	.byte	0x03, 0x50
        /*001a*/ 	.short	0x0000


	//----- nvinfo : EIATTR_MAXREG_COUNT
	.align		4
        /*001c*/ 	.byte	0x03, 0x1b
        /*001e*/ 	.short	0x00a8


	//----- nvinfo : EIATTR_NUM_BARRIERS
	.align		4
        /*0020*/ 	.byte	0x02, 0x4c
        /*0022*/ 	.byte	0x10
	.zero		1


	//----- nvinfo : EIATTR_EXTERNS
	.align		4
        /*0024*/ 	.byte	0x04, 0x0f
        /*0026*/ 	.short	(.L_567 - .L_566)


	//   ....[0]....
	.align		4
.L_566:
        /*0028*/ 	.word	index@(__assertfail)


	//----- nvinfo : EIATTR_ANNOTATIONS
	.align		4
.L_567:
        /*002c*/ 	.byte	0x04, 0x55
        /*002e*/ 	.short	(.L_569 - .L_568)


	//   ....[0]....
.L_568:
        /*0030*/ 	.word	0x00000001
        /*0034*/ 	.byte	0x30, 0x1b, 0x00, 0x00, 0x01, 0x00, 0x00, 0x00, 0x20, 0x2d, 0x00, 0x00, 0x01, 0x00, 0x00, 0x00
        /*0044*/ 	.byte	0x90, 0x80, 0x00, 0x00, 0x01, 0x00, 0x00, 0x00, 0x20, 0x83, 0x00, 0x00, 0x01, 0x00, 0x00, 0x00
        /*0054*/ 	.byte	0x60, 0x90, 0x00, 0x00, 0x01, 0x00, 0x00, 0x00, 0x80, 0x90, 0x00, 0x00, 0x01, 0x00, 0x00, 0x00
        /*0064*/ 	.byte	0x60, 0x94, 0x00, 0x00


	//----- nvinfo : EIATTR_MERCURY_ISA_VERSION
	.align		4
.L_569:
        /*0068*/ 	.byte	0x03, 0x5f
        /*006a*/ 	.short	0x0101


	//----- nvinfo : EIATTR_INT_WARP_WIDE_INSTR_OFFSETS
	.align		4
        /*006c*/ 	.byte	0x04, 0x31
        /*006e*/ 	.short	(.L_571 - .L_570)


	//   ....[0]....
.L_570:
        /*0070*/ 	.word	0x00000190


	//   ....[1]....
        /*0074*/ 	.word	0x000001c0


	//----- nvinfo : EIATTR_COOP_GROUP_MASK_REGIDS
	.align		4
.L_571:
        /*0078*/ 	.byte	0x04, 0x29
        /*007a*/ 	.short	(.L_573 - .L_572)


	//   ....[0]....
.L_572:
        /*007c*/ 	.word	0xffffffff


	//   ....[1]....
        /*0080*/ 	.word	0xffffffff


	//   ....[2]....
        /*0084*/ 	.word	0xffffffff


	//   ....[3]....
        /*0088*/ 	.word	0xffffffff


	//   ....[4]....
        /*008c*/ 	.word	0xffffffff


	//   ....[5]....
        /*0090*/ 	.word	0xffffffff


	//   ....[6]....
        /*0094*/ 	.word	0xffffffff


	//   ....[7]....
        /*0098*/ 	.word	0x0500000f


	//----- nvinfo : EIATTR_COOP_GROUP_INSTR_OFFSETS
	.align		4
.L_573:
        /*009c*/ 	.byte	0x04, 0x28
        /*009e*/ 	.short	(.L_575 - .L_574)


	//   ....[0]....
.L_574:
        /*00a0*/ 	.word	0x00000070


	//   ....[1]....
        /*00a4*/ 	.word	0x000001a0


	//   ....[2]....
        /*00a8*/ 	.word	0x000001f0


	//   ....[3]....
        /*00ac*/ 	.word	0x000003e0


	//   ....[4]....
        /*00b0*/ 	.word	0x00000620


	//   ....[5]....
        /*00b4*/ 	.word	0x00001510


	//   ....[6]....
        /*00b8*/ 	.word	0x00005cd0


	//   ....[7]....
        /*00bc*/ 	.word	0x00009da0


	//----- nvinfo : EIATTR_REG_RECONFIG
	.align		4
.L_575:
        /*00c0*/ 	.byte	0x01, 0x54
	.zero		2


	//----- nvinfo : EIATTR_SYSCALL_OFFSETS
	.align		4
        /*00c4*/ 	.byte	0x04, 0x46
        /*00c6*/ 	.short	(.L_577 - .L_576)


	//   ....[0]....
.L_576:
        /*00c8*/ 	.word	0x00001170


	//   ....[1]....
        /*00cc*/ 	.word	0x00001260


	//   ....[2]....
        /*00d0*/ 	.word	0x000013c0


	//   ....[3]....
        /*00d4*/ 	.word	0x000014b0


	//   ....[4]....
        /*00d8*/ 	.word	0x00001730


	//----- nvinfo : EIATTR_MBARRIER_INSTR_OFFSETS
	.align		4
.L_577:
        /*00dc*/ 	.byte	0x04, 0x39
        /*00de*/ 	.short	(.L_579 - .L_578)


	//   ....[0]....
.L_578:
        /*00e0*/ 	.word	0x00000290
        /*00e4*/ 	.word	0x000000ff
        /*00e8*/ 	.word	0x00026800
        /*00ec*/ 	.short	0x0100
        /*00ee*/ 	.byte	0x06
	.zero		1


	//   ....[1]....
        /*00f0*/ 	.word	0x00000390
        /*00f4*/ 	.word	0x000000ff
        /*00f8*/ 	.word	0x00026810
        /*00fc*/ 	.short	0x0100
        /*00fe*/ 	.byte	0x08
	.zero		1


	//   ....[2]....
        /*0100*/ 	.word	0x000003a0
        /*0104*/ 	.word	0x000000ff
        /*0108*/ 	.word	0x00026820
        /*010c*/ 	.short	0x0100
        /*010e*/ 	.byte	0x08
	.zero		1


	//   ....[3]....
        /*0110*/ 	.word	0x000003b0
        /*0114*/ 	.word	0x000000ff
        /*0118*/ 	.word	0x00026818
        /*011c*/ 	.short	0x0100
        /*011e*/ 	.byte	0x08
	.zero		1


	//   ....[4]....
        /*0120*/ 	.word	0x000003c0
        /*0124*/ 	.word	0x000000ff
        /*0128*/ 	.word	0x00026828
        /*012c*/ 	.short	0x0100
        /*012e*/ 	.byte	0x08
	.zero		1


	//   ....[5]....
        /*0130*/ 	.word	0x000004f0
        /*0134*/ 	.word	0x000000ff
        /*0138*/ 	.word	0x00026830
        /*013c*/ 	.short	0x0100
        /*013e*/ 	.byte	0x08
	.zero		1


	//   ....[6]....
        /*0140*/ 	.word	0x00000500
        /*0144*/ 	.word	0x000000ff
        /*0148*/ 	.word	0x00026840
        /*014c*/ 	.short	0x0100
        /*014e*/ 	.byte	0x08
	.zero		1


	//   ....[7]....
        /*0150*/ 	.word	0x00000510
        /*0154*/ 	.word	0x000000ff
        /*0158*/ 	.word	0x00026838
        /*015c*/ 	.short	0x0100
        /*015e*/ 	.byte	0x08
	.zero		1


	//   ....[8]....
        /*0160*/ 	.word	0x00000520
        /*0164*/ 	.word	0x000000ff
        /*0168*/ 	.word	0x00026848
        /*016c*/ 	.short	0x0100
        /*016e*/ 	.byte	0x08
	.zero		1


	//   ....[9]....
        /*0170*/ 	.word	0x00001550
        /*0174*/ 	.word	0x000000ed
        /*0178*/ 	.word	0x00026800
        /*017c*/ 	.short	0x010a
        /*017e*/ 	.byte	0x3f
	.zero		1


	//   ....[10]....
        /*0180*/ 	.word	0x000015f0
        /*0184*/ 	.word	0x000000ed
        /*0188*/ 	.word	0x00026800
        /*018c*/ 	.short	0x010a
        /*018e*/ 	.byte	0x3f
	.zero		1


	//   ....[11]....
        /*0190*/ 	.word	0x00001f80
        /*0194*/ 	.word	0x000000ff
        /*0198*/ 	.word	0x00026810
        /*019c*/ 	.short	0x010a
        /*019e*/ 	.byte	0x07
	.zero		1


	//   ....[12]....
        /*01a0*/ 	.word	0x00001fc0
        /*01a4*/ 	.word	0x000000ff
        /*01a8*/ 	.word	0x00026810
        /*01ac*/ 	.short	0x010a
        /*01ae*/ 	.byte	0x07
	.zero		1


	//   ....[13]....
        /*01b0*/ 	.word	0x00002400
        /*01b4*/ 	.word	0x000000ff
        /*01b8*/ 	.word	0x00026830
        /*01bc*/ 	.short	0x010a
        /*01be*/ 	.byte	0x07
	.zero		1


	//   ....[14]....
        /*01c0*/ 	.word	0x00002730
        /*01c4*/ 	.word	0x000000ff
        /*01c8*/ 	.word	0x00026830
        /*01cc*/ 	.short	0x010a
        /*01ce*/ 	.byte	0x07
	.zero		1


	//   ....[15]....
        /*01d0*/ 	.word	0x00004d10
        /*01d4*/ 	.word	0x000000ff
        /*01d8*/ 	.word	0x00000000
        /*01dc*/ 	.short	0x0101
        /*01de*/ 	.byte	0x0a
	.zero		1


	//   ....[16]....
        /*01e0*/ 	.word	0x00005020
        /*01e4*/ 	.word	0x000000ff
        /*01e8*/ 	.word	0x00000000
        /*01ec*/ 	.short	0x0101
        /*01ee*/ 	.byte	0x07
	.zero		1


	//   ....[17]....
        /*01f0*/ 	.word	0x00007a90
        /*01f4*/ 	.word	0x0000000f
        /*01f8*/ 	.word	0x00026820
        /*01fc*/ 	.short	0x010a
        /*01fe*/ 	.byte	0x3f
	.zero		1


	//   ....[18]....
        /*0200*/ 	.word	0x000083a0
        /*0204*/ 	.word	0x0000000f
        /*0208*/ 	.word	0x00026840
        /*020c*/ 	.short	0x010a
        /*020e*/ 	.byte	0x3f
	.zero		1


	//   ....[19]....
        /*0210*/ 	.word	0x000086e0
        /*0214*/ 	.word	0x0000000f
        /*0218*/ 	.word	0x00026828
        /*021c*/ 	.short	0x010a
        /*021e*/ 	.byte	0x3f
	.zero		1


	//   ....[20]....
        /*0220*/ 	.word	0x00008a20
        /*0224*/ 	.word	0x0000000f
        /*0228*/ 	.word	0x00026848
        /*022c*/ 	.short	0x010a
        /*022e*/ 	.byte	0x3f
	.zero		1


	//   ....[21]....
        /*0230*/ 	.word	0x00008d00
        /*0234*/ 	.word	0x0000000f
        /*0238*/ 	.word	0x00026820
        /*023c*/ 	.short	0x010a
        /*023e*/ 	.byte	0x3f
	.zero		1


	//   ....[22]....
        /*0240*/ 	.word	0x000090b0
        /*0244*/ 	.word	0x0000000f
        /*0248*/ 	.word	0x00026840
        /*024c*/ 	.short	0x010a
        /*024e*/ 	.byte	0x3f
	.zero		1


	//   ....[23]....
        /*0250*/ 	.word	0x000093c0
        /*0254*/ 	.word	0x0000000f
        /*0258*/ 	.word	0x00026828
        /*025c*/ 	.short	0x010a
        /*025e*/ 	.byte	0x3f
	.zero		1


	//   ....[24]....
        /*0260*/ 	.word	0x00009740
        /*0264*/ 	.word	0x00000003
        /*0268*/ 	.word	0x00026840
        /*026c*/ 	.short	0x010a
        /*026e*/ 	.byte	0x3f
	.zero		1


	//   ....[25]....
        /*0270*/ 	.word	0x00009c10
        /*0274*/ 	.word	0x00000007
        /*0278*/ 	.word	0x00000000
        /*027c*/ 	.short	0x010a
        /*027e*/ 	.byte	0x3f
	.zero		1


	//   ....[26]....
        /*0280*/ 	.word	0x00009c60
        /*0284*/ 	.word	0x00000003
        /*0288*/ 	.word	0x00000000
        /*028c*/ 	.short	0x010a
        /*028e*/ 	.byte	0x3f
	.zero		1


	//   ....[27]....
        /*0290*/ 	.word	0x00009cc0
        /*0294*/ 	.word	0x00000005
        /*0298*/ 	.word	0x00000000
        /*029c*/ 	.short	0x010a
        /*029e*/ 	.byte	0x3f
	.zero		1


	//   ....[28]....
        /*02a0*/ 	.word	0x00009cf0
        /*02a4*/ 	.word	0x00000003
        /*02a8*/ 	.word	0x00000000
        /*02ac*/ 	.short	0x010a
        /*02ae*/ 	.byte	0x3f
	.zero		1


	//   ....[29]....
        /*02b0*/ 	.word	0x00009dd0
        /*02b4*/ 	.word	0x000000ed
        /*02b8*/ 	.word	0x00026800
        /*02bc*/ 	.short	0x010a
        /*02be*/ 	.byte	0x3f
	.zero		1


	//   ....[30]....
        /*02c0*/ 	.word	0x00009e30
        /*02c4*/ 	.word	0x00000005
        /*02c8*/ 	.word	0x00026810
        /*02cc*/ 	.short	0x010a
        /*02ce*/ 	.byte	0x3f
	.zero		1


	//   ....[31]....
        /*02d0*/ 	.word	0x00009e90
        /*02d4*/ 	.word	0x00000079
        /*02d8*/ 	.word	0x00026830
        /*02dc*/ 	.short	0x010a
        /*02de*/ 	.byte	0x3f
	.zero		1


	//   ....[32]....
        /*02e0*/ 	.word	0x00009ee0
        /*02e4*/ 	.word	0x0000000f
        /*02e8*/ 	.word	0x00026820
        /*02ec*/ 	.short	0x010a
        /*02ee*/ 	.byte	0x3f
	.zero		1


	//   ....[33]....
        /*02f0*/ 	.word	0x00009f30
        /*02f4*/ 	.word	0x0000000f
        /*02f8*/ 	.word	0x00026840
        /*02fc*/ 	.short	0x010a
        /*02fe*/ 	.byte	0x3f
	.zero		1


	//   ....[34]....
        /*0300*/ 	.word	0x00009f80
        /*0304*/ 	.word	0x0000000f
        /*0308*/ 	.word	0x00026828
        /*030c*/ 	.short	0x010a
        /*030e*/ 	.byte	0x3f
	.zero		1


	//   ....[35]....
        /*0310*/ 	.word	0x00009fd0
        /*0314*/ 	.word	0x0000000f
        /*0318*/ 	.word	0x00026848
        /*031c*/ 	.short	0x010a
        /*031e*/ 	.byte	0x3f
	.zero		1


	//   ....[36]....
        /*0320*/ 	.word	0x0000a030
        /*0324*/ 	.word	0x0000000f
        /*0328*/ 	.word	0x00026820
        /*032c*/ 	.short	0x010a
        /*032e*/ 	.byte	0x3f
	.zero		1


	//   ....[37]....
        /*0330*/ 	.word	0x0000a080
        /*0334*/ 	.word	0x0000000f
        /*0338*/ 	.word	0x00026840
        /*033c*/ 	.short	0x010a
        /*033e*/ 	.byte	0x3f
	.zero		1


	//   ....[38]....
        /*0340*/ 	.word	0x0000a0d0
        /*0344*/ 	.word	0x0000000f
        /*0348*/ 	.word	0x00026828
        /*034c*/ 	.short	0x010a
        /*034e*/ 	.byte	0x3f
	.zero		1


	//   ....[39]....
        /*0350*/ 	.word	0x0000a120
        /*0354*/ 	.word	0x00000003
        /*0358*/ 	.word	0x00026840
        /*035c*/ 	.short	0x010a
        /*035e*/ 	.byte	0x3f
	.zero		1


	//   ....[40]....
        /*0360*/ 	.word	0x0000a1f0
        /*0364*/ 	.word	0x00000007
        /*0368*/ 	.word	0x00000000
        /*036c*/ 	.short	0x010a
        /*036e*/ 	.byte	0x3f
	.zero		1


	//   ....[41]....
        /*0370*/ 	.word	0x0000a240
        /*0374*/ 	.word	0x00000003
        /*0378*/ 	.word	0x00000000
        /*037c*/ 	.short	0x010a
        /*037e*/ 	.byte	0x3f
	.zero		1


	//   ....[42]....
        /*0380*/ 	.word	0x0000a290
        /*0384*/ 	.word	0x00000005
        /*0388*/ 	.word	0x00000000
        /*038c*/ 	.short	0x010a
        /*038e*/ 	.byte	0x3f
	.zero		1


	//----- nvinfo : EIATTR_NUM_MBARRIERS
	.align		4
.L_579:
        /*0390*/ 	.byte	0x03, 0x38
        /*0392*/ 	.short	0x0009


	//----- nvinfo : EIATTR_EXIT_INSTR_OFFSETS
	.align		4
        /*0394*/ 	.byte	0x04, 0x1c
        /*0396*/ 	.short	(.L_581 - .L_580)


	//   ....[0]....
.L_580:
        /*0398*/ 	.word	0x00009d40


	//----- nvinfo : EIATTR_MAX_THREADS
	.align		4
.L_581:
        /*039c*/ 	.byte	0x04, 0x05
        /*039e*/ 	.short	(.L_583 - .L_582)
.L_582:
        /*03a0*/ 	.word	0x00000180
        /*03a4*/ 	.word	0x00000001
        /*03a8*/ 	.word	0x00000001


	//----- nvinfo : EIATTR_CRS_STACK_SIZE
	.align		4
.L_583:
        /*03ac*/ 	.byte	0x04, 0x1e
        /*03ae*/ 	.short	(.L_585 - .L_584)
.L_584:
        /*03b0*/ 	.word	0x00000000


	//----- nvinfo : EIATTR_CBANK_PARAM_SIZE
	.align		4
.L_585:
        /*03b4*/ 	.byte	0x03, 0x19
        /*03b6*/ 	.short	0x06f0


	//----- nvinfo : EIATTR_PARAM_CBANK
	.align		4
        /*03b8*/ 	.byte	0x04, 0x0a
        /*03ba*/ 	.short	(.L_587 - .L_586)
	.align		4
.L_586:
        /*03bc*/ 	.word	index@(.nv.constant0._ZN7cutlass13device_kernelIN5flash11enable_sm90INS1_16FlashAttnBwdSm90INS1_25CollectiveMainloopBwdSm90ILi2ELi2ELi2EN4cute5tupleIJNS5_1CILi1EEES8_S8_EEENS6_IJNS7_ILi64EEENS7_ILi128EEENS7_ILi96EEEEEENS_10bfloat16_tEfNS_4arch4Sm90ELb0ELb1ELb1ELb1ELb0ELb1ELb0ELb0ELi2ELi1ELi2ELi1ELb1EEENS1_24CollectiveEpilogueBwdGQAISD_fSG_Li256ELb1ELb0EEENS1_19SingleTileSchedulerILb1ELb0ELb0ELi128EEEEEEEEEvNT_6ParamsE)
        /*03c0*/ 	.short	0x0210
        /*03c2*/ 	.short	0x06f0


	//----- nvinfo : EIATTR_SW_WAR
	.align		4
.L_587:
        /*03c4*/ 	.byte	0x04, 0x36
        /*03c6*/ 	.short	(.L_589 - .L_588)
.L_588:
        /*03c8*/ 	.word	0x00000008
.L_589:


//--------------------- .nv.info._ZN7cutlass13device_kernelIN5flash11enable_sm90INS1_16FlashAttnBwdSm90INS1_25CollectiveMainloopBwdSm90ILi2ELi2ELi2EN4cute5tupleIJNS5_1CILi1EEES8_S8_EEENS6_IJNS7_ILi64EEENS7_ILi128EEENS7_ILi96EEEEEENS_10bfloat16_tEfNS_4arch4Sm90ELb0ELb1ELb1ELb1ELb1ELb1ELb0ELb0ELi2ELi1ELi2ELi1ELb1EEENS1_24CollectiveEpilogueBwdGQAISD_fSG_Li256ELb1ELb1EEENS1_19SingleTileSchedulerILb1ELb0ELb0ELi128EEEEEEEEEvNT_6ParamsE --------------------------
	.section	.nv.info._ZN7cutlass13device_kernelIN5flash11enable_sm90INS1_16FlashAttnBwdSm90INS1_25CollectiveMainloopBwdSm90ILi2ELi2ELi2EN4cute5tupleIJNS5_1CILi1EEES8_S8_EEENS6_IJNS7_ILi64EEENS7_ILi128EEENS7_ILi96EEEEEENS_10bfloat16_tEfNS_4arch4Sm90ELb0ELb1ELb1ELb1ELb1ELb1ELb0ELb0ELi2ELi1ELi2ELi1ELb1EEENS1_24CollectiveEpilogueBwdGQAISD_fSG_Li256ELb1ELb1EEENS1_19SingleTileSchedulerILb1ELb0ELb0ELi128EEEEEEEEEvNT_6ParamsE,"",@"SHT_CUDA_INFO"
	.sectionflags	@""
	.align	4


	//----- nvinfo : EIATTR_CUDA_API_VERSION
	.align		4
        /*0000*/ 	.byte	0x04, 0x37
        /*0002*/ 	.short	(.L_591 - .L_590)
.L_590:
        /*0004*/ 	.word	0x00000082


	//----- nvinfo : EIATTR_KPARAM_INFO
	.align		4
.L_591:
        /*0008*/ 	.byte	0x04, 0x17
        /*000a*/ 	.short	(.L_593 - .L_592)
.L_592:
        /*000c*/ 	.word	0x00000000
        /*0010*/ 	.short	0x0000
        /*0012*/ 	.short	0x0070
        /*0014*/ 	.byte	0x00, 0xf0, 0x01, 0x1a


	//----- nvinfo : EIATTR_SPARSE_MMA_MASK
	.align		4
.L_593:
        /*0018*/ 	.byte	0x03, 0x50
        /*001a*/ 	.short	0x0000


	//----- nvinfo : EIATTR_MAXREG_COUNT
	.align		4
        /*001c*/ 	.byte	0x03, 0x1b
        /*001e*/ 	.short	0x00a8


	//----- nvinfo : EIATTR_NUM_BARRIERS
	.align		4
        /*0020*/ 	.byte	0x02, 0x4c
        /*0022*/ 	.byte	0x10
	.zero		1


	//----- nvinfo : EIATTR_EXTERNS
	.align		4
        /*0024*/ 	.byte	0x04, 0x0f
        /*0026*/ 	.short	(.L_595 - .L_594)


	//   ....[0]....
	.align		4
.L_594:
        /*0028*/ 	.word	index@(__assertfail)


	//----- nvinfo : EIATTR_ANNOTATIONS
	.align		4
.L_595:
        /*002c*/ 	.byte	0x04, 0x55
        /*002e*/ 	.short	(.L_597 - .L_596)


	//   ....[0]....
.L_596:
        /*0030*/ 	.word	0x00000001
        /*0034*/ 	.byte	0x30, 0x1b, 0x00, 0x00, 0x01, 0x00, 0x00, 0x00, 0x20, 0x2d, 0x00, 0x00, 0x01, 0x00, 0x00, 0x00
        /*0044*/ 	.byte	0x80, 0x94, 0x00, 0x00, 0x01, 0x00, 0x00, 0x00, 0x10, 0x97, 0x00, 0x00, 0x01, 0x00, 0x00, 0x00
        /*0054*/ 	.byte	0x50, 0xa4, 0x00, 0x00, 0x01, 0x00, 0x00, 0x00, 0x70, 0xa4, 0x00, 0x00, 0x01, 0x00, 0x00, 0x00
        /*0064*/ 	.byte	0x50, 0xa8, 0x00, 0x00


	//----- nvinfo : EIATTR_MERCURY_ISA_VERSION
	.align		4
.L_597:
        /*0068*/ 	.byte	0x03, 0x5f
        /*006a*/ 	.short	0x0101


	//----- nvinfo : EIATTR_INT_WARP_WIDE_INSTR_OFFSETS
	.align		4
        /*006c*/ 	.byte	0x04, 0x31
        /*006e*/ 	.short	(.L_599 - .L_598)


	//   ....[0]....
.L_598:
        /*0070*/ 	.word	0x00000190


	//   ....[1]....
        /*0074*/ 	.word	0x000001c0


	//   ....[2]....
        /*0078*/ 	.word	0x000070b0


	//   ....[3]....
        /*007c*/ 	.word	0x00007710


	//   ....[4]....
        /*0080*/ 	.word	0x00007bc0


	//   ....[5]....
        /*0084*/ 	.word	0x00007e90


	//   ....[6]....
        /*0088*/ 	.word	0x000080f0


	//   ....[7]....
        /*008c*/ 	.word	0x00008280


	//----- nvinfo : EIATTR_COOP_GROUP_MASK_REGIDS
	.align		4
.L_599:
        /*0090*/ 	.byte	0x04, 0x29
        /*0092*/ 	.short	(.L_601 - .L_600)


	//   ....[0]....
.L_600:
        /*0094*/ 	.word	0xffffffff


	//   ....[1]....
        /*0098*/ 	.word	0xffffffff


	//   ....[2]....
        /*009c*/ 	.word	0xffffffff


	//   ....[3]....
        /*00a0*/ 	.word	0xffffffff


	//   ....[4]....
        /*00a4*/ 	.word	0xffffffff


	//   ....[5]....
        /*00a8*/ 	.word	0xffffffff


	//   ....[6]....
        /*00ac*/ 	.word	0xffffffff


	//   ....[7]....
        /*00b0*/ 	.word	0xffffffff


	//   ....[8]....
        /*00b4*/ 	.word	0xffffffff


	//   ....[9]....
        /*00b8*/ 	.word	0xffffffff


	//   ....[10]....
        /*00bc*/ 	.word	0xffffffff


	//   ....[11]....
        /*00c0*/ 	.word	0xffffffff


	//   ....[12]....
        /*00c4*/ 	.word	0xffffffff


	//   ....[13]....
        /*00c8*/ 	.word	0xffffffff


	//   ....[14]....
        /*00cc*/ 	.word	0xffffffff


	//   ....[15]....
        /*00d0*/ 	.word	0xffffffff


	//   ....[16]....
        /*00d4*/ 	.word	0xffffffff


	//   ....[17]....
        /*00d8*/ 	.word	0xffffffff


	//   ....[18]....
        /*00dc*/ 	.word	0xffffffff


	//   ....[19]....
        /*00e0*/ 	.word	0xffffffff


	//   ....[20]....
        /*00e4*/ 	.word	0x0500000f


	//   ....[21]....
        /*00e8*/ 	.word	0x0500000f


	//   ....[22]....
        /*00ec*/ 	.word	0x0500000f


	//   ....[23]....
        /*00f0*/ 	.word	0x0500000f


	//   ....[24]....
        /*00f4*/ 	.word	0x0500000f


	//   ....[25]....
        /*00f8*/ 	.word	0x0500000f


	//----- nvinfo : EIATTR_COOP_GROUP_INSTR_OFFSETS
	.align		4
.L_601:
        /*00fc*/ 	.byte	0x04, 0x28
        /*00fe*/ 	.short	(.L_603 - .L_602)


	//   ....[0]....
.L_602:
        /*0100*/ 	.word	0x00000070


	//   ....[1]....
        /*0104*/ 	.word	0x000001a0


	//   ....[2]....
        /*0108*/ 	.word	0x000001f0


	//   ....[3]....
        /*010c*/ 	.word	0x000003e0


	//   ....[4]....
        /*0110*/ 	.word	0x00000620


	//   ....[5]....
        /*0114*/ 	.word	0x00001510


	//   ....[6]....
        /*0118*/ 	.word	0x00005ae0


	//   ....[7]....
        /*011c*/ 	.word	0x00005c70


	//   ....[8]....
        /*0120*/ 	.word	0x00005f20


	//   ....[9]....
        /*0124*/ 	.word	0x000060b0


	//   ....[10]....
        /*0128*/ 	.word	0x000061c0


	//   ....[11]....
        /*012c*/ 	.word	0x00006cb0


	//   ....[12]....
        /*0130*/ 	.word	0x00006fe0


	//   ....[13]....
        /*0134*/ 	.word	0x00007370


	//   ....[14]....
        /*0138*/ 	.word	0x00007640


	//   ....[15]....
        /*013c*/ 	.word	0x00007880


	//   ....[16]....
        /*0140*/ 	.word	0x00007af0


	//   ....[17]....
        /*0144*/ 	.word	0x00007dd0


	//   ....[18]....
        /*0148*/ 	.word	0x00007ff0


	//   ....[19]....
        /*014c*/ 	.word	0x00008180


	//   ....[20]....
        /*0150*/ 	.word	0x0000b190


	//   ....[21]....
        /*0154*/ 	.word	0x0000b300


	//   ....[22]....
        /*0158*/ 	.word	0x0000b370


	//   ....[23]....
        /*015c*/ 	.word	0x0000b3e0


	//   ....[24]....
        /*0160*/ 	.word	0x0000b450


	//   ....[25]....
        /*0164*/ 	.word	0x0000b4c0


	//----- nvinfo : EIATTR_REG_RECONFIG
	.align		4
.L_603:
        /*0168*/ 	.byte	0x01, 0x54
	.zero		2


	//----- nvinfo : EIATTR_SYSCALL_OFFSETS
	.align		4
        /*016c*/ 	.byte	0x04, 0x46
        /*016e*/ 	.short	(.L_605 - .L_604)


	//   ....[0]....
.L_604:
        /*0170*/ 	.word	0x00001170


	//   ....[1]....
        /*0174*/ 	.word	0x00001260


	//   ....[2]....
        /*0178*/ 	.word	0x000013c0


	//   ....[3]....
        /*017c*/ 	.word	0x000014b0


	//   ....[4]....
        /*0180*/ 	.word	0x00001730


	//----- nvinfo : EIATTR_MBARRIER_INSTR_OFFSETS
	.align		4
.L_605:
        /*0184*/ 	.byte	0x04, 0x39
        /*0186*/ 	.short	(.L_607 - .L_606)


	//   ....[0]....
.L_606:
        /*0188*/ 	.word	0x00000290
        /*018c*/ 	.word	0x000000ff
        /*0190*/ 	.word	0x00026800
        /*0194*/ 	.short	0x0100
        /*0196*/ 	.byte	0x06
	.zero		1


	//   ....[1]....
        /*0198*/ 	.word	0x00000390
        /*019c*/ 	.word	0x000000ff
        /*01a0*/ 	.word	0x00026810
        /*01a4*/ 	.short	0x0100
        /*01a6*/ 	.byte	0x08
	.zero		1


	//   ....[2]....
        /*01a8*/ 	.word	0x000003a0
        /*01ac*/ 	.word	0x000000ff
        /*01b0*/ 	.word	0x00026820
        /*01b4*/ 	.short	0x0100
        /*01b6*/ 	.byte	0x08
	.zero		1


	//   ....[3]....
        /*01b8*/ 	.word	0x000003b0
        /*01bc*/ 	.word	0x000000ff
        /*01c0*/ 	.word	0x00026818
        /*01c4*/ 	.short	0x0100
        /*01c6*/ 	.byte	0x08
	.zero		1


	//   ....[4]....
        /*01c8*/ 	.word	0x000003c0
        /*01cc*/ 	.word	0x000000ff
        /*01d0*/ 	.word	0x00026828
        /*01d4*/ 	.short	0x0100
        /*01d6*/ 	.byte	0x08
	.zero		1


	//   ....[5]....
        /*01d8*/ 	.word	0x000004f0
        /*01dc*/ 	.word	0x000000ff
        /*01e0*/ 	.word	0x00026830
        /*01e4*/ 	.short	0x0100
        /*01e6*/ 	.byte	0x08
	.zero		1


	//   ....[6]....
        /*01e8*/ 	.word	0x00000500
        /*01ec*/ 	.word	0x000000ff
        /*01f0*/ 	.word	0x00026840
        /*01f4*/ 	.short	0x0100
        /*01f6*/ 	.byte	0x08
	.zero		1


	//   ....[7]....
        /*01f8*/ 	.word	0x00000510
        /*01fc*/ 	.word	0x000000ff
        /*0200*/ 	.word	0x00026838
        /*0204*/ 	.short	0x0100
        /*0206*/ 	.byte	0x08
	.zero		1


	//   ....[8]....
        /*0208*/ 	.word	0x00000520
        /*020c*/ 	.word	0x000000ff
        /*0210*/ 	.word	0x00026848
        /*0214*/ 	.short	0x0100
        /*0216*/ 	.byte	0x08
	.zero		1


	//   ....[9]....
        /*0218*/ 	.word	0x00001550
        /*021c*/ 	.word	0x000000ed
        /*0220*/ 	.word	0x00026800
        /*0224*/ 	.short	0x010a
        /*0226*/ 	.byte	0x3f
	.zero		1


	//   ....[10]....
        /*0228*/ 	.word	0x000015f0
        /*022c*/ 	.word	0x000000ed
        /*0230*/ 	.word	0x00026800
        /*0234*/ 	.short	0x010a
        /*0236*/ 	.byte	0x3f
	.zero		1


	//   ....[11]....
        /*0238*/ 	.word	0x00001f80
        /*023c*/ 	.word	0x000000ff
        /*0240*/ 	.word	0x00026810
        /*0244*/ 	.short	0x010a
        /*0246*/ 	.byte	0x07
	.zero		1


	//   ....[12]....
        /*0248*/ 	.word	0x00001fc0
        /*024c*/ 	.word	0x000000ff
        /*0250*/ 	.word	0x00026810
        /*0254*/ 	.short	0x010a
        /*0256*/ 	.byte	0x07
	.zero		1


	//   ....[13]....
        /*0258*/ 	.word	0x00002400
        /*025c*/ 	.word	0x000000ff
        /*0260*/ 	.word	0x00026830
        /*0264*/ 	.short	0x010a
        /*0266*/ 	.byte	0x07
	.zero		1


	//   ....[14]....
        /*0268*/ 	.word	0x00002730
        /*026c*/ 	.word	0x000000ff
        /*0270*/ 	.word	0x00026830
        /*0274*/ 	.short	0x010a
        /*0276*/ 	.byte	0x07
	.zero		1


	//   ....[15]....
        /*0278*/ 	.word	0x00004d10
        /*027c*/ 	.word	0x000000ff
        /*0280*/ 	.word	0x00000000
        /*0284*/ 	.short	0x0101
        /*0286*/ 	.byte	0x0a
	.zero		1


	//   ....[16]....
        /*0288*/ 	.word	0x00005020
        /*028c*/ 	.word	0x000000ff
        /*0290*/ 	.word	0x00000000
        /*0294*/ 	.short	0x0101
        /*0296*/ 	.byte	0x07
	.zero		1


	//   ....[17]....
        /*0298*/ 	.word	0x00008e80
        /*029c*/ 	.word	0x0000000f
        /*02a0*/ 	.word	0x00026820
        /*02a4*/ 	.short	0x010a
        /*02a6*/ 	.byte	0x3f
	.zero		1


	//   ....[18]....
        /*02a8*/ 	.word	0x00009790
        /*02ac*/ 	.word	0x0000000f
        /*02b0*/ 	.word	0x00026840
        /*02b4*/ 	.short	0x010a
        /*02b6*/ 	.byte	0x3f
	.zero		1


	//   ....[19]....
        /*02b8*/ 	.word	0x00009ad0
        /*02bc*/ 	.word	0x0000000f
        /*02c0*/ 	.word	0x00026828
        /*02c4*/ 	.short	0x010a
        /*02c6*/ 	.byte	0x3f
	.zero		1


	//   ....[20]....
        /*02c8*/ 	.word	0x00009e10
        /*02cc*/ 	.word	0x0000000f
        /*02d0*/ 	.word	0x00026848
        /*02d4*/ 	.short	0x010a
        /*02d6*/ 	.byte	0x3f
	.zero		1


	//   ....[21]....
        /*02d8*/ 	.word	0x0000a0f0
        /*02dc*/ 	.word	0x0000000f
        /*02e0*/ 	.word	0x00026820
        /*02e4*/ 	.short	0x010a
        /*02e6*/ 	.byte	0x3f
	.zero		1


	//   ....[22]....
        /*02e8*/ 	.word	0x0000a4a0
        /*02ec*/ 	.word	0x0000000f
        /*02f0*/ 	.word	0x00026840
        /*02f4*/ 	.short	0x010a
        /*02f6*/ 	.byte	0x3f
	.zero		1


	//   ....[23]....
        /*02f8*/ 	.word	0x0000a7b0
        /*02fc*/ 	.word	0x0000000f
        /*0300*/ 	.word	0x00026828
        /*0304*/ 	.short	0x010a
        /*0306*/ 	.byte	0x3f
	.zero		1


	//   ....[24]....
        /*0308*/ 	.word	0x0000ab30
        /*030c*/ 	.word	0x00000003
        /*0310*/ 	.word	0x00026840
        /*0314*/ 	.short	0x010a
        /*0316*/ 	.byte	0x3f
	.zero		1


	//   ....[25]....
        /*0318*/ 	.word	0x0000b000
        /*031c*/ 	.word	0x00000007
        /*0320*/ 	.word	0x00000000
        /*0324*/ 	.short	0x010a
        /*0326*/ 	.byte	0x3f
	.zero		1


	//   ....[26]....
        /*0328*/ 	.word	0x0000b050
        /*032c*/ 	.word	0x00000003
        /*0330*/ 	.word	0x00000000
        /*0334*/ 	.short	0x010a
        /*0336*/ 	.byte	0x3f
	.zero		1


	//   ....[27]....
        /*0338*/ 	.word	0x0000b0b0
        /*033c*/ 	.word	0x00000005
        /*0340*/ 	.word	0x00000000
        /*0344*/ 	.short	0x010a
        /*0346*/ 	.byte	0x3f
	.zero		1


	//   ....[28]....
        /*0348*/ 	.word	0x0000b0e0
        /*034c*/ 	.word	0x00000003
        /*0350*/ 	.word	0x00000000
        /*0354*/ 	.short	0x010a
        /*0356*/ 	.byte	0x3f
	.zero		1


	//   ....[29]....
        /*0358*/ 	.word	0x0000b1c0
        /*035c*/ 	.word	0x000000ed
        /*0360*/ 	.word	0x00026800
        /*0364*/ 	.short	0x010a
        /*0366*/ 	.byte	0x3f
	.zero		1


	//   ....[30]....
        /*0368*/ 	.word	0x0000b220
        /*036c*/ 	.word	0x00000005
        /*0370*/ 	.word	0x00026810
        /*0374*/ 	.short	0x010a
        /*0376*/ 	.byte	0x3f
	.zero		1


	//   ....[31]....
        /*0378*/ 	.word	0x0000b280
        /*037c*/ 	.word	0x00000079
        /*0380*/ 	.word	0x00026830
        /*0384*/ 	.short	0x010a
        /*0386*/ 	.byte	0x3f
	.zero		1


	//   ....[32]....
        /*0388*/ 	.word	0x0000b500
        /*038c*/ 	.word	0x0000000f
        /*0390*/ 	.word	0x00026820
        /*0394*/ 	.short	0x010a
        /*0396*/ 	.byte	0x3f
	.zero		1


	//   ....[33]....
        /*0398*/ 	.word	0x0000b550
        /*039c*/ 	.word	0x0000000f
        /*03a0*/ 	.word	0x00026840
        /*03a4*/ 	.short	0x010a
        /*03a6*/ 	.byte	0x3f
	.zero		1


	//   ....[34]....
        /*03a8*/ 	.word	0x0000b5a0
        /*03ac*/ 	.word	0x0000000f
        /*03b0*/ 	.word	0x00026828
        /*03b4*/ 	.short	0x010a
        /*03b6*/ 	.byte	0x3f
	.zero		1


	//   ....[35]....
        /*03b8*/ 	.word	0x0000b5f0
        /*03bc*/ 	.word	0x0000000f
        /*03c0*/ 	.word	0x00026848
        /*03c4*/ 	.short	0x010a
        /*03c6*/ 	.byte	0x3f
	.zero		1


	//   ....[36]....
        /*03c8*/ 	.word	0x0000b650
        /*03cc*/ 	.word	0x0000000f
        /*03d0*/ 	.word	0x00026820
        /*03d4*/ 	.short	0x010a
        /*03d6*/ 	.byte	0x3f
	.zero		1


	//   ....[37]....
        /*03d8*/ 	.word	0x0000b6a0
        /*03dc*/ 	.word	0x0000000f
        /*03e0*/ 	.word	0x00026840
        /*03e4*/ 	.short	0x010a
        /*03e6*/ 	.byte	0x3f
	.zero		1


	//   ....[38]....
        /*03e8*/ 	.word	0x0000b6f0
        /*03ec*/ 	.word	0x0000000f
        /*03f0*/ 	.word	0x00026828
        /*03f4*/ 	.short	0x010a
        /*03f6*/ 	.byte	0x3f
	.zero		1


	//   ....[39]....
        /*03f8*/ 	.word	0x0000b740
        /*03fc*/ 	.word	0x00000003
        /*0400*/ 	.word	0x00026840
        /*0404*/ 	.short	0x010a
        /*0406*/ 	.byte	0x3f
	.zero		1


	//   ....[40]....
        /*0408*/ 	.word	0x0000b810
        /*040c*/ 	.word	0x00000007
        /*0410*/ 	.word	0x00000000
        /*0414*/ 	.short	0x010a
        /*0416*/ 	.byte	0x3f
	.zero		1


	//   ....[41]....
        /*0418*/ 	.word	0x0000b860
        /*041c*/ 	.word	0x00000003
        /*0420*/ 	.word	0x00000000
        /*0424*/ 	.short	0x010a
        /*0426*/ 	.byte	0x3f
	.zero		1


	//   ....[42]....
        /*0428*/ 	.word	0x0000b8b0
        /*042c*/ 	.word	0x00000005
        /*0430*/ 	.word	0x00000000
        /*0434*/ 	.short	0x010a
        /*0436*/ 	.byte	0x3f
	.zero		1


	//----- nvinfo : EIATTR_NUM_MBARRIERS
	.align		4
.L_607:
        /*0438*/ 	.byte	0x03, 0x38
        /*043a*/ 	.short	0x0009


	//----- nvinfo : EIATTR_EXIT_INSTR_OFFSETS
	.align		4
        /*043c*/ 	.byte	0x04, 0x1c
        /*043e*/ 	.short	(.L_609 - .L_608)


	//   ....[0]....
.L_608:
        /*0440*/ 	.word	0x0000b130


	//----- nvinfo : EIATTR_MAX_THREADS
	.align		4
.L_609:
        /*0444*/ 	.byte	0x04, 0x05
        /*0446*/ 	.short	(.L_611 - .L_610)
.L_610:
        /*0448*/ 	.word	0x00000180
        /*044c*/ 	.word	0x00000001
        /*0450*/ 	.word	0x00000001


	//----- nvinfo : EIATTR_CRS_STACK_SIZE
	.align		4
.L_611:
        /*0454*/ 	.byte	0x04, 0x1e
        /*0456*/ 	.short	(.L_613 - .L_612)
.L_612:
        /*0458*/ 	.word	0x00000000


	//----- nvinfo : EIATTR_CBANK_PARAM_SIZE
	.align		4
.L_613:
        /*045c*/ 	.byte	0x03, 0x19
        /*045e*/ 	.short	0x06f0


	//----- nvinfo : EIATTR_PARAM_CBANK
	.align		4
        /*0460*/ 	.byte	0x04, 0x0a
        /*0462*/ 	.short	(.L_615 - .L_614)
	.align		4
.L_614:
        /*0464*/ 	.word	index@(.nv.constant0._ZN7cutlass13device_kernelIN5flash11enable_sm90INS1_16FlashAttnBwdSm90INS1_25CollectiveMainloopBwdSm90ILi2ELi2ELi2EN4cute5tupleIJNS5_1CILi1EEES8_S8_EEENS6_IJNS7_ILi64EEENS7_ILi128EEENS7_ILi96EEEEEENS_10bfloat16_tEfNS_4arch4Sm90ELb0ELb1ELb1ELb1ELb1ELb1ELb0ELb0ELi2ELi1ELi2ELi1ELb1EEENS1_24CollectiveEpilogueBwdGQAISD_fSG_Li256ELb1ELb1EEENS1_19SingleTileSchedulerILb1ELb0ELb0ELi128EEEEEEEEEvNT_6ParamsE)
        /*0468*/ 	.short	0x0210
        /*046a*/ 	.short	0x06f0


	//----- nvinfo : EIATTR_SW_WAR
	.align		4
.L_615:
        /*046c*/ 	.byte	0x04, 0x36
        /*046e*/ 	.short	(.L_617 - .L_616)
.L_616:
        /*0470*/ 	.word	0x00000008
.L_617:


//--------------------- .nv.info._ZN7cutlass13device_kernelIN5flash11enable_sm90INS1_16FlashAttnBwdSm90INS1_25CollectiveMainloopBwdSm90ILi2ELi2ELi2EN4cute5tupleIJNS5_1CILi1EEES8_S8_EEENS6_IJNS7_ILi64EEENS7_ILi128EEENS7_ILi96EEEEEENS_10bfloat16_tEfNS_4arch4Sm90ELb1ELb0ELb1ELb0ELb0ELb1ELb0ELb0ELi2ELi1ELi2ELi1ELb1EEENS1_21CollectiveEpilogueBwdISD_SE_SG_Li256ELb0ELb0ELi1EEENS1_25SingleTileBwdLPTSchedulerILb0ELi128ELb0EEEEEEEEEvNT_6ParamsE --------------------------
	.section	.nv.info._ZN7cutlass13device_kernelIN5flash11enable_sm90INS1_16FlashAttnBwdSm90INS1_25CollectiveMainloopBwdSm90ILi2ELi2ELi2EN4cute5tupleIJNS5_1CILi1EEES8_S8_EEENS6_IJNS7_ILi64EEENS7_ILi128EEENS7_ILi96EEEEEENS_10bfloat16_tEfNS_4arch4Sm90ELb1ELb0ELb1ELb0ELb0ELb1ELb0ELb0ELi2ELi1ELi2ELi1ELb1EEENS1_21CollectiveEpilogueBwdISD_SE_SG_Li256ELb0ELb0ELi1EEENS1_25SingleTileBwdLPTSchedulerILb0ELi128ELb0EEEEEEEEEvNT_6ParamsE,"",@"SHT_CUDA_INFO"
	.sectionflags	@""
	.align	4


	//----- nvinfo : EIATTR_CUDA_API_VERSION
	.align		4
        /*0000*/ 	.byte	0x04, 0x37
        /*0002*/ 	.short	(.L_619 - .L_618)
.L_618:
        /*0004*/ 	.word	0x00000082


	//----- nvinfo : EIATTR_KPARAM_INFO
	.align		4
.L_619:
        /*0008*/ 	.byte	0x04, 0x17
        /*000a*/ 	.short	(.L_621 - .L_620)
.L_620:
        /*000c*/ 	.word	0x00000000
        /*0010*/ 	.short	0x0000
        /*0012*/ 	.short	0x0070
        /*0014*/ 	.byte	0x00, 0xf0, 0x01, 0x24


	//----- nvinfo : EIATTR_SPARSE_MMA_MASK
	.align		4
.L_621:
        /*0018*/ 	.byte	0x03, 0x50
        /*001a*/ 	.short	0x0000


	//----- nvinfo : EIATTR_MAXREG_COUNT
	.align		4
        /*001c*/ 	.byte	0x03, 0x1b
        /*001e*/ 	.short	0x00a8


	//----- nvinfo : EIATTR_NUM_BARRIERS
	.align		4
        /*0020*/ 	.byte	0x02, 0x4c
        /*0022*/ 	.byte	0x10
	.zero		1


	//----- nvinfo : EIATTR_EXTERNS
	.align		4
        /*0024*/ 	.byte	0x04, 0x0f
        /*0026*/ 	.short	(.L_623 - .L_622)


	//   ....[0]....
	.align		4
.L_622:
        /*0028*/ 	.word	index@(__assertfail)


	//----- nvinfo : EIATTR_ANNOTATIONS
	.align		4
.L_623:
        /*002c*/ 	.byte	0x04, 0x55
        /*002e*/ 	.short	(.L_625 - .L_624)


	//   ....[0]....
.L_624:
        /*0030*/ 	.word	0x00000001
        /*0034*/ 	.byte	0x30, 0x81, 0x00, 0x00, 0x01, 0x00, 0x00, 0x00, 0xe0, 0x8d, 0x00, 0x00


	//----- nvinfo : EIATTR_MERCURY_ISA_VERSION
	.align		4
.L_625:
        /*0040*/ 	.byte	0x03, 0x5f
        /*0042*/ 	.short	0x0101


	//----- nvinfo : EIATTR_INT_WARP_WIDE_INSTR_OFFSETS
	.align		4
        /*0044*/ 	.byte	0x04, 0x31
        /*0046*/ 	.short	(.L_627 - .L_626)


	//   ....[0]....
.L_626:
        /*0048*/ 	.word	0x000001f0


	//   ....[1]....
        /*004c*/ 	.word	0x00000220


	//----- nvinfo : EIATTR_COOP_GROUP_MASK_REGIDS
	.align		4
.L_627:
        /*0050*/ 	.byte	0x04, 0x29
        /*0052*/ 	.short	(.L_629 - .L_628)


	//   ....[0]....
.L_628:
        /*0054*/ 	.word	0xffffffff


	//   ....[1]....
        /*0058*/ 	.word	0xffffffff


	//   ....[2]....
        /*005c*/ 	.word	0xffffffff


	//   ....[3]....
        /*0060*/ 	.word	0xffffffff


	//   ....[4]....
        /*0064*/ 	.word	0xffffffff


	//   ....[5]....
        /*0068*/ 	.word	0xffffffff


	//   ....[6]....
        /*006c*/ 	.word	0xffffffff


	//   ....[7]....
        /*0070*/ 	.word	0xffffffff


	//   ....[8]....
        /*0074*/ 	.word	0x0500000f


	//----- nvinfo : EIATTR_COOP_GROUP_INSTR_OFFSETS
	.align		4
.L_629:
        /*0078*/ 	.byte	0x04, 0x28
        /*007a*/ 	.short	(.L_631 - .L_630)


	//   ....[0]....
.L_630:
        /*007c*/ 	.word	0x00000070


	//   ....[1]....
        /*0080*/ 	.word	0x00000200


	//   ....[2]....
        /*0084*/ 	.word	0x00000250


	//   ....[3]....
        /*0088*/ 	.word	0x00000440


	//   ....[4]....
        /*008c*/ 	.word	0x00000670


	//   ....[5]....
        /*0090*/ 	.word	0x00001230


	//   ....[6]....
        /*0094*/ 	.word	0x00005730


	//   ....[7]....
        /*0098*/ 	.word	0x00006460


	//   ....[8]....
        /*009c*/ 	.word	0x00009b00


	//----- nvinfo : EIATTR_REG_RECONFIG
	.align		4
.L_631:
        /*00a0*/ 	.byte	0x01, 0x54
	.zero		2


	//----- nvinfo : EIATTR_SYSCALL_OFFSETS
	.align		4
        /*00a4*/ 	.byte	0x04, 0x46
        /*00a6*/ 	.short	(.L_633 - .L_632)


	//   ....[0]....
.L_632:
        /*00a8*/ 	.word	0x00000e90


	//   ....[1]....
        /*00ac*/ 	.word	0x00000f80


	//   ....[2]....
        /*00b0*/ 	.word	0x000010e0


	//   ....[3]....
        /*00b4*/ 	.word	0x000011d0


	//   ....[4]....
        /*00b8*/ 	.word	0x00001450


	//   ....[5]....
        /*00bc*/ 	.word	0x00004f60


	//   ....[6]....
        /*00c0*/ 	.word	0x000050a0


	//   ....[7]....
        /*00c4*/ 	.word	0x000051c0


	//   ....[8]....
        /*00c8*/ 	.word	0x000052e0


	//----- nvinfo : EIATTR_MBARRIER_INSTR_OFFSETS
	.align		4
.L_633:
        /*00cc*/ 	.byte	0x04, 0x39
        /*00ce*/ 	.short	(.L_635 - .L_634)


	//   ....[0]....
.L_634:
        /*00d0*/ 	.word	0x000002f0
        /*00d4*/ 	.word	0x000000ff
        /*00d8*/ 	.word	0x00026800
        /*00dc*/ 	.short	0x0100
        /*00de*/ 	.byte	0x06
	.zero		1


	//   ....[1]....
        /*00e0*/ 	.word	0x000003f0
        /*00e4*/ 	.word	0x000000ff
        /*00e8*/ 	.word	0x00026810
        /*00ec*/ 	.short	0x0100
        /*00ee*/ 	.byte	0x08
	.zero		1


	//   ....[2]....
        /*00f0*/ 	.word	0x00000400
        /*00f4*/ 	.word	0x000000ff
        /*00f8*/ 	.word	0x00026820
        /*00fc*/ 	.short	0x0100
        /*00fe*/ 	.byte	0x08
	.zero		1


	//   ....[3]....
        /*0100*/ 	.word	0x00000410
        /*0104*/ 	.word	0x000000ff
        /*0108*/ 	.word	0x00026818
        /*010c*/ 	.short	0x0100
        /*010e*/ 	.byte	0x08
	.zero		1


	//   ....[4]....
        /*0110*/ 	.word	0x00000420
        /*0114*/ 	.word	0x000000ff
        /*0118*/ 	.word	0x00026828
        /*011c*/ 	.short	0x0100
        /*011e*/ 	.byte	0x08
	.zero		1


	//   ....[5]....
        /*0120*/ 	.word	0x00000550
        /*0124*/ 	.word	0x000000ff
        /*0128*/ 	.word	0x00026830
        /*012c*/ 	.short	0x0100
        /*012e*/ 	.byte	0x08
	.zero		1


	//   ....[6]....
        /*0130*/ 	.word	0x00000560
        /*0134*/ 	.word	0x000000ff
        /*0138*/ 	.word	0x00026840
        /*013c*/ 	.short	0x0100
        /*013e*/ 	.byte	0x08
	.zero		1


	//   ....[7]....
        /*0140*/ 	.word	0x00000570
        /*0144*/ 	.word	0x000000ff
        /*0148*/ 	.word	0x00026838
        /*014c*/ 	.short	0x0100
        /*014e*/ 	.byte	0x08
	.zero		1


	//   ....[8]....
        /*0150*/ 	.word	0x00000580
        /*0154*/ 	.word	0x000000ff
        /*0158*/ 	.word	0x00026848
        /*015c*/ 	.short	0x0100
        /*015e*/ 	.byte	0x08
	.zero		1


	//   ....[9]....
        /*0160*/ 	.word	0x00001270
        /*0164*/ 	.word	0x000000eb
        /*0168*/ 	.word	0x00026800
        /*016c*/ 	.short	0x010a
        /*016e*/ 	.byte	0x3f
	.zero		1


	//   ....[10]....
        /*0170*/ 	.word	0x00001310
        /*0174*/ 	.word	0x000000eb
        /*0178*/ 	.word	0x00026800
        /*017c*/ 	.short	0x010a
        /*017e*/ 	.byte	0x3f
	.zero		1


	//   ....[11]....
        /*0180*/ 	.word	0x00001ca0
        /*0184*/ 	.word	0x000000ff
        /*0188*/ 	.word	0x00026810
        /*018c*/ 	.short	0x010a
        /*018e*/ 	.byte	0x09
	.zero		1


	//   ....[12]....
        /*0190*/ 	.word	0x00001ce0
        /*0194*/ 	.word	0x000000ff
        /*0198*/ 	.word	0x00026810
        /*019c*/ 	.short	0x010a
        /*019e*/ 	.byte	0x09
	.zero		1


	//   ....[13]....
        /*01a0*/ 	.word	0x00002120
        /*01a4*/ 	.word	0x000000ff
        /*01a8*/ 	.word	0x00026830
        /*01ac*/ 	.short	0x010a
        /*01ae*/ 	.byte	0x09
	.zero		1


	//   ....[14]....
        /*01b0*/ 	.word	0x00002450
        /*01b4*/ 	.word	0x000000ff
        /*01b8*/ 	.word	0x00026830
        /*01bc*/ 	.short	0x010a
        /*01be*/ 	.byte	0x09
	.zero		1


	//   ....[15]....
        /*01c0*/ 	.word	0x00004780
        /*01c4*/ 	.word	0x000000ff
        /*01c8*/ 	.word	0x00000000
        /*01cc*/ 	.short	0x0101
        /*01ce*/ 	.byte	0x0c
	.zero		1


	//   ....[16]....
        /*01d0*/ 	.word	0x00004a90
        /*01d4*/ 	.word	0x000000ff
        /*01d8*/ 	.word	0x00000000
        /*01dc*/ 	.short	0x0101
        /*01de*/ 	.byte	0x09
	.zero		1


	//   ....[17]....
        /*01e0*/ 	.word	0x000078b0
        /*01e4*/ 	.word	0x00000010
        /*01e8*/ 	.word	0x00026820
        /*01ec*/ 	.short	0x010a
        /*01ee*/ 	.byte	0x3f
	.zero		1


	//   ....[18]....
        /*01f0*/ 	.word	0x000081c0
        /*01f4*/ 	.word	0x00000010
        /*01f8*/ 	.word	0x00026840
        /*01fc*/ 	.short	0x010a
        /*01fe*/ 	.byte	0x3f
	.zero		1


	//   ....[19]....
        /*0200*/ 	.word	0x000084d0
        /*0204*/ 	.word	0x00000010
        /*0208*/ 	.word	0x00026828
        /*020c*/ 	.short	0x010a
        /*020e*/ 	.byte	0x3f
	.zero		1


	//   ....[20]....
        /*0210*/ 	.word	0x000087e0
        /*0214*/ 	.word	0x00000010
        /*0218*/ 	.word	0x00026848
        /*021c*/ 	.short	0x010a
        /*021e*/ 	.byte	0x3f
	.zero		1


	//   ....[21]....
        /*0220*/ 	.word	0x00008aa0
        /*0224*/ 	.word	0x00000010
        /*0228*/ 	.word	0x00026820
        /*022c*/ 	.short	0x010a
        /*022e*/ 	.byte	0x3f
	.zero		1


	//   ....[22]....
        /*0230*/ 	.word	0x00008e40
        /*0234*/ 	.word	0x00000010
        /*0238*/ 	.word	0x00026840
        /*023c*/ 	.short	0x010a
        /*023e*/ 	.byte	0x3f
	.zero		1


	//   ....[23]....
        /*0240*/ 	.word	0x00009120
        /*0244*/ 	.word	0x00000010
        /*0248*/ 	.word	0x00026828
        /*024c*/ 	.short	0x010a
        /*024e*/ 	.byte	0x3f
	.zero		1


	//   ....[24]....
        /*0250*/ 	.word	0x000094b0
        /*0254*/ 	.word	0x00000003
        /*0258*/ 	.word	0x00026840
        /*025c*/ 	.short	0x010a
        /*025e*/ 	.byte	0x3f
	.zero		1


	//   ....[25]....
        /*0260*/ 	.word	0x00009960
        /*0264*/ 	.word	0x00000006
        /*0268*/ 	.word	0x00000000
        /*026c*/ 	.short	0x010a
        /*026e*/ 	.byte	0x3f
	.zero		1


	//   ....[26]....
        /*0270*/ 	.word	0x000099c0
        /*0274*/ 	.word	0x00000003
        /*0278*/ 	.word	0x00000000
        /*027c*/ 	.short	0x010a
        /*027e*/ 	.byte	0x3f
	.zero		1


	//   ....[27]....
        /*0280*/ 	.word	0x00009a20
        /*0284*/ 	.word	0x00000000
        /*0288*/ 	.word	0x00000000
        /*028c*/ 	.short	0x010a
        /*028e*/ 	.byte	0x3f
	.zero		1


	//   ....[28]....
        /*0290*/ 	.word	0x00009a50
        /*0294*/ 	.word	0x00000003
        /*0298*/ 	.word	0x00000000
        /*029c*/ 	.short	0x010a
        /*029e*/ 	.byte	0x3f
	.zero		1


	//   ....[29]....
        /*02a0*/ 	.word	0x00009b30
        /*02a4*/ 	.word	0x000000eb
        /*02a8*/ 	.word	0x00026800
        /*02ac*/ 	.short	0x010a
        /*02ae*/ 	.byte	0x3f
	.zero		1


	//   ....[30]....
        /*02b0*/ 	.word	0x00009b90
        /*02b4*/ 	.word	0x00000005
        /*02b8*/ 	.word	0x00026810
        /*02bc*/ 	.short	0x010a
        /*02be*/ 	.byte	0x3f
	.zero		1


	//   ....[31]....
        /*02c0*/ 	.word	0x00009bf0
        /*02c4*/ 	.word	0x00000079
        /*02c8*/ 	.word	0x00026830
        /*02cc*/ 	.short	0x010a
        /*02ce*/ 	.byte	0x3f
	.zero		1


	//   ....[32]....
        /*02d0*/ 	.word	0x00009c40
        /*02d4*/ 	.word	0x00000010
        /*02d8*/ 	.word	0x00026820
        /*02dc*/ 	.short	0x010a
        /*02de*/ 	.byte	0x3f
	.zero		1


	//   ....[33]....
        /*02e0*/ 	.word	0x00009c90
        /*02e4*/ 	.word	0x00000010
        /*02e8*/ 	.word	0x00026840
        /*02ec*/ 	.short	0x010a
        /*02ee*/ 	.byte	0x3f
	.zero		1


	//   ....[34]....
        /*02f0*/ 	.word	0x00009ce0
        /*02f4*/ 	.word	0x00000010
        /*02f8*/ 	.word	0x00026828
        /*02fc*/ 	.short	0x010a
        /*02fe*/ 	.byte	0x3f
	.zero		1


	//   ....[35]....
        /*0300*/ 	.word	0x00009d30
        /*0304*/ 	.word	0x00000010
        /*0308*/ 	.word	0x00026848
        /*030c*/ 	.short	0x010a
        /*030e*/ 	.byte	0x3f
	.zero		1


	//   ....[36]....
        /*0310*/ 	.word	0x00009d90
        /*0314*/ 	.word	0x00000010
        /*0318*/ 	.word	0x00026820
        /*031c*/ 	.short	0x010a
        /*031e*/ 	.byte	0x3f
	.zero		1


	//   ....[37]....
        /*0320*/ 	.word	0x00009de0
        /*0324*/ 	.word	0x00000010
        /*0328*/ 	.word	0x00026840
        /*032c*/ 	.short	0x010a
        /*032e*/ 	.byte	0x3f
	.zero		1


	//   ....[38]....
        /*0330*/ 	.word	0x00009e30
        /*0334*/ 	.word	0x00000010
        /*0338*/ 	.word	0x00026828
        /*033c*/ 	.short	0x010a
        /*033e*/ 	.byte	0x3f
	.zero		1


	//   ....[39]....
        /*0340*/ 	.word	0x00009e80
        /*0344*/ 	.word	0x00000003
        /*0348*/ 	.word	0x00026840
        /*034c*/ 	.short	0x010a
        /*034e*/ 	.byte	0x3f
	.zero		1


	//   ....[40]....
        /*0350*/ 	.word	0x00009f50
        /*0354*/ 	.word	0x00000006
        /*0358*/ 	.word	0x00000000
        /*035c*/ 	.short	0x010a
        /*035e*/ 	.byte	0x3f
	.zero		1


	//   ....[41]....
        /*0360*/ 	.word	0x00009fa0
        /*0364*/ 	.word	0x00000003
        /*0368*/ 	.word	0x00000000
        /*036c*/ 	.short	0x010a
        /*036e*/ 	.byte	0x3f
	.zero		1


	//   ....[42]....
        /*0370*/ 	.word	0x00009ff0
        /*0374*/ 	.word	0x00000000
        /*0378*/ 	.word	0x00000000
        /*037c*/ 	.short	0x010a
        /*037e*/ 	.byte	0x3f
	.zero		1


	//----- nvinfo : EIATTR_NUM_MBARRIERS
	.align		4
.L_635:
        /*0380*/ 	.byte	0x03, 0x38
        /*0382*/ 	.short	0x0009


	//----- nvinfo : EIATTR_EXIT_INSTR_OFFSETS
	.align		4
        /*0384*/ 	.byte	0x04, 0x1c
        /*0386*/ 	.short	(.L_637 - .L_636)


	//   ....[0]....
.L_636:
        /*0388*/ 	.word	0x00000920


	//   ....[1]....
        /*038c*/ 	.word	0x00005c30


	//   ....[2]....
        /*0390*/ 	.word	0x00006410


	//   ....[3]....
        /*0394*/ 	.word	0x00009aa0


	//----- nvinfo : EIATTR_MAX_THREADS
	.align		4
.L_637:
        /*0398*/ 	.byte	0x04, 0x05
        /*039a*/ 	.short	(.L_639 - .L_638)
.L_638:
        /*039c*/ 	.word	0x00000180
        /*03a0*/ 	.word	0x00000001
        /*03a4*/ 	.word	0x00000001


	//----- nvinfo : EIATTR_CRS_STACK_SIZE
	.align		4
.L_639:
        /*03a8*/ 	.byte	0x04, 0x1e
        /*03aa*/ 	.short	(.L_641 - .L_640)
.L_640:
        /*03ac*/ 	.word	0x00000000


	//----- nvinfo : EIATTR_CBANK_PARAM_SIZE
	.align		4
.L_641:
        /*03b0*/ 	.byte	0x03, 0x19
        /*03b2*/ 	.short	0x0970


	//----- nvinfo : EIATTR_PARAM_CBANK
	.align		4
        /*03b4*/ 	.byte	0x04, 0x0a
        /*03b6*/ 	.short	(.L_643 - .L_642)
	.align		4
.L_642:
        /*03b8*/ 	.word	index@(.nv.constant0._ZN7cutlass13device_kernelIN5flash11enable_sm90INS1_16FlashAttnBwdSm90INS1_25CollectiveMainloopBwdSm90ILi2ELi2ELi2EN4cute5tupleIJNS5_1CILi1EEES8_S8_EEENS6_IJNS7_ILi64EEENS7_ILi128EEENS7_ILi96EEEEEENS_10bfloat16_tEfNS_4arch4Sm90ELb1ELb0ELb1ELb0ELb0ELb1ELb0ELb0ELi2ELi1ELi2ELi1ELb1EEENS1_21CollectiveEpilogueBwdISD_SE_SG_Li256ELb0ELb0ELi1EEENS1_25SingleTileBwdLPTSchedulerILb0ELi128ELb0EEEEEEEEEvNT_6ParamsE)
        /*03bc*/ 	.short	0x0210
        /*03be*/ 	.short	0x0970


	//----- nvinfo : EIATTR_SW_WAR
	.align		4
.L_643:
        /*03c0*/ 	.byte	0x04, 0x36
        /*03c2*/ 	.short	(.L_645 - .L_644)
.L_644:
        /*03c4*/ 	.word	0x00000008
.L_645:


//--------------------- .nv.info._ZN7cutlass13device_kernelIN5flash11enable_sm90INS1_16FlashAttnBwdSm90INS1_25CollectiveMainloopBwdSm90ILi2ELi2ELi2EN4cute5tupleIJNS5_1CILi1EEES8_S8_EEENS6_IJNS7_ILi64EEENS7_ILi128EEENS7_ILi96EEEEEENS_10bfloat16_tEfNS_4arch4Sm90ELb1ELb0ELb1ELb0ELb1ELb1ELb0ELb0ELi2ELi1ELi2ELi1ELb1EEENS1_21CollectiveEpilogueBwdISD_SE_SG_Li256ELb0ELb0ELi1EEENS1_25SingleTileBwdLPTSchedulerILb0ELi128ELb1EEEEEEEEEvNT_6ParamsE --------------------------
	.section	.nv.info._ZN7cutlass13device_kernelIN5flash11enable_sm90INS1_16FlashAttnBwdSm90INS1_25CollectiveMainloopBwdSm90ILi2ELi2ELi2EN4cute5tupleIJNS5_1CILi1EEES8_S8_EEENS6_IJNS7_ILi64EEENS7_ILi128EEENS7_ILi96EEEEEENS_10bfloat16_tEfNS_4arch4Sm90ELb1ELb0ELb1ELb0ELb1ELb1ELb0ELb0ELi2ELi1ELi2ELi1ELb1EEENS1_21CollectiveEpilogueBwdISD_SE_SG_Li256ELb0ELb0ELi1EEENS1_25SingleTileBwdLPTSchedulerILb0ELi128ELb1EEEEEEEEEvNT_6ParamsE,"",@"SHT_CUDA_INFO"
	.sectionflags	@""
	.align	4


	//----- nvinfo : EIATTR_CUDA_API_VERSION
	.align		4
        /*0000*/ 	.byte	0x04, 0x37
        /*0002*/ 	.short	(.L_647 - .L_646)
.L_646:
        /*0004*/ 	.word	0x00000082


	//----- nvinfo : EIATTR_KPARAM_INFO
	.align		4
.L_647:
        /*0008*/ 	.byte	0x04, 0x17
        /*000a*/ 	.short	(.L_649 - .L_648)
.L_648:
        /*000c*/ 	.word	0x00000000
        /*0010*/ 	.short	0x0000
        /*0012*/ 	.short	0x0070
        /*0014*/ 	.byte	0x00, 0xf0, 0x01, 0x24


	//----- nvinfo : EIATTR_SPARSE_MMA_MASK
	.align		4
.L_649:
        /*0018*/ 	.byte	0x03, 0x50
        /*001a*/ 	.short	0x0000


	//----- nvinfo : EIATTR_MAXREG_COUNT
	.align		4
        /*001c*/ 	.byte	0x03, 0x1b
        /*001e*/ 	.short	0x00a8


	//----- nvinfo : EIATTR_NUM_BARRIERS
	.align		4
        /*0020*/ 	.byte	0x02, 0x4c
        /*0022*/ 	.byte	0x10
	.zero		1


	//----- nvinfo : EIATTR_EXTERNS
	.align		4
        /*0024*/ 	.byte	0x04, 0x0f
        /*0026*/ 	.short	(.L_651 - .L_650)


	//   ....[0]....
	.align		4
.L_650:
        /*0028*/ 	.word	index@(__assertfail)


	//----- nvinfo : EIATTR_ANNOTATIONS
	.align		4
.L_651:
        /*002c*/ 	.byte	0x04, 0x55
        /*002e*/ 	.short	(.L_653 - .L_652)


	//   ....[0]....
.L_652:
        /*0030*/ 	.word	0x00000001
        /*0034*/ 	.byte	0x90, 0x8b, 0x00, 0x00, 0x01, 0x00, 0x00, 0x00, 0x40, 0x98, 0x00, 0x00


	//----- nvinfo : EIATTR_MERCURY_ISA_VERSION
	.align		4
.L_653:
        /*0040*/ 	.byte	0x03, 0x5f
        /*0042*/ 	.short	0x0101


	//----- nvinfo : EIATTR_INT_WARP_WIDE_INSTR_OFFSETS
	.align		4
        /*0044*/ 	.byte	0x04, 0x31
        /*0046*/ 	.short	(.L_655 - .L_654)


	//   ....[0]....
.L_654:
        /*0048*/ 	.word	0x000001f0


	//   ....[1]....
        /*004c*/ 	.word	0x00000220


	//   ....[2]....
        /*0050*/ 	.word	0x00007090


	//   ....[3]....
        /*0054*/ 	.word	0x00007700


	//   ....[4]....
        /*0058*/ 	.word	0x00007c20


	//----- nvinfo : EIATTR_COOP_GROUP_MASK_REGIDS
	.align		4
.L_655:
        /*005c*/ 	.byte	0x04, 0x29
        /*005e*/ 	.short	(.L_657 - .L_656)


	//   ....[0]....
.L_656:
        /*0060*/ 	.word	0xffffffff


	//   ....[1]....
        /*0064*/ 	.word	0xffffffff


	//   ....[2]....
        /*0068*/ 	.word	0xffffffff


	//   ....[3]....
        /*006c*/ 	.word	0xffffffff


	//   ....[4]....
        /*0070*/ 	.word	0xffffffff


	//   ....[5]....
        /*0074*/ 	.word	0xffffffff


	//   ....[6]....
        /*0078*/ 	.word	0xffffffff


	//   ....[7]....
        /*007c*/ 	.word	0xffffffff


	//   ....[8]....
        /*0080*/ 	.word	0xffffffff


	//   ....[9]....
        /*0084*/ 	.word	0xffffffff


	//   ....[10]....
        /*0088*/ 	.word	0xffffffff


	//   ....[11]....
        /*008c*/ 	.word	0xffffffff


	//   ....[12]....
        /*0090*/ 	.word	0xffffffff


	//   ....[13]....
        /*0094*/ 	.word	0xffffffff


	//   ....[14]....
        /*0098*/ 	.word	0x0500000f


	//   ....[15]....
        /*009c*/ 	.word	0x0500000f


	//   ....[16]....
        /*00a0*/ 	.word	0x0500000f


	//   ....[17]....
        /*00a4*/ 	.word	0x0500000f


	//----- nvinfo : EIATTR_COOP_GROUP_INSTR_OFFSETS
	.align		4
.L_657:
        /*00a8*/ 	.byte	0x04, 0x28
        /*00aa*/ 	.short	(.L_659 - .L_658)


	//   ....[0]....
.L_658:
        /*00ac*/ 	.word	0x00000070


	//   ....[1]....
        /*00b0*/ 	.word	0x00000200


	//   ....[2]....
        /*00b4*/ 	.word	0x00000250


	//   ....[3]....
        /*00b8*/ 	.word	0x00000440


	//   ....[4]....
        /*00bc*/ 	.word	0x00000680


	//   ....[5]....
        /*00c0*/ 	.word	0x00001270


	//   ....[6]....
        /*00c4*/ 	.word	0x00005750


	//   ....[7]....
        /*00c8*/ 	.word	0x000064c0


	//   ....[8]....
        /*00cc*/ 	.word	0x00006c90


	//   ....[9]....
        /*00d0*/ 	.word	0x00006fc0


	//   ....[10]....
        /*00d4*/ 	.word	0x00007380


	//   ....[11]....
        /*00d8*/ 	.word	0x00007630


	//   ....[12]....
        /*00dc*/ 	.word	0x000078e0


	//   ....[13]....
        /*00e0*/ 	.word	0x00007b50


	//   ....[14]....
        /*00e4*/ 	.word	0x0000a560


	//   ....[15]....
        /*00e8*/ 	.word	0x0000a6d0


	//   ....[16]....
        /*00ec*/ 	.word	0x0000a740


	//   ....[17]....
        /*00f0*/ 	.word	0x0000a7b0


	//----- nvinfo : EIATTR_REG_RECONFIG
	.align		4
.L_659:
        /*00f4*/ 	.byte	0x01, 0x54
	.zero		2


	//----- nvinfo : EIATTR_SYSCALL_OFFSETS
	.align		4
        /*00f8*/ 	.byte	0x04, 0x46
        /*00fa*/ 	.short	(.L_661 - .L_660)


	//   ....[0]....
.L_660:
        /*00fc*/ 	.word	0x00000ed0


	//   ....[1]....
        /*0100*/ 	.word	0x00000fc0


	//   ....[2]....
        /*0104*/ 	.word	0x00001120


	//   ....[3]....
        /*0108*/ 	.word	0x00001210


	//   ....[4]....
        /*010c*/ 	.word	0x00001490


	//   ....[5]....
        /*0110*/ 	.word	0x00004f80


	//   ....[6]....
        /*0114*/ 	.word	0x000050c0


	//   ....[7]....
        /*0118*/ 	.word	0x000051e0


	//   ....[8]....
        /*011c*/ 	.word	0x00005300


	//----- nvinfo : EIATTR_MBARRIER_INSTR_OFFSETS
	.align		4
.L_661:
        /*0120*/ 	.byte	0x04, 0x39
        /*0122*/ 	.short	(.L_663 - .L_662)


	//   ....[0]....
.L_662:
        /*0124*/ 	.word	0x000002f0
        /*0128*/ 	.word	0x000000ff
        /*012c*/ 	.word	0x00026800
        /*0130*/ 	.short	0x0100
        /*0132*/ 	.byte	0x06
	.zero		1


	//   ....[1]....
        /*0134*/ 	.word	0x000003f0
        /*0138*/ 	.word	0x000000ff
        /*013c*/ 	.word	0x00026810
        /*0140*/ 	.short	0x0100
        /*0142*/ 	.byte	0x08
	.zero		1


	//   ....[2]....
        /*0144*/ 	.word	0x00000400
        /*0148*/ 	.word	0x000000ff
        /*014c*/ 	.word	0x00026820
        /*0150*/ 	.short	0x0100
        /*0152*/ 	.byte	0x08
	.zero		1


	//   ....[3]....
        /*0154*/ 	.word	0x00000410
        /*0158*/ 	.word	0x000000ff
        /*015c*/ 	.word	0x00026818
        /*0160*/ 	.short	0x0100
        /*0162*/ 	.byte	0x08
	.zero		1


	//   ....[4]....
        /*0164*/ 	.word	0x00000420
        /*0168*/ 	.word	0x000000ff
        /*016c*/ 	.word	0x00026828
        /*0170*/ 	.short	0x0100
        /*0172*/ 	.byte	0x08
	.zero		1


	//   ....[5]....
        /*0174*/ 	.word	0x00000550
        /*0178*/ 	.word	0x000000ff
        /*017c*/ 	.word	0x00026830
        /*0180*/ 	.short	0x0100
        /*0182*/ 	.byte	0x08
	.zero		1


	//   ....[6]....
        /*0184*/ 	.word	0x00000560
        /*0188*/ 	.word	0x000000ff
        /*018c*/ 	.word	0x00026840
        /*0190*/ 	.short	0x0100
        /*0192*/ 	.byte	0x08
	.zero		1


	//   ....[7]....
        /*0194*/ 	.word	0x00000570
        /*0198*/ 	.word	0x000000ff
        /*019c*/ 	.word	0x00026838
        /*01a0*/ 	.short	0x0100
        /*01a2*/ 	.byte	0x08
	.zero		1


	//   ....[8]....
        /*01a4*/ 	.word	0x00000580
        /*01a8*/ 	.word	0x000000ff
        /*01ac*/ 	.word	0x00026848
        /*01b0*/ 	.short	0x0100
        /*01b2*/ 	.byte	0x08
	.zero		1


	//   ....[9]....
        /*01b4*/ 	.word	0x000012b0
        /*01b8*/ 	.word	0x000000eb
        /*01bc*/ 	.word	0x00026800
        /*01c0*/ 	.short	0x010a
        /*01c2*/ 	.byte	0x3f
	.zero		1


	//   ....[10]....
        /*01c4*/ 	.word	0x00001350
        /*01c8*/ 	.word	0x000000eb
        /*01cc*/ 	.word	0x00026800
        /*01d0*/ 	.short	0x010a
        /*01d2*/ 	.byte	0x3f
	.zero		1


	//   ....[11]....
        /*01d4*/ 	.word	0x00001ce0
        /*01d8*/ 	.word	0x000000ff
        /*01dc*/ 	.word	0x00026810
        /*01e0*/ 	.short	0x010a
        /*01e2*/ 	.byte	0x08
	.zero		1


	//   ....[12]....
        /*01e4*/ 	.word	0x00001d20
        /*01e8*/ 	.word	0x000000ff
        /*01ec*/ 	.word	0x00026810
        /*01f0*/ 	.short	0x010a
        /*01f2*/ 	.byte	0x08
	.zero		1


	//   ....[13]....
        /*01f4*/ 	.word	0x00002160
        /*01f8*/ 	.word	0x000000ff
        /*01fc*/ 	.word	0x00026830
        /*0200*/ 	.short	0x010a
        /*0202*/ 	.byte	0x08
	.zero		1


	//   ....[14]....
        /*0204*/ 	.word	0x00002490
        /*0208*/ 	.word	0x000000ff
        /*020c*/ 	.word	0x00026830
        /*0210*/ 	.short	0x010a
        /*0212*/ 	.byte	0x08
	.zero		1


	//   ....[15]....
        /*0214*/ 	.word	0x000047c0
        /*0218*/ 	.word	0x000000ff
        /*021c*/ 	.word	0x00000000
        /*0220*/ 	.short	0x0101
        /*0222*/ 	.byte	0x0c
	.zero		1


	//   ....[16]....
        /*0224*/ 	.word	0x00004ab0
        /*0228*/ 	.word	0x000000ff
        /*022c*/ 	.word	0x00000000
        /*0230*/ 	.short	0x0101
        /*0232*/ 	.byte	0x08
	.zero		1


	//   ....[17]....
        /*0234*/ 	.word	0x00008310
        /*0238*/ 	.word	0x00000010
        /*023c*/ 	.word	0x00026820
        /*0240*/ 	.short	0x010a
        /*0242*/ 	.byte	0x3f
	.zero		1


	//   ....[18]....
        /*0244*/ 	.word	0x00008c20
        /*0248*/ 	.word	0x00000010
        /*024c*/ 	.word	0x00026840
        /*0250*/ 	.short	0x010a
        /*0252*/ 	.byte	0x3f
	.zero		1


	//   ....[19]....
        /*0254*/ 	.word	0x00008f30
        /*0258*/ 	.word	0x00000010
        /*025c*/ 	.word	0x00026828
        /*0260*/ 	.short	0x010a
        /*0262*/ 	.byte	0x3f
	.zero		1


	//   ....[20]....
        /*0264*/ 	.word	0x00009240
        /*0268*/ 	.word	0x00000010
        /*026c*/ 	.word	0x00026848
        /*0270*/ 	.short	0x010a
        /*0272*/ 	.byte	0x3f
	.zero		1


	//   ....[21]....
        /*0274*/ 	.word	0x00009500
        /*0278*/ 	.word	0x00000010
        /*027c*/ 	.word	0x00026820
        /*0280*/ 	.short	0x010a
        /*0282*/ 	.byte	0x3f
	.zero		1


	//   ....[22]....
        /*0284*/ 	.word	0x000098a0
        /*0288*/ 	.word	0x00000010
        /*028c*/ 	.word	0x00026840
        /*0290*/ 	.short	0x010a
        /*0292*/ 	.byte	0x3f
	.zero		1


	//   ....[23]....
        /*0294*/ 	.word	0x00009b80
        /*0298*/ 	.word	0x00000010
        /*029c*/ 	.word	0x00026828
        /*02a0*/ 	.short	0x010a
        /*02a2*/ 	.byte	0x3f
	.zero		1


	//   ....[24]....
        /*02a4*/ 	.word	0x00009f10
        /*02a8*/ 	.word	0x00000003
        /*02ac*/ 	.word	0x00026840
        /*02b0*/ 	.short	0x010a
        /*02b2*/ 	.byte	0x3f
	.zero		1


	//   ....[25]....
        /*02b4*/ 	.word	0x0000a3c0
        /*02b8*/ 	.word	0x00000006
        /*02bc*/ 	.word	0x00000000
        /*02c0*/ 	.short	0x010a
        /*02c2*/ 	.byte	0x3f
	.zero		1


	//   ....[26]....
        /*02c4*/ 	.word	0x0000a420
        /*02c8*/ 	.word	0x00000003
        /*02cc*/ 	.word	0x00000000
        /*02d0*/ 	.short	0x010a
        /*02d2*/ 	.byte	0x3f
	.zero		1


	//   ....[27]....
        /*02d4*/ 	.word	0x0000a480
        /*02d8*/ 	.word	0x00000000
        /*02dc*/ 	.word	0x00000000
        /*02e0*/ 	.short	0x010a
        /*02e2*/ 	.byte	0x3f
	.zero		1


	//   ....[28]....
        /*02e4*/ 	.word	0x0000a4b0
        /*02e8*/ 	.word	0x00000003
        /*02ec*/ 	.word	0x00000000
        /*02f0*/ 	.short	0x010a
        /*02f2*/ 	.byte	0x3f
	.zero		1


	//   ....[29]....
        /*02f4*/ 	.word	0x0000a590
        /*02f8*/ 	.word	0x000000eb
        /*02fc*/ 	.word	0x00026800
        /*0300*/ 	.short	0x010a
        /*0302*/ 	.byte	0x3f
	.zero		1


	//   ....[30]....
        /*0304*/ 	.word	0x0000a5f0
        /*0308*/ 	.word	0x00000005
        /*030c*/ 	.word	0x00026810
        /*0310*/ 	.short	0x010a
        /*0312*/ 	.byte	0x3f
	.zero		1


	//   ....[31]....
        /*0314*/ 	.word	0x0000a650
        /*0318*/ 	.word	0x00000079
        /*031c*/ 	.word	0x00026830
        /*0320*/ 	.short	0x010a
        /*0322*/ 	.byte	0x3f
	.zero		1


	//   ....[32]....
        /*0324*/ 	.word	0x0000a7f0
        /*0328*/ 	.word	0x00000010
        /*032c*/ 	.word	0x00026820
        /*0330*/ 	.short	0x010a
        /*0332*/ 	.byte	0x3f
	.zero		1


	//   ....[33]....
        /*0334*/ 	.word	0x0000a840
        /*0338*/ 	.word	0x00000010
        /*033c*/ 	.word	0x00026840
        /*0340*/ 	.short	0x010a
        /*0342*/ 	.byte	0x3f
	.zero		1


	//   ....[34]....
        /*0344*/ 	.word	0x0000a890
        /*0348*/ 	.word	0x00000010
        /*034c*/ 	.word	0x00026828
        /*0350*/ 	.short	0x010a
        /*0352*/ 	.byte	0x3f
	.zero		1


	//   ....[35]....
        /*0354*/ 	.word	0x0000a8e0
        /*0358*/ 	.word	0x00000010
        /*035c*/ 	.word	0x00026848
        /*0360*/ 	.short	0x010a
        /*0362*/ 	.byte	0x3f
	.zero		1


	//   ....[36]....
        /*0364*/ 	.word	0x0000a940
        /*0368*/ 	.word	0x00000010
        /*036c*/ 	.word	0x00026820
        /*0370*/ 	.short	0x010a
        /*0372*/ 	.byte	0x3f
	.zero		1


	//   ....[37]....
        /*0374*/ 	.word	0x0000a990
        /*0378*/ 	.word	0x00000010
        /*037c*/ 	.word	0x00026840
        /*0380*/ 	.short	0x010a
        /*0382*/ 	.byte	0x3f
	.zero		1


	//   ....[38]....
        /*0384*/ 	.word	0x0000a9e0
        /*0388*/ 	.word	0x00000010
        /*038c*/ 	.word	0x00026828
        /*0390*/ 	.short	0x010a
        /*0392*/ 	.byte	0x3f
	.zero		1


	//   ....[39]....
        /*0394*/ 	.word	0x0000aa30
        /*0398*/ 	.word	0x00000003
        /*039c*/ 	.word	0x00026840
        /*03a0*/ 	.short	0x010a
        /*03a2*/ 	.byte	0x3f
	.zero		1


	//   ....[40]....
        /*03a4*/ 	.word	0x0000ab00
        /*03a8*/ 	.word	0x00000006
        /*03ac*/ 	.word	0x00000000
        /*03b0*/ 	.short	0x010a
        /*03b2*/ 	.byte	0x3f
	.zero		1


	//   ....[41]....
        /*03b4*/ 	.word	0x0000ab50
        /*03b8*/ 	.word	0x00000003
        /*03bc*/ 	.word	0x00000000
        /*03c0*/ 	.short	0x010a
        /*03c2*/ 	.byte	0x3f
	.zero		1


	//   ....[42]....
        /*03c4*/ 	.word	0x0000aba0
        /*03c8*/ 	.word	0x00000000
        /*03cc*/ 	.word	0x00000000
        /*03d0*/ 	.short	0x010a
        /*03d2*/ 	.byte	0x3f
	.zero		1


	//----- nvinfo : EIATTR_NUM_MBARRIERS
	.align		4
.L_663:
        /*03d4*/ 	.byte	0x03, 0x38
        /*03d6*/ 	.short	0x0009


	//----- nvinfo : EIATTR_EXIT_INSTR_OFFSETS
	.align		4
        /*03d8*/ 	.byte	0x04, 0x1c
        /*03da*/ 	.short	(.L_665 - .L_664)


	//   ....[0]....
.L_664:
        /*03dc*/ 	.word	0x00000960


	//   ....[1]....
        /*03e0*/ 	.word	0x00005c80


	//   ....[2]....
        /*03e4*/ 	.word	0x00006470


	//   ....[3]....
        /*03e8*/ 	.word	0x0000a500


	//----- nvinfo : EIATTR_MAX_THREADS
	.align		4
.L_665:
        /*03ec*/ 	.byte	0x04, 0x05
        /*03ee*/ 	.short	(.L_667 - .L_666)
.L_666:
        /*03f0*/ 	.word	0x00000180
        /*03f4*/ 	.word	0x00000001
        /*03f8*/ 	.word	0x00000001


	//----- nvinfo : EIATTR_CRS_STACK_SIZE
	.align		4
.L_667:
        /*03fc*/ 	.byte	0x04, 0x1e
        /*03fe*/ 	.short	(.L_669 - .L_668)
.L_668:
        /*0400*/ 	.word	0x00000000


	//----- nvinfo : EIATTR_CBANK_PARAM_SIZE
	.align		4
.L_669:
        /*0404*/ 	.byte	0x03, 0x19
        /*0406*/ 	.short	0x0970


	//----- nvinfo : EIATTR_PARAM_CBANK
	.align		4
        /*0408*/ 	.byte	0x04, 0x0a
        /*040a*/ 	.short	(.L_671 - .L_670)
	.align		4
.L_670:
        /*040c*/ 	.word	index@(.nv.constant0._ZN7cutlass13device_kernelIN5flash11enable_sm90INS1_16FlashAttnBwdSm90INS1_25CollectiveMainloopBwdSm90ILi2ELi2ELi2EN4cute5tupleIJNS5_1CILi1EEES8_S8_EEENS6_IJNS7_ILi64EEENS7_ILi128EEENS7_ILi96EEEEEENS_10bfloat16_tEfNS_4arch4Sm90ELb1ELb0ELb1ELb0ELb1ELb1ELb0ELb0ELi2ELi1ELi2ELi1ELb1EEENS1_21CollectiveEpilogueBwdISD_SE_SG_Li256ELb0ELb0ELi1EEENS1_25SingleTileBwdLPTSchedulerILb0ELi128ELb1EEEEEEEEEvNT_6ParamsE)
        /*0410*/ 	.short	0x0210
        /*0412*/ 	.short	0x0970


	//----- nvinfo : EIATTR_SW_WAR
	.align		4
.L_671:
        /*0414*/ 	.byte	0x04, 0x36
        /*0416*/ 	.short	(.L_673 - .L_672)
.L_672:
        /*0418*/ 	.word	0x00000008
.L_673:


//--------------------- .nv.info._ZN7cutlass13device_kernelIN5flash11enable_sm90INS1_16FlashAttnBwdSm90INS1_25CollectiveMainloopBwdSm90ILi2ELi2ELi2EN4cute5tupleIJNS5_1CILi1EEES8_S8_EEENS6_IJNS7_ILi64EEENS7_ILi128EEENS7_ILi96EEEEEENS_10bfloat16_tEfNS_4arch4Sm90ELb1ELb0ELb1ELb0ELb0ELb1ELb0ELb0ELi2ELi1ELi2ELi1ELb1EEENS1_24CollectiveEpilogueBwdGQAISD_fSG_Li256ELb0ELb0EEENS1_25SingleTileBwdLPTSchedulerILb0ELi128ELb0EEEEEEEEEvNT_6ParamsE --------------------------
	.section	.nv.info._ZN7cutlass13device_kernelIN5flash11enable_sm90INS1_16FlashAttnBwdSm90INS1_25CollectiveMainloopBwdSm90ILi2ELi2ELi2EN4cute5tupleIJNS5_1CILi1EEES8_S8_EEENS6_IJNS7_ILi64EEENS7_ILi128EEENS7_ILi96EEEEEENS_10bfloat16_tEfNS_4arch4Sm90ELb1ELb0ELb1ELb0ELb0ELb1ELb0ELb0ELi2ELi1ELi2ELi1ELb1EEENS1_24CollectiveEpilogueBwdGQAISD_fSG_Li256ELb0ELb0EEENS1_25SingleTileBwdLPTSchedulerILb0ELi128ELb0EEEEEEEEEvNT_6ParamsE,"",@"SHT_CUDA_INFO"
	.sectionflags	@""
	.align	4


	//----- nvinfo : EIATTR_CUDA_API_VERSION
	.align		4
        /*0000*/ 	.byte	0x04, 0x37
        /*0002*/ 	.short	(.L_675 - .L_674)
.L_674:
        /*0004*/ 	.word	0x00000082


	//----- nvinfo : EIATTR_KPARAM_INFO
	.align		4
.L_675:
        /*0008*/ 	.byte	0x04, 0x17
        /*000a*/ 	.short	(.L_677 - .L_676)
.L_676:
        /*000c*/ 	.word	0x00000000
        /*0010*/ 	.short	0x0000
        /*0012*/ 	.short	0x0070
        /*0014*/ 	.byte	0x00, 0xf0, 0x01, 0x1c


	//----- nvinfo : EIATTR_SPARSE_MMA_MASK
	.align		4
.L_677:
        /*0018*/ 	.byte	0x03, 0x50
        /*001a*/ 	.short	0x0000


	//----- nvinfo : EIATTR_MAXREG_COUNT
	.align		4
        /*001c*/ 	.byte	0x03, 0x1b
        /*001e*/ 	.short	0x00a8


	//----- nvinfo : EIATTR_NUM_BARRIERS
	.align		4
        /*0020*/ 	.byte	0x02, 0x4c
        /*0022*/ 	.byte	0x10
	.zero		1


	//----- nvinfo : EIATTR_EXTERNS
	.align		4
        /*0024*/ 	.byte	0x04, 0x0f
        /*0026*/ 	.short	(.L_679 - .L_678)


	//   ....[0]....
	.align		4
.L_678:
        /*0028*/ 	.word	index@(__assertfail)


	//----- nvinfo : EIATTR_ANNOTATIONS
	.align		4
.L_679:
        /*002c*/ 	.byte	0x04, 0x55
        /*002e*/ 	.short	(.L_681 - .L_680)


	//   ....[0]....
.L_680:
        /*0030*/ 	.word	0x00000001
        /*0034*/ 	.byte	0x20, 0x72, 0x00, 0x00, 0x01, 0x00, 0x00, 0x00, 0xd0, 0x7e, 0x00, 0x00


	//----- nvinfo : EIATTR_MERCURY_ISA_VERSION
	.align		4
.L_681:
        /*0040*/ 	.byte	0x03, 0x5f
        /*0042*/ 	.short	0x0101


	//----- nvinfo : EIATTR_INT_WARP_WIDE_INSTR_OFFSETS
	.align		4
        /*0044*/ 	.byte	0x04, 0x31
        /*0046*/ 	.short	(.L_683 - .L_682)


	//   ....[0]....
.L_682:
        /*0048*/ 	.word	0x00000190


	//   ....[1]....
        /*004c*/ 	.word	0x000001c0


	//----- nvinfo : EIATTR_COOP_GROUP_MASK_REGIDS
	.align		4
.L_683:
        /*0050*/ 	.byte	0x04, 0x29
        /*0052*/ 	.short	(.L_685 - .L_684)


	//   ....[0]....
.L_684:
        /*0054*/ 	.word	0xffffffff


	//   ....[1]....
        /*0058*/ 	.word	0xffffffff


	//   ....[2]....
        /*005c*/ 	.word	0xffffffff


	//   ....[3]....
        /*0060*/ 	.word	0xffffffff


	//   ....[4]....
        /*0064*/ 	.word	0xffffffff


	//   ....[5]....
        /*0068*/ 	.word	0xffffffff


	//   ....[6]....
        /*006c*/ 	.word	0xffffffff


	//   ....[7]....
        /*0070*/ 	.word	0x0500000f


	//----- nvinfo : EIATTR_COOP_GROUP_INSTR_OFFSETS
	.align		4
.L_685:
        /*0074*/ 	.byte	0x04, 0x28
        /*0076*/ 	.short	(.L_687 - .L_686)


	//   ....[0]....
.L_686:
        /*0078*/ 	.word	0x00000070


	//   ....[1]....
        /*007c*/ 	.word	0x000001a0


	//   ....[2]....
        /*0080*/ 	.word	0x000001f0


	//   ....[3]....
        /*0084*/ 	.word	0x000003e0


	//   ....[4]....
        /*0088*/ 	.word	0x00000620


	//   ....[5]....
        /*008c*/ 	.word	0x000011e0


	//   ....[6]....
        /*0090*/ 	.word	0x00005560


	//   ....[7]....
        /*0094*/ 	.word	0x00008bf0


	//----- nvinfo : EIATTR_REG_RECONFIG
	.align		4
.L_687:
        /*0098*/ 	.byte	0x01, 0x54
	.zero		2


	//----- nvinfo : EIATTR_SYSCALL_OFFSETS
	.align		4
        /*009c*/ 	.byte	0x04, 0x46
        /*009e*/ 	.short	(.L_689 - .L_688)


	//   ....[0]....
.L_688:
        /*00a0*/ 	.word	0x00000e40


	//   ....[1]....
        /*00a4*/ 	.word	0x00000f30


	//   ....[2]....
        /*00a8*/ 	.word	0x00001090


	//   ....[3]....
        /*00ac*/ 	.word	0x00001180


	//   ....[4]....
        /*00b0*/ 	.word	0x00001400


	//----- nvinfo : EIATTR_MBARRIER_INSTR_OFFSETS
	.align		4
.L_689:
        /*00b4*/ 	.byte	0x04, 0x39
        /*00b6*/ 	.short	(.L_691 - .L_690)


	//   ....[0]....
.L_690:
        /*00b8*/ 	.word	0x00000290
        /*00bc*/ 	.word	0x000000ff
        /*00c0*/ 	.word	0x00026800
        /*00c4*/ 	.short	0x0100
        /*00c6*/ 	.byte	0x06
	.zero		1


	//   ....[1]....
        /*00c8*/ 	.word	0x00000390
        /*00cc*/ 	.word	0x000000ff
        /*00d0*/ 	.word	0x00026810
        /*00d4*/ 	.short	0x0100
        /*00d6*/ 	.byte	0x08
	.zero		1


	//   ....[2]....
        /*00d8*/ 	.word	0x000003a0
        /*00dc*/ 	.word	0x000000ff
        /*00e0*/ 	.word	0x00026820
        /*00e4*/ 	.short	0x0100
        /*00e6*/ 	.byte	0x08
	.zero		1


	//   ....[3]....
        /*00e8*/ 	.word	0x000003b0
        /*00ec*/ 	.word	0x000000ff
        /*00f0*/ 	.word	0x00026818
        /*00f4*/ 	.short	0x0100
        /*00f6*/ 	.byte	0x08
	.zero		1


	//   ....[4]....
        /*00f8*/ 	.word	0x000003c0
        /*00fc*/ 	.word	0x000000ff
        /*0100*/ 	.word	0x00026828
        /*0104*/ 	.short	0x0100
        /*0106*/ 	.byte	0x08
	.zero		1


	//   ....[5]....
        /*0108*/ 	.word	0x000004f0
        /*010c*/ 	.word	0x000000ff
        /*0110*/ 	.word	0x00026830
        /*0114*/ 	.short	0x0100
        /*0116*/ 	.byte	0x08
	.zero		1


	//   ....[6]....
        /*0118*/ 	.word	0x00000500
        /*011c*/ 	.word	0x000000ff
        /*0120*/ 	.word	0x00026840
        /*0124*/ 	.short	0x0100
        /*0126*/ 	.byte	0x08
	.zero		1


	//   ....[7]....
        /*0128*/ 	.word	0x00000510
        /*012c*/ 	.word	0x000000ff
        /*0130*/ 	.word	0x00026838
        /*0134*/ 	.short	0x0100
        /*0136*/ 	.byte	0x08
	.zero		1


	//   ....[8]....
        /*0138*/ 	.word	0x00000520
        /*013c*/ 	.word	0x000000ff
        /*0140*/ 	.word	0x00026848
        /*0144*/ 	.short	0x0100
        /*0146*/ 	.byte	0x08
	.zero		1


	//   ....[9]....
        /*0148*/ 	.word	0x00001220
        /*014c*/ 	.word	0x000000eb
        /*0150*/ 	.word	0x00026800
        /*0154*/ 	.short	0x010a
        /*0156*/ 	.byte	0x3f
	.zero		1


	//   ....[10]....
        /*0158*/ 	.word	0x000012c0
        /*015c*/ 	.word	0x000000eb
        /*0160*/ 	.word	0x00026800
        /*0164*/ 	.short	0x010a
        /*0166*/ 	.byte	0x3f
	.zero		1


	//   ....[11]....
        /*0168*/ 	.word	0x00001c50
        /*016c*/ 	.word	0x000000ff
        /*0170*/ 	.word	0x00026810
        /*0174*/ 	.short	0x010a
        /*0176*/ 	.byte	0x09
	.zero		1


	//   ....[12]....
        /*0178*/ 	.word	0x00001c90
        /*017c*/ 	.word	0x000000ff
        /*0180*/ 	.word	0x00026810
        /*0184*/ 	.short	0x010a
        /*0186*/ 	.byte	0x09
	.zero		1


	//   ....[13]....
        /*0188*/ 	.word	0x000020d0
        /*018c*/ 	.word	0x000000ff
        /*0190*/ 	.word	0x00026830
        /*0194*/ 	.short	0x010a
        /*0196*/ 	.byte	0x09
	.zero		1


	//   ....[14]....
        /*0198*/ 	.word	0x00002400
        /*019c*/ 	.word	0x000000ff
        /*01a0*/ 	.word	0x00026830
        /*01a4*/ 	.short	0x010a
        /*01a6*/ 	.byte	0x09
	.zero		1


	//   ....[15]....
        /*01a8*/ 	.word	0x00004730
        /*01ac*/ 	.word	0x000000ff
        /*01b0*/ 	.word	0x00000000
        /*01b4*/ 	.short	0x0101
        /*01b6*/ 	.byte	0x0c
	.zero		1


	//   ....[16]....
        /*01b8*/ 	.word	0x00004a20
        /*01bc*/ 	.word	0x000000ff
        /*01c0*/ 	.word	0x00000000
        /*01c4*/ 	.short	0x0101
        /*01c6*/ 	.byte	0x09
	.zero		1


	//   ....[17]....
        /*01c8*/ 	.word	0x000069b0
        /*01cc*/ 	.word	0x00000010
        /*01d0*/ 	.word	0x00026820
        /*01d4*/ 	.short	0x010a
        /*01d6*/ 	.byte	0x3f
	.zero		1


	//   ....[18]....
        /*01d8*/ 	.word	0x000072b0
        /*01dc*/ 	.word	0x00000010
        /*01e0*/ 	.word	0x00026840
        /*01e4*/ 	.short	0x010a
        /*01e6*/ 	.byte	0x3f
	.zero		1


	//   ....[19]....
        /*01e8*/ 	.word	0x000075c0
        /*01ec*/ 	.word	0x00000010
        /*01f0*/ 	.word	0x00026828
        /*01f4*/ 	.short	0x010a
        /*01f6*/ 	.byte	0x3f
	.zero		1


	//   ....[20]....
        /*01f8*/ 	.word	0x000078d0
        /*01fc*/ 	.word	0x00000010
        /*0200*/ 	.word	0x00026848
        /*0204*/ 	.short	0x010a
        /*0206*/ 	.byte	0x3f
	.zero		1


	//   ....[21]....
        /*0208*/ 	.word	0x00007b90
        /*020c*/ 	.word	0x00000010
        /*0210*/ 	.word	0x00026820
        /*0214*/ 	.short	0x010a
        /*0216*/ 	.byte	0x3f
	.zero		1


	//   ....[22]....
        /*0218*/ 	.word	0x00007f30
        /*021c*/ 	.word	0x00000010
        /*0220*/ 	.word	0x00026840
        /*0224*/ 	.short	0x010a
        /*0226*/ 	.byte	0x3f
	.zero		1


	//   ....[23]....
        /*0228*/ 	.word	0x00008210
        /*022c*/ 	.word	0x00000010
        /*0230*/ 	.word	0x00026828
        /*0234*/ 	.short	0x010a
        /*0236*/ 	.byte	0x3f
	.zero		1


	//   ....[24]....
        /*0238*/ 	.word	0x000085a0
        /*023c*/ 	.word	0x00000003
        /*0240*/ 	.word	0x00026840
        /*0244*/ 	.short	0x010a
        /*0246*/ 	.byte	0x3f
	.zero		1


	//   ....[25]....
        /*0248*/ 	.word	0x00008a50
        /*024c*/ 	.word	0x00000006
        /*0250*/ 	.word	0x00000000
        /*0254*/ 	.short	0x010a
        /*0256*/ 	.byte	0x3f
	.zero		1


	//   ....[26]....
        /*0258*/ 	.word	0x00008ab0
        /*025c*/ 	.word	0x00000003
        /*0260*/ 	.word	0x00000000
        /*0264*/ 	.short	0x010a
        /*0266*/ 	.byte	0x3f
	.zero		1


	//   ....[27]....
        /*0268*/ 	.word	0x00008b10
        /*026c*/ 	.word	0x00000000
        /*0270*/ 	.word	0x00000000
        /*0274*/ 	.short	0x010a
        /*0276*/ 	.byte	0x3f
	.zero		1


	//   ....[28]....
        /*0278*/ 	.word	0x00008b40
        /*027c*/ 	.word	0x00000003
        /*0280*/ 	.word	0x00000000
        /*0284*/ 	.short	0x010a
        /*0286*/ 	.byte	0x3f
	.zero		1


	//   ....[29]....
        /*0288*/ 	.word	0x00008c20
        /*028c*/ 	.word	0x000000eb
        /*0290*/ 	.word	0x00026800
        /*0294*/ 	.short	0x010a
        /*0296*/ 	.byte	0x3f
	.zero		1


	//   ....[30]....
        /*0298*/ 	.word	0x00008c80
        /*029c*/ 	.word	0x00000005
        /*02a0*/ 	.word	0x00026810
        /*02a4*/ 	.short	0x010a
        /*02a6*/ 	.byte	0x3f
	.zero		1


	//   ....[31]....
        /*02a8*/ 	.word	0x00008ce0
        /*02ac*/ 	.word	0x00000079
        /*02b0*/ 	.word	0x00026830
        /*02b4*/ 	.short	0x010a
        /*02b6*/ 	.byte	0x3f
	.zero		1


	//   ....[32]....
        /*02b8*/ 	.word	0x00008d30
        /*02bc*/ 	.word	0x00000010
        /*02c0*/ 	.word	0x00026820
        /*02c4*/ 	.short	0x010a
        /*02c6*/ 	.byte	0x3f
	.zero		1


	//   ....[33]....
        /*02c8*/ 	.word	0x00008d80
        /*02cc*/ 	.word	0x00000010
        /*02d0*/ 	.word	0x00026840
        /*02d4*/ 	.short	0x010a
        /*02d6*/ 	.byte	0x3f
	.zero		1


	//   ....[34]....
        /*02d8*/ 	.word	0x00008dd0
        /*02dc*/ 	.word	0x00000010
        /*02e0*/ 	.word	0x00026828
        /*02e4*/ 	.short	0x010a
        /*02e6*/ 	.byte	0x3f
	.zero		1


	//   ....[35]....
        /*02e8*/ 	.word	0x00008e20
        /*02ec*/ 	.word	0x00000010
        /*02f0*/ 	.word	0x00026848
        /*02f4*/ 	.short	0x010a
        /*02f6*/ 	.byte	0x3f
	.zero		1


	//   ....[36]....
        /*02f8*/ 	.word	0x00008e80
        /*02fc*/ 	.word	0x00000010
        /*0300*/ 	.word	0x00026820
        /*0304*/ 	.short	0x010a
        /*0306*/ 	.byte	0x3f
	.zero		1


	//   ....[37]....
        /*0308*/ 	.word	0x00008ed0
        /*030c*/ 	.word	0x00000010
        /*0310*/ 	.word	0x00026840
        /*0314*/ 	.short	0x010a
        /*0316*/ 	.byte	0x3f
	.zero		1


	//   ....[38]....
        /*0318*/ 	.word	0x00008f20
        /*031c*/ 	.word	0x00000010
        /*0320*/ 	.word	0x00026828
        /*0324*/ 	.short	0x010a
        /*0326*/ 	.byte	0x3f
	.zero		1


	//   ....[39]....
        /*0328*/ 	.word	0x00008f70
        /*032c*/ 	.word	0x00000003
        /*0330*/ 	.word	0x00026840
        /*0334*/ 	.short	0x010a
        /*0336*/ 	.byte	0x3f
	.zero		1


	//   ....[40]....
        /*0338*/ 	.word	0x00009040
        /*033c*/ 	.word	0x00000006
        /*0340*/ 	.word	0x00000000
        /*0344*/ 	.short	0x010a
        /*0346*/ 	.byte	0x3f
	.zero		1


	//   ....[41]....
        /*0348*/ 	.word	0x00009090
        /*034c*/ 	.word	0x00000003
        /*0350*/ 	.word	0x00000000
        /*0354*/ 	.short	0x010a
        /*0356*/ 	.byte	0x3f
	.zero		1


	//   ....[42]....
        /*0358*/ 	.word	0x000090e0
        /*035c*/ 	.word	0x00000000
        /*0360*/ 	.word	0x00000000
        /*0364*/ 	.short	0x010a
        /*0366*/ 	.byte	0x3f
	.zero		1


	//----- nvinfo : EIATTR_NUM_MBARRIERS
	.align		4
.L_691:
        /*0368*/ 	.byte	0x03, 0x38
        /*036a*/ 	.short	0x0009


	//----- nvinfo : EIATTR_EXIT_INSTR_OFFSETS
	.align		4
        /*036c*/ 	.byte	0x04, 0x1c
        /*036e*/ 	.short	(.L_693 - .L_692)


	//   ....[0]....
.L_692:
        /*0370*/ 	.word	0x00008b90


	//----- nvinfo : EIATTR_MAX_THREADS
	.align		4
.L_693:
        /*0374*/ 	.byte	0x04, 0x05
        /*0376*/ 	.short	(.L_695 - .L_694)
.L_694:
        /*0378*/ 	.word	0x00000180
        /*037c*/ 	.word	0x00000001
        /*0380*/ 	.word	0x00000001


	//----- nvinfo : EIATTR_CRS_STACK_SIZE
	.align		4
.L_695:
        /*0384*/ 	.byte	0x04, 0x1e
        /*0386*/ 	.short	(.L_697 - .L_696)
.L_696:
        /*0388*/ 	.word	0x00000000


	//----- nvinfo : EIATTR_CBANK_PARAM_SIZE
	.align		4
.L_697:
        /*038c*/ 	.byte	0x03, 0x19
        /*038e*/ 	.short	0x0770


	//----- nvinfo : EIATTR_PARAM_CBANK
	.align		4
        /*0390*/ 	.byte	0x04, 0x0a
        /*0392*/ 	.short	(.L_699 - .L_698)
	.align		4
.L_698:
        /*0394*/ 	.word	index@(.nv.constant0._ZN7cutlass13device_kernelIN5flash11enable_sm90INS1_16FlashAttnBwdSm90INS1_25CollectiveMainloopBwdSm90ILi2ELi2ELi2EN4cute5tupleIJNS5_1CILi1EEES8_S8_EEENS6_IJNS7_ILi64EEENS7_ILi128EEENS7_ILi96EEEEEENS_10bfloat16_tEfNS_4arch4Sm90ELb1ELb0ELb1ELb0ELb0ELb1ELb0ELb0ELi2ELi1ELi2ELi1ELb1EEENS1_24CollectiveEpilogueBwdGQAISD_fSG_Li256ELb0ELb0EEENS1_25SingleTileBwdLPTSchedulerILb0ELi128ELb0EEEEEEEEEvNT_6ParamsE)
        /*0398*/ 	.short	0x0210
        /*039a*/ 	.short	0x0770


	//----- nvinfo : EIATTR_SW_WAR
	.align		4
.L_699:
        /*039c*/ 	.byte	0x04, 0x36
        /*039e*/ 	.short	(.L_701 - .L_700)
.L_700:
        /*03a0*/ 	.word	0x00000008
.L_701:


//--------------------- .nv.info._ZN7cutlass13device_kernelIN5flash11enable_sm90INS1_16FlashAttnBwdSm90INS1_25CollectiveMainloopBwdSm90ILi2ELi2ELi2EN4cute5tupleIJNS5_1CILi1EEES8_S8_EEENS6_IJNS7_ILi64EEENS7_ILi128EEENS7_ILi96EEEEEENS_10bfloat16_tEfNS_4arch4Sm90ELb1ELb0ELb1ELb0ELb1ELb1ELb0ELb0ELi2ELi1ELi2ELi1ELb1EEENS1_24CollectiveEpilogueBwdGQAISD_fSG_Li256ELb0ELb1EEENS1_25SingleTileBwdLPTSchedulerILb0ELi128ELb1EEEEEEEEEvNT_6ParamsE --------------------------
	.section	.nv.info._ZN7cutlass13device_kernelIN5flash11enable_sm90INS1_16FlashAttnBwdSm90INS1_25CollectiveMainloopBwdSm90ILi2ELi2ELi2EN4cute5tupleIJNS5_1CILi1EEES8_S8_EEENS6_IJNS7_ILi64EEENS7_ILi128EEENS7_ILi96EEEEEENS_10bfloat16_tEfNS_4arch4Sm90ELb1ELb0ELb1ELb0ELb1ELb1ELb0ELb0ELi2ELi1ELi2ELi1ELb1EEENS1_24CollectiveEpilogueBwdGQAISD_fSG_Li256ELb0ELb1EEENS1_25SingleTileBwdLPTSchedulerILb0ELi128ELb1EEEEEEEEEvNT_6ParamsE,"",@"SHT_CUDA_INFO"
	.sectionflags	@""
	.align	4


	//----- nvinfo : EIATTR_CUDA_API_VERSION
	.align		4
        /*0000*/ 	.byte	0x04, 0x37
        /*0002*/ 	.short	(.L_703 - .L_702)
.L_702:
        /*0004*/ 	.word	0x00000082


	//----- nvinfo : EIATTR_KPARAM_INFO
	.align		4
.L_703:
        /*0008*/ 	.byte	0x04, 0x17
        /*000a*/ 	.short	(.L_705 - .L_704)
.L_704:
        /*000c*/ 	.word	0x00000000
        /*0010*/ 	.short	0x0000
        /*0012*/ 	.short	0x0070
        /*0014*/ 	.byte	0x00, 0xf0, 0x01, 0x1c


	//----- nvinfo : EIATTR_SPARSE_MMA_MASK
	.align		4
.L_705:
        /*0018*/ 	.byte	0x03, 0x50
        /*001a*/ 	.short	0x0000


	//----- nvinfo : EIATTR_MAXREG_COUNT
	.align		4
        /*001c*/ 	.byte	0x03, 0x1b
        /*001e*/ 	.short	0x00a8


	//----- nvinfo : EIATTR_NUM_BARRIERS
	.align		4
        /*0020*/ 	.byte	0x02, 0x4c
        /*0022*/ 	.byte	0x10
	.zero		1


	//----- nvinfo : EIATTR_EXTERNS
	.align		4
        /*0024*/ 	.byte	0x04, 0x0f
        /*0026*/ 	.short	(.L_707 - .L_706)


	//   ....[0]....
	.align		4
.L_706:
        /*0028*/ 	.word	index@(__assertfail)


	//----- nvinfo : EIATTR_ANNOTATIONS
	.align		4
.L_707:
        /*002c*/ 	.byte	0x04, 0x55
        /*002e*/ 	.short	(.L_709 - .L_708)


	//   ....[0]....
.L_708:
        /*0030*/ 	.word	0x00000001
        /*0034*/ 	.byte	0x60, 0x81, 0x00, 0x00, 0x01, 0x00, 0x00, 0x00, 0x10, 0x8e, 0x00, 0x00


	//----- nvinfo : EIATTR_MERCURY_ISA_VERSION
	.align		4
.L_709:
        /*0040*/ 	.byte	0x03, 0x5f
        /*0042*/ 	.short	0x0101


	//----- nvinfo : EIATTR_INT_WARP_WIDE_INSTR_OFFSETS
	.align		4
        /*0044*/ 	.byte	0x04, 0x31
        /*0046*/ 	.short	(.L_711 - .L_710)


	//   ....[0]....
.L_710:
        /*0048*/ 	.word	0x00000190


	//   ....[1]....
        /*004c*/ 	.word	0x000001c0


	//   ....[2]....
        /*0050*/ 	.word	0x00006670


	//   ....[3]....
        /*0054*/ 	.word	0x00006ce0


	//   ....[4]....
        /*0058*/ 	.word	0x00007200


	//----- nvinfo : EIATTR_COOP_GROUP_MASK_REGIDS
	.align		4
.L_711:
        /*005c*/ 	.byte	0x04, 0x29
        /*005e*/ 	.short	(.L_713 - .L_712)


	//   ....[0]....
.L_712:
        /*0060*/ 	.word	0xffffffff


	//   ....[1]....
        /*0064*/ 	.word	0xffffffff


	//   ....[2]....
        /*0068*/ 	.word	0xffffffff


	//   ....[3]....
        /*006c*/ 	.word	0xffffffff


	//   ....[4]....
        /*0070*/ 	.word	0xffffffff


	//   ....[5]....
        /*0074*/ 	.word	0xffffffff


	//   ....[6]....
        /*0078*/ 	.word	0xffffffff


	//   ....[7]....
        /*007c*/ 	.word	0xffffffff


	//   ....[8]....
        /*0080*/ 	.word	0xffffffff


	//   ....[9]....
        /*0084*/ 	.word	0xffffffff


	//   ....[10]....
        /*0088*/ 	.word	0xffffffff


	//   ....[11]....
        /*008c*/ 	.word	0xffffffff


	//   ....[12]....
        /*0090*/ 	.word	0xffffffff


	//   ....[13]....
        /*0094*/ 	.word	0xffffffff


	//   ....[14]....
        /*0098*/ 	.word	0xffffffff


	//   ....[15]....
        /*009c*/ 	.word	0xffffffff


	//   ....[16]....
        /*00a0*/ 	.word	0xffffffff


	//   ....[17]....
        /*00a4*/ 	.word	0x0500000f


	//   ....[18]....
        /*00a8*/ 	.word	0x0500000f


	//   ....[19]....
        /*00ac*/ 	.word	0x0500000f


	//   ....[20]....
        /*00b0*/ 	.word	0x0500000f


	//   ....[21]....
        /*00b4*/ 	.word	0x0500000f


	//   ....[22]....
        /*00b8*/ 	.word	0x0500000f


	//----- nvinfo : EIATTR_COOP_GROUP_INSTR_OFFSETS
	.align		4
.L_713:
        /*00bc*/ 	.byte	0x04, 0x28
        /*00be*/ 	.short	(.L_715 - .L_714)


	//   ....[0]....
.L_714:
        /*00c0*/ 	.word	0x00000070


	//   ....[1]....
        /*00c4*/ 	.word	0x000001a0


	//   ....[2]....
        /*00c8*/ 	.word	0x000001f0


	//   ....[3]....
        /*00cc*/ 	.word	0x000003e0


	//   ....[4]....
        /*00d0*/ 	.word	0x00000630


	//   ....[5]....
        /*00d4*/ 	.word	0x00001220


	//   ....[6]....
        /*00d8*/ 	.word	0x000053d0


	//   ....[7]....
        /*00dc*/ 	.word	0x00005550


	//   ....[8]....
        /*00e0*/ 	.word	0x00005800


	//   ....[9]....
        /*00e4*/ 	.word	0x00005990


	//   ....[10]....
        /*00e8*/ 	.word	0x00005aa0


	//   ....[11]....
        /*00ec*/ 	.word	0x00006270


	//   ....[12]....
        /*00f0*/ 	.word	0x000065a0


	//   ....[13]....
        /*00f4*/ 	.word	0x00006960


	//   ....[14]....
        /*00f8*/ 	.word	0x00006c10


	//   ....[15]....
        /*00fc*/ 	.word	0x00006ec0


	//   ....[16]....
        /*0100*/ 	.word	0x00007130


	//   ....[17]....
        /*0104*/ 	.word	0x00009b30


	//   ....[18]....
        /*0108*/ 	.word	0x00009ca0


	//   ....[19]....
        /*010c*/ 	.word	0x00009d10


	//   ....[20]....
        /*0110*/ 	.word	0x00009d80


	//   ....[21]....
        /*0114*/ 	.word	0x00009df0


	//   ....[22]....
        /*0118*/ 	.word	0x00009e60


	//----- nvinfo : EIATTR_REG_RECONFIG
	.align		4
.L_715:
        /*011c*/ 	.byte	0x01, 0x54
	.zero		2


	//----- nvinfo : EIATTR_SYSCALL_OFFSETS
	.align		4
        /*0120*/ 	.byte	0x04, 0x46
        /*0122*/ 	.short	(.L_717 - .L_716)


	//   ....[0]....
.L_716:
        /*0124*/ 	.word	0x00000e80


	//   ....[1]....
        /*0128*/ 	.word	0x00000f70


	//   ....[2]....
        /*012c*/ 	.word	0x000010d0


	//   ....[3]....
        /*0130*/ 	.word	0x000011c0


	//   ....[4]....
        /*0134*/ 	.word	0x00001440


	//----- nvinfo : EIATTR_MBARRIER_INSTR_OFFSETS
	.align		4
.L_717:
        /*0138*/ 	.byte	0x04, 0x39
        /*013a*/ 	.short	(.L_719 - .L_718)


	//   ....[0]....
.L_718:
        /*013c*/ 	.word	0x00000290
        /*0140*/ 	.word	0x000000ff
        /*0144*/ 	.word	0x00026800
        /*0148*/ 	.short	0x0100
        /*014a*/ 	.byte	0x06
	.zero		1


	//   ....[1]....
        /*014c*/ 	.word	0x00000390
        /*0150*/ 	.word	0x000000ff
        /*0154*/ 	.word	0x00026810
        /*0158*/ 	.short	0x0100
        /*015a*/ 	.byte	0x08
	.zero		1


	//   ....[2]....
        /*015c*/ 	.word	0x000003a0
        /*0160*/ 	.word	0x000000ff
        /*0164*/ 	.word	0x00026820
        /*0168*/ 	.short	0x0100
        /*016a*/ 	.byte	0x08
	.zero		1


	//   ....[3]....
        /*016c*/ 	.word	0x000003b0
        /*0170*/ 	.word	0x000000ff
        /*0174*/ 	.word	0x00026818
        /*0178*/ 	.short	0x0100
        /*017a*/ 	.byte	0x08
	.zero		1


	//   ....[4]....
        /*017c*/ 	.word	0x000003c0
        /*0180*/ 	.word	0x000000ff
        /*0184*/ 	.word	0x00026828
        /*0188*/ 	.short	0x0100
        /*018a*/ 	.byte	0x08
	.zero		1


	//   ....[5]....
        /*018c*/ 	.word	0x000004f0
        /*0190*/ 	.word	0x000000ff
        /*0194*/ 	.word	0x00026830
        /*0198*/ 	.short	0x0100
        /*019a*/ 	.byte	0x08
	.zero		1


	//   ....[6]....
        /*019c*/ 	.word	0x00000500
        /*01a0*/ 	.word	0x000000ff
        /*01a4*/ 	.word	0x00026840
        /*01a8*/ 	.short	0x0100
        /*01aa*/ 	.byte	0x08
	.zero		1


	//   ....[7]....
        /*01ac*/ 	.word	0x00000510
        /*01b0*/ 	.word	0x000000ff
        /*01b4*/ 	.word	0x00026838
        /*01b8*/ 	.short	0x0100
        /*01ba*/ 	.byte	0x08
	.zero		1


	//   ....[8]....
        /*01bc*/ 	.word	0x00000520
        /*01c0*/ 	.word	0x000000ff
        /*01c4*/ 	.word	0x00026848
        /*01c8*/ 	.short	0x0100
        /*01ca*/ 	.byte	0x08
	.zero		1


	//   ....[9]....
        /*01cc*/ 	.word	0x00001260
        /*01d0*/ 	.word	0x000000eb
        /*01d4*/ 	.word	0x00026800
        /*01d8*/ 	.short	0x010a
        /*01da*/ 	.byte	0x3f
	.zero		1


	//   ....[10]....
        /*01dc*/ 	.word	0x00001300
        /*01e0*/ 	.word	0x000000eb
        /*01e4*/ 	.word	0x00026800
        /*01e8*/ 	.short	0x010a
        /*01ea*/ 	.byte	0x3f
	.zero		1


	//   ....[11]....
        /*01ec*/ 	.word	0x00001c90
        /*01f0*/ 	.word	0x000000ff
        /*01f4*/ 	.word	0x00026810
        /*01f8*/ 	.short	0x010a
        /*01fa*/ 	.byte	0x09
	.zero		1


	//   ....[12]....
        /*01fc*/ 	.word	0x00001cd0
        /*0200*/ 	.word	0x000000ff
        /*0204*/ 	.word	0x00026810
        /*0208*/ 	.short	0x010a
        /*020a*/ 	.byte	0x09
	.zero		1


	//   ....[13]....
        /*020c*/ 	.word	0x00002110
        /*0210*/ 	.word	0x000000ff
        /*0214*/ 	.word	0x00026830
        /*0218*/ 	.short	0x010a
        /*021a*/ 	.byte	0x09
	.zero		1


	//   ....[14]....
        /*021c*/ 	.word	0x00002440
        /*0220*/ 	.word	0x000000ff
        /*0224*/ 	.word	0x00026830
        /*0228*/ 	.short	0x010a
        /*022a*/ 	.byte	0x09
	.zero		1


	//   ....[15]....
        /*022c*/ 	.word	0x00004770
        /*0230*/ 	.word	0x000000ff
        /*0234*/ 	.word	0x00000000
        /*0238*/ 	.short	0x0101
        /*023a*/ 	.byte	0x0a
	.zero		1


	//   ....[16]....
        /*023c*/ 	.word	0x00004a50
        /*0240*/ 	.word	0x000000ff
        /*0244*/ 	.word	0x00000000
        /*0248*/ 	.short	0x0101
        /*024a*/ 	.byte	0x09
	.zero		1


	//   ....[17]....
        /*024c*/ 	.word	0x000078f0
        /*0250*/ 	.word	0x00000010
        /*0254*/ 	.word	0x00026820
        /*0258*/ 	.short	0x010a
        /*025a*/ 	.byte	0x3f
	.zero		1


	//   ....[18]....
        /*025c*/ 	.word	0x000081f0
        /*0260*/ 	.word	0x00000010
        /*0264*/ 	.word	0x00026840
        /*0268*/ 	.short	0x010a
        /*026a*/ 	.byte	0x3f
	.zero		1


	//   ....[19]....
        /*026c*/ 	.word	0x00008500
        /*0270*/ 	.word	0x00000010
        /*0274*/ 	.word	0x00026828
        /*0278*/ 	.short	0x010a
        /*027a*/ 	.byte	0x3f
	.zero		1


	//   ....[20]....
        /*027c*/ 	.word	0x00008810
        /*0280*/ 	.word	0x00000010
        /*0284*/ 	.word	0x00026848
        /*0288*/ 	.short	0x010a
        /*028a*/ 	.byte	0x3f
	.zero		1


	//   ....[21]....
        /*028c*/ 	.word	0x00008ad0
        /*0290*/ 	.word	0x00000010
        /*0294*/ 	.word	0x00026820
        /*0298*/ 	.short	0x010a
        /*029a*/ 	.byte	0x3f
	.zero		1


	//   ....[22]....
        /*029c*/ 	.word	0x00008e70
        /*02a0*/ 	.word	0x00000010
        /*02a4*/ 	.word	0x00026840
        /*02a8*/ 	.short	0x010a
        /*02aa*/ 	.byte	0x3f
	.zero		1


	//   ....[23]....
        /*02ac*/ 	.word	0x00009150
        /*02b0*/ 	.word	0x00000010
        /*02b4*/ 	.word	0x00026828
        /*02b8*/ 	.short	0x010a
        /*02ba*/ 	.byte	0x3f
	.zero		1


	//   ....[24]....
        /*02bc*/ 	.word	0x000094e0
        /*02c0*/ 	.word	0x00000003
        /*02c4*/ 	.word	0x00026840
        /*02c8*/ 	.short	0x010a
        /*02ca*/ 	.byte	0x3f
	.zero		1


	//   ....[25]....
        /*02cc*/ 	.word	0x00009990
        /*02d0*/ 	.word	0x00000006
        /*02d4*/ 	.word	0x00000000
        /*02d8*/ 	.short	0x010a
        /*02da*/ 	.byte	0x3f
	.zero		1


	//   ....[26]....
        /*02dc*/ 	.word	0x000099f0
        /*02e0*/ 	.word	0x00000003
        /*02e4*/ 	.word	0x00000000
        /*02e8*/ 	.short	0x010a
        /*02ea*/ 	.byte	0x3f
	.zero		1


	//   ....[27]....
        /*02ec*/ 	.word	0x00009a50
        /*02f0*/ 	.word	0x00000000
        /*02f4*/ 	.word	0x00000000
        /*02f8*/ 	.short	0x010a
        /*02fa*/ 	.byte	0x3f
	.zero		1


	//   ....[28]....
        /*02fc*/ 	.word	0x00009a80
        /*0300*/ 	.word	0x00000003
        /*0304*/ 	.word	0x00000000
        /*0308*/ 	.short	0x010a
        /*030a*/ 	.byte	0x3f
	.zero		1


	//   ....[29]....
        /*030c*/ 	.word	0x00009b60
        /*0310*/ 	.word	0x000000eb
        /*0314*/ 	.word	0x00026800
        /*0318*/ 	.short	0x010a
        /*031a*/ 	.byte	0x3f
	.zero		1


	//   ....[30]....
        /*031c*/ 	.word	0x00009bc0
        /*0320*/ 	.word	0x00000005
        /*0324*/ 	.word	0x00026810
        /*0328*/ 	.short	0x010a
        /*032a*/ 	.byte	0x3f
	.zero		1


	//   ....[31]....
        /*032c*/ 	.word	0x00009c20
        /*0330*/ 	.word	0x00000079
        /*0334*/ 	.word	0x00026830
        /*0338*/ 	.short	0x010a
        /*033a*/ 	.byte	0x3f
	.zero		1


	//   ....[32]....
        /*033c*/ 	.word	0x00009ea0
        /*0340*/ 	.word	0x00000010
        /*0344*/ 	.word	0x00026820
        /*0348*/ 	.short	0x010a
        /*034a*/ 	.byte	0x3f
	.zero		1


	//   ....[33]....
        /*034c*/ 	.word	0x00009ef0
        /*0350*/ 	.word	0x00000010
        /*0354*/ 	.word	0x00026840
        /*0358*/ 	.short	0x010a
        /*035a*/ 	.byte	0x3f
	.zero		1


	//   ....[34]....
        /*035c*/ 	.word	0x00009f40
        /*0360*/ 	.word	0x00000010
        /*0364*/ 	.word	0x00026828
        /*0368*/ 	.short	0x010a
        /*036a*/ 	.byte	0x3f
	.zero		1


	//   ....[35]....
        /*036c*/ 	.word	0x00009f90
        /*0370*/ 	.word	0x00000010
        /*0374*/ 	.word	0x00026848
        /*0378*/ 	.short	0x010a
        /*037a*/ 	.byte	0x3f
	.zero		1


	//   ....[36]....
        /*037c*/ 	.word	0x00009ff0
        /*0380*/ 	.word	0x00000010
        /*0384*/ 	.word	0x00026820
        /*0388*/ 	.short	0x010a
        /*038a*/ 	.byte	0x3f
	.zero		1


	//   ....[37]....
        /*038c*/ 	.word	0x0000a040
        /*0390*/ 	.word	0x00000010
        /*0394*/ 	.word	0x00026840
        /*0398*/ 	.short	0x010a
        /*039a*/ 	.byte	0x3f
	.zero		1


	//   ....[38]....
        /*039c*/ 	.word	0x0000a090
        /*03a0*/ 	.word	0x00000010
        /*03a4*/ 	.word	0x00026828
        /*03a8*/ 	.short	0x010a
        /*03aa*/ 	.byte	0x3f
	.zero		1


	//   ....[39]....
        /*03ac*/ 	.word	0x0000a0e0
        /*03b0*/ 	.word	0x00000003
        /*03b4*/ 	.word	0x00026840
        /*03b8*/ 	.short	0x010a
        /*03ba*/ 	.byte	0x3f
	.zero		1


	//   ....[40]....
        /*03bc*/ 	.word	0x0000a1b0
        /*03c0*/ 	.word	0x00000006
        /*03c4*/ 	.word	0x00000000
        /*03c8*/ 	.short	0x010a
        /*03ca*/ 	.byte	0x3f
	.zero		1


	//   ....[41]....
        /*03cc*/ 	.word	0x0000a200
        /*03d0*/ 	.word	0x00000003
        /*03d4*/ 	.word	0x00000000
        /*03d8*/ 	.short	0x010a
        /*03da*/ 	.byte	0x3f
	.zero		1


	//   ....[42]....
        /*03dc*/ 	.word	0x0000a250
        /*03e0*/ 	.word	0x00000000
        /*03e4*/ 	.word	0x00000000
        /*03e8*/ 	.short	0x010a
        /*03ea*/ 	.byte	0x3f
	.zero		1


	//----- nvinfo : EIATTR_NUM_MBARRIERS
	.align		4
.L_719:
        /*03ec*/ 	.byte	0x03, 0x38
        /*03ee*/ 	.short	0x0009


	//----- nvinfo : EIATTR_EXIT_INSTR_OFFSETS
	.align		4
        /*03f0*/ 	.byte	0x04, 0x1c
        /*03f2*/ 	.short	(.L_721 - .L_720)


	//   ....[0]....
.L_720:
        /*03f4*/ 	.word	0x00009ad0


	//----- nvinfo : EIATTR_MAX_THREADS
	.align		4
.L_721:
        /*03f8*/ 	.byte	0x04, 0x05
        /*03fa*/ 	.short	(.L_723 - .L_722)
.L_722:
        /*03fc*/ 	.word	0x00000180
        /*0400*/ 	.word	0x00000001
        /*0404*/ 	.word	0x00000001


	//----- nvinfo : EIATTR_CRS_STACK_SIZE
	.align		4
.L_723:
        /*0408*/ 	.byte	0x04, 0x1e
        /*040a*/ 	.short	(.L_725 - .L_724)
.L_724:
        /*040c*/ 	.word	0x00000000


	//----- nvinfo : EIATTR_CBANK_PARAM_SIZE
	.align		4
.L_725:
        /*0410*/ 	.byte	0x03, 0x19
        /*0412*/ 	.short	0x0770


	//----- nvinfo : EIATTR_PARAM_CBANK
	.align		4
        /*0414*/ 	.byte	0x04, 0x0a
        /*0416*/ 	.short	(.L_727 - .L_726)
	.align		4
.L_726:
        /*0418*/ 	.word	index@(.nv.constant0._ZN7cutlass13device_kernelIN5flash11enable_sm90INS1_16FlashAttnBwdSm90INS1_25CollectiveMainloopBwdSm90ILi2ELi2ELi2EN4cute5tupleIJNS5_1CILi1EEES8_S8_EEENS6_IJNS7_ILi64EEENS7_ILi128EEENS7_ILi96EEEEEENS_10bfloat16_tEfNS_4arch4Sm90ELb1ELb0ELb1ELb0ELb1ELb1ELb0ELb0ELi2ELi1ELi2ELi1ELb1EEENS1_24CollectiveEpilogueBwdGQAISD_fSG_Li256ELb0ELb1EEENS1_25SingleTileBwdLPTSchedulerILb0ELi128ELb1EEEEEEEEEvNT_6ParamsE)
        /*041c*/ 	.short	0x0210
        /*041e*/ 	.short	0x0770


	//----- nvinfo : EIATTR_SW_WAR
	.align		4
.L_727:
        /*0420*/ 	.byte	0x04, 0x36
        /*0422*/ 	.short	(.L_729 - .L_728)
.L_728:
        /*0424*/ 	.word	0x00000008
.L_729:


//--------------------- .nv.info._ZN7cutlass13device_kernelIN5flash22FlashAttnBwdPreprocessIN4cute5tupleIJNS3_1CILi64EEENS5_ILi96EEEEEENS_10bfloat16_tEfNS_4arch4Sm90ELb1ELb0EEEEEvNT_6ParamsE --------------------------
	.section	.nv.info._ZN7cutlass13device_kernelIN5flash22FlashAttnBwdPreprocessIN4cute5tupleIJNS3_1CILi64EEENS5_ILi96EEEEEENS_10bfloat16_tEfNS_4arch4Sm90ELb1ELb0EEEEEvNT_6ParamsE,"",@"SHT_CUDA_INFO"
	.sectionflags	@""
	.align	4


	//----- nvinfo : EIATTR_CUDA_API_VERSION
	.align		4
        /*0000*/ 	.byte	0x04, 0x37
        /*0002*/ 	.short	(.L_731 - .L_730)
.L_730:
        /*0004*/ 	.word	0x00000082


	//----- nvinfo : EIATTR_KPARAM_INFO
	.align		4
.L_731:
        /*0008*/ 	.byte	0x04, 0x17
        /*000a*/ 	.short	(.L_733 - .L_732)
.L_732:
        /*000c*/ 	.word	0x00000000
        /*0010*/ 	.short	0x0000
        /*0012*/ 	.short	0x0000
        /*0014*/ 	.byte	0x00, 0xf0, 0xc1, 0x03


	//----- nvinfo : EIATTR_SPARSE_MMA_MASK
	.align		4
.L_733:
        /*0018*/ 	.byte	0x03, 0x50
        /*001a*/ 	.short	0x0000


	//----- nvinfo : EIATTR_MAXREG_COUNT
	.align		4
        /*001c*/ 	.byte	0x03, 0x1b
        /*001e*/ 	.short	0x0080


	//----- nvinfo : EIATTR_MERCURY_ISA_VERSION
	.align		4
        /*0020*/ 	.byte	0x03, 0x5f
        /*0022*/ 	.short	0x0101


	//----- nvinfo : EIATTR_COOP_GROUP_MASK_REGIDS
	.align		4
        /*0024*/ 	.byte	0x04, 0x29
        /*0026*/ 	.short	(.L_735 - .L_734)


	//   ....[0]....
.L_734:
        /*0028*/ 	.word	0xffffffff


	//   ....[1]....
        /*002c*/ 	.word	0xffffffff


	//----- nvinfo : EIATTR_COOP_GROUP_INSTR_OFFSETS
	.align		4
.L_735:
        /*0030*/ 	.byte	0x04, 0x28
        /*0032*/ 	.short	(.L_737 - .L_736)


	//   ....[0]....
.L_736:
        /*0034*/ 	.word	0x00000c10


	//   ....[1]....
        /*0038*/ 	.word	0x00000c40


	//----- nvinfo : EIATTR_EXIT_INSTR_OFFSETS
	.align		4
.L_737:
        /*003c*/ 	.byte	0x04, 0x1c
        /*003e*/ 	.short	(.L_739 - .L_738)


	//   ....[0]....
.L_738:
        /*0040*/ 	.word	0x000010f0


	//   ....[1]....
        /*0044*/ 	.word	0x00001170


	//----- nvinfo : EIATTR_MAX_THREADS
	.align		4
.L_739:
        /*0048*/ 	.byte	0x04, 0x05
        /*004a*/ 	.short	(.L_741 - .L_740)
.L_740:
        /*004c*/ 	.word	0x00000100
        /*0050*/ 	.word	0x00000001
        /*0054*/ 	.word	0x00000001


	//----- nvinfo : EIATTR_CRS_STACK_SIZE
	.align		4
.L_741:
        /*0058*/ 	.byte	0x04, 0x1e
        /*005a*/ 	.short	(.L_743 - .L_742)
.L_742:
        /*005c*/ 	.word	0x00000000


	//----- nvinfo : EIATTR_CBANK_PARAM_SIZE
	.align		4
.L_743:
        /*0060*/ 	.byte	0x03, 0x19
        /*0062*/ 	.short	0x00f0


	//----- nvinfo : EIATTR_PARAM_CBANK
	.align		4
        /*0064*/ 	.byte	0x04, 0x0a
        /*0066*/ 	.short	(.L_745 - .L_744)
	.align		4
.L_744:
        /*0068*/ 	.word	index@(.nv.constant0._ZN7cutlass13device_kernelIN5flash22FlashAttnBwdPreprocessIN4cute5tupleIJNS3_1CILi64EEENS5_ILi96EEEEEENS_10bfloat16_tEfNS_4arch4Sm90ELb1ELb0EEEEEvNT_6ParamsE)
        /*006c*/ 	.short	0x0210
        /*006e*/ 	.short	0x00f0


	//----- nvinfo : EIATTR_SW_WAR
	.align		4
.L_745:
        /*0070*/ 	.byte	0x04, 0x36
        /*0072*/ 	.short	(.L_747 - .L_746)
.L_746:
        /*0074*/ 	.word	0x00000008
.L_747:


//--------------------- .nv.info._ZN7cutlass13device_kernelIN5flash11enable_sm90INS1_16FlashAttnBwdSm90INS1_25CollectiveMainloopBwdSm90ILi2ELi2ELi2EN4cute5tupleIJNS5_1CILi1EEES8_S8_EEENS6_IJNS7_ILi64EEENS7_ILi128EEENS7_ILi96EEEEEENS_10bfloat16_tEfNS_4arch4Sm90ELb1ELb0ELb1ELb1ELb0ELb1ELb0ELb0ELi2ELi1ELi2ELi1ELb1EEENS1_21CollectiveEpilogueBwdISD_SE_SG_Li256ELb1ELb0ELi1EEENS1_25SingleTileBwdLPTSchedulerILb1ELi128ELb0EEEEEEEEEvNT_6ParamsE --------------------------
	.section	.nv.info._ZN7cutlass13device_kernelIN5flash11enable_sm90INS1_16FlashAttnBwdSm90INS1_25CollectiveMainloopBwdSm90ILi2ELi2ELi2EN4cute5tupleIJNS5_1CILi1EEES8_S8_EEENS6_IJNS7_ILi64EEENS7_ILi128EEENS7_ILi96EEEEEENS_10bfloat16_tEfNS_4arch4Sm90ELb1ELb0ELb1ELb1ELb0ELb1ELb0ELb0ELi2ELi1ELi2ELi1ELb1EEENS1_21CollectiveEpilogueBwdISD_SE_SG_Li256ELb1ELb0ELi1EEENS1_25SingleTileBwdLPTSchedulerILb1ELi128ELb0EEEEEEEEEvNT_6ParamsE,"",@"SHT_CUDA_INFO"
	.sectionflags	@""
	.align	4


	//----- nvinfo : EIATTR_CUDA_API_VERSION
	.align		4
        /*0000*/ 	.byte	0x04, 0x37
        /*0002*/ 	.short	(.L_749 - .L_748)
.L_748:
        /*0004*/ 	.word	0x00000082


	//----- nvinfo : EIATTR_KPARAM_INFO
	.align		4
.L_749:
        /*0008*/ 	.byte	0x04, 0x17
        /*000a*/ 	.short	(.L_751 - .L_750)
.L_750:
        /*000c*/ 	.word	0x00000000
        /*0010*/ 	.short	0x0000
        /*0012*/ 	.short	0x0070
        /*0014*/ 	.byte	0x00, 0xf0, 0x01, 0x1a


	//----- nvinfo : EIATTR_SPARSE_MMA_MASK
	.align		4
.L_751:
        /*0018*/ 	.byte	0x03, 0x50
        /*001a*/ 	.short	0x0000


	//----- nvinfo : EIATTR_MAXREG_COUNT
	.align		4
        /*001c*/ 	.byte	0x03, 0x1b
        /*001e*/ 	.short	0x00a8


	//----- nvinfo : EIATTR_NUM_BARRIERS
	.align		4
        /*0020*/ 	.byte	0x02, 0x4c
        /*0022*/ 	.byte	0x10
	.zero		1


	//----- nvinfo : EIATTR_EXTERNS
	.align		4
        /*0024*/ 	.byte	0x04, 0x0f
        /*0026*/ 	.short	(.L_753 - .L_752)


	//   ....[0]....
	.align		4
.L_752:
        /*0028*/ 	.word	index@(__assertfail)


	//----- nvinfo : EIATTR_ANNOTATIONS
	.align		4
.L_753:
        /*002c*/ 	.byte	0x04, 0x55
        /*002e*/ 	.short	(.L_755 - .L_754)


	//   ....[0]....
.L_754:
        /*0030*/ 	.word	0x00000001
        /*0034*/ 	.byte	0x50, 0x94, 0x00, 0x00, 0x01, 0x00, 0x00, 0x00, 0x80, 0x98, 0x00, 0x00, 0x01, 0x00, 0x00, 0x00
        /*0044*/ 	.byte	0xa0, 0xa5, 0x00, 0x00, 0x01, 0x00, 0x00, 0x00, 0xc0, 0xa5, 0x00, 0x00, 0x01, 0x00, 0x00, 0x00
        /*0054*/ 	.byte	0xa0, 0xa9, 0x00, 0x00


	//----- nvinfo : EIATTR_MERCURY_ISA_VERSION
	.align		4
.L_755:
        /*0058*/ 	.byte	0x03, 0x5f
        /*005a*/ 	.short	0x0101


	//----- nvinfo : EIATTR_INT_WARP_WIDE_INSTR_OFFSETS
	.align		4
        /*005c*/ 	.byte	0x04, 0x31
        /*005e*/ 	.short	(.L_757 - .L_756)


	//   ....[0]....
.L_756:
        /*0060*/ 	.word	0x00000190


	//   ....[1]....
        /*0064*/ 	.word	0x000001c0


	//----- nvinfo : EIATTR_COOP_GROUP_MASK_REGIDS
	.align		4
.L_757:
        /*0068*/ 	.byte	0x04, 0x29
        /*006a*/ 	.short	(.L_759 - .L_758)


	//   ....[0]....
.L_758:
        /*006c*/ 	.word	0xffffffff


	//   ....[1]....
        /*0070*/ 	.word	0xffffffff


	//   ....[2]....
        /*0074*/ 	.word	0xffffffff


	//   ....[3]....
        /*0078*/ 	.word	0xffffffff


	//   ....[4]....
        /*007c*/ 	.word	0xffffffff


	//   ....[5]....
        /*0080*/ 	.word	0xffffffff


	//   ....[6]....
        /*0084*/ 	.word	0xffffffff


	//   ....[7]....
        /*0088*/ 	.word	0x0500000f


	//----- nvinfo : EIATTR_COOP_GROUP_INSTR_OFFSETS
	.align		4
.L_759:
        /*008c*/ 	.byte	0x04, 0x28
        /*008e*/ 	.short	(.L_761 - .L_760)


	//   ....[0]....
.L_760:
        /*0090*/ 	.word	0x00000070


	//   ....[1]....
        /*0094*/ 	.word	0x000001a0


	//   ....[2]....
        /*0098*/ 	.word	0x000001f0


	//   ....[3]....
        /*009c*/ 	.word	0x000003e0


	//   ....[4]....
        /*00a0*/ 	.word	0x00000630


	//   ....[5]....
        /*00a4*/ 	.word	0x00001710


	//   ....[6]....
        /*00a8*/ 	.word	0x00006ed0


	//   ....[7]....
        /*00ac*/ 	.word	0x0000b2e0


	//----- nvinfo : EIATTR_REG_RECONFIG
	.align		4
.L_761:
        /*00b0*/ 	.byte	0x01, 0x54
	.zero		2


	//----- nvinfo : EIATTR_SYSCALL_OFFSETS
	.align		4
        /*00b4*/ 	.byte	0x04, 0x46
        /*00b6*/ 	.short	(.L_763 - .L_762)


	//   ....[0]....
.L_762:
        /*00b8*/ 	.word	0x00001370


	//   ....[1]....
        /*00bc*/ 	.word	0x00001460


	//   ....[2]....
        /*00c0*/ 	.word	0x000015c0


	//   ....[3]....
        /*00c4*/ 	.word	0x000016b0


	//   ....[4]....
        /*00c8*/ 	.word	0x00001930


	//----- nvinfo : EIATTR_MBARRIER_INSTR_OFFSETS
	.align		4
.L_763:
        /*00cc*/ 	.byte	0x04, 0x39
        /*00ce*/ 	.short	(.L_765 - .L_764)


	//   ....[0]....
.L_764:
        /*00d0*/ 	.word	0x00000290
        /*00d4*/ 	.word	0x000000ff
        /*00d8*/ 	.word	0x00026800
        /*00dc*/ 	.short	0x0100
        /*00de*/ 	.byte	0x06
	.zero		1


	//   ....[1]....
        /*00e0*/ 	.word	0x00000390
        /*00e4*/ 	.word	0x000000ff
        /*00e8*/ 	.word	0x00026810
        /*00ec*/ 	.short	0x0100
        /*00ee*/ 	.byte	0x08
	.zero		1


	//   ....[2]....
        /*00f0*/ 	.word	0x000003a0
        /*00f4*/ 	.word	0x000000ff
        /*00f8*/ 	.word	0x00026820
        /*00fc*/ 	.short	0x0100
        /*00fe*/ 	.byte	0x08
	.zero		1


	//   ....[3]....
        /*0100*/ 	.word	0x000003b0
        /*0104*/ 	.word	0x000000ff
        /*0108*/ 	.word	0x00026818
        /*010c*/ 	.short	0x0100
        /*010e*/ 	.byte	0x08
	.zero		1


	//   ....[4]....
        /*0110*/ 	.word	0x000003c0
        /*0114*/ 	.word	0x000000ff
        /*0118*/ 	.word	0x00026828
        /*011c*/ 	.short	0x0100
        /*011e*/ 	.byte	0x08
	.zero		1


	//   ....[5]....
        /*0120*/ 	.word	0x000004f0
        /*0124*/ 	.word	0x000000ff
        /*0128*/ 	.word	0x00026830
        /*012c*/ 	.short	0x0100
        /*012e*/ 	.byte	0x08
	.zero		1


	//   ....[6]....
        /*0130*/ 	.word	0x00000500
        /*0134*/ 	.word	0x000000ff
        /*0138*/ 	.word	0x00026840
        /*013c*/ 	.short	0x0100
        /*013e*/ 	.byte	0x08
	.zero		1


	//   ....[7]....
        /*0140*/ 	.word	0x00000510
        /*0144*/ 	.word	0x000000ff
        /*0148*/ 	.word	0x00026838
        /*014c*/ 	.short	0x0100
        /*014e*/ 	.byte	0x08
	.zero		1


	//   ....[8]....
        /*0150*/ 	.word	0x00000520
        /*0154*/ 	.word	0x000000ff
        /*0158*/ 	.word	0x00026848
        /*015c*/ 	.short	0x0100
        /*015e*/ 	.byte	0x08
	.zero		1


	//   ....[9]....
        /*0160*/ 	.word	0x00001750
        /*0164*/ 	.word	0x000000eb
        /*0168*/ 	.word	0x00026800
        /*016c*/ 	.short	0x010a
        /*016e*/ 	.byte	0x3f
	.zero		1


	//   ....[10]....
        /*0170*/ 	.word	0x000017f0
        /*0174*/ 	.word	0x000000eb
        /*0178*/ 	.word	0x00026800
        /*017c*/ 	.short	0x010a
        /*017e*/ 	.byte	0x3f
	.zero		1


	//   ....[11]....
        /*0180*/ 	.word	0x00002160
        /*0184*/ 	.word	0x000000ff
        /*0188*/ 	.word	0x00026810
        /*018c*/ 	.short	0x010a
        /*018e*/ 	.byte	0x07
	.zero		1


	//   ....[12]....
        /*0190*/ 	.word	0x000021a0
        /*0194*/ 	.word	0x000000ff
        /*0198*/ 	.word	0x00026810
        /*019c*/ 	.short	0x010a
        /*019e*/ 	.byte	0x07
	.zero		1


	//   ....[13]....
        /*01a0*/ 	.word	0x000025e0
        /*01a4*/ 	.word	0x000000ff
        /*01a8*/ 	.word	0x00026830
        /*01ac*/ 	.short	0x010a
        /*01ae*/ 	.byte	0x07
	.zero		1


	//   ....[14]....
        /*01b0*/ 	.word	0x00002910
        /*01b4*/ 	.word	0x000000ff
        /*01b8*/ 	.word	0x00026830
        /*01bc*/ 	.short	0x010a
        /*01be*/ 	.byte	0x07
	.zero		1


	//   ....[15]....
        /*01c0*/ 	.word	0x00004c40
        /*01c4*/ 	.word	0x000000ff
        /*01c8*/ 	.word	0x00000000
        /*01cc*/ 	.short	0x0101
        /*01ce*/ 	.byte	0x08
	.zero		1


	//   ....[16]....
        /*01d0*/ 	.word	0x00004f20
        /*01d4*/ 	.word	0x000000ff
        /*01d8*/ 	.word	0x00000000
        /*01dc*/ 	.short	0x0101
        /*01de*/ 	.byte	0x07
	.zero		1


	//   ....[17]....
        /*01e0*/ 	.word	0x00009020
        /*01e4*/ 	.word	0x0000000f
        /*01e8*/ 	.word	0x00026820
        /*01ec*/ 	.short	0x010a
        /*01ee*/ 	.byte	0x3f
	.zero		1


	//   ....[18]....
        /*01f0*/ 	.word	0x000098e0
        /*01f4*/ 	.word	0x0000000f
        /*01f8*/ 	.word	0x00026840
        /*01fc*/ 	.short	0x010a
        /*01fe*/ 	.byte	0x3f
	.zero		1


	//   ....[19]....
        /*0200*/ 	.word	0x00009c20
        /*0204*/ 	.word	0x0000000f
        /*0208*/ 	.word	0x00026828
        /*020c*/ 	.short	0x010a
        /*020e*/ 	.byte	0x3f
	.zero		1


	//   ....[20]....
        /*0210*/ 	.word	0x00009f60
        /*0214*/ 	.word	0x0000000f
        /*0218*/ 	.word	0x00026848
        /*021c*/ 	.short	0x010a
        /*021e*/ 	.byte	0x3f
	.zero		1


	//   ....[21]....
        /*0220*/ 	.word	0x0000a240
        /*0224*/ 	.word	0x0000000f
        /*0228*/ 	.word	0x00026820
        /*022c*/ 	.short	0x010a
        /*022e*/ 	.byte	0x3f
	.zero		1


	//   ....[22]....
        /*0230*/ 	.word	0x0000a5f0
        /*0234*/ 	.word	0x0000000f
        /*0238*/ 	.word	0x00026840
        /*023c*/ 	.short	0x010a
        /*023e*/ 	.byte	0x3f
	.zero		1


	//   ....[23]....
        /*0240*/ 	.word	0x0000a900
        /*0244*/ 	.word	0x0000000f
        /*0248*/ 	.word	0x00026828
        /*024c*/ 	.short	0x010a
        /*024e*/ 	.byte	0x3f
	.zero		1


	//   ....[24]....
        /*0250*/ 	.word	0x0000ac80
        /*0254*/ 	.word	0x00000003
        /*0258*/ 	.word	0x00026840
        /*025c*/ 	.short	0x010a
        /*025e*/ 	.byte	0x3f
	.zero		1


	//   ....[25]....
        /*0260*/ 	.word	0x0000b150
        /*0264*/ 	.word	0x00000007
        /*0268*/ 	.word	0x00000000
        /*026c*/ 	.short	0x010a
        /*026e*/ 	.byte	0x3f
	.zero		1


	//   ....[26]....
        /*0270*/ 	.word	0x0000b1a0
        /*0274*/ 	.word	0x00000003
        /*0278*/ 	.word	0x00000000
        /*027c*/ 	.short	0x010a
        /*027e*/ 	.byte	0x3f
	.zero		1


	//   ....[27]....
        /*0280*/ 	.word	0x0000b200
        /*0284*/ 	.word	0x00000005
        /*0288*/ 	.word	0x00000000
        /*028c*/ 	.short	0x010a
        /*028e*/ 	.byte	0x3f
	.zero		1


	//   ....[28]....
        /*0290*/ 	.word	0x0000b230
        /*0294*/ 	.word	0x00000003
        /*0298*/ 	.word	0x00000000
        /*029c*/ 	.short	0x010a
        /*029e*/ 	.byte	0x3f
	.zero		1


	//   ....[29]....
        /*02a0*/ 	.word	0x0000b310
        /*02a4*/ 	.word	0x000000eb
        /*02a8*/ 	.word	0x00026800
        /*02ac*/ 	.short	0x010a
        /*02ae*/ 	.byte	0x3f
	.zero		1


	//   ....[30]....
        /*02b0*/ 	.word	0x0000b370
        /*02b4*/ 	.word	0x00000005
        /*02b8*/ 	.word	0x00026810
        /*02bc*/ 	.short	0x010a
        /*02be*/ 	.byte	0x3f
	.zero		1


	//   ....[31]....
        /*02c0*/ 	.word	0x0000b3d0
        /*02c4*/ 	.word	0x00000079
        /*02c8*/ 	.word	0x00026830
        /*02cc*/ 	.short	0x010a
        /*02ce*/ 	.byte	0x3f
	.zero		1


	//   ....[32]....
        /*02d0*/ 	.word	0x0000b420
        /*02d4*/ 	.word	0x0000000f
        /*02d8*/ 	.word	0x00026820
        /*02dc*/ 	.short	0x010a
        /*02de*/ 	.byte	0x3f
	.zero		1


	//   ....[33]....
        /*02e0*/ 	.word	0x0000b470
        /*02e4*/ 	.word	0x0000000f
        /*02e8*/ 	.word	0x00026840
        /*02ec*/ 	.short	0x010a
        /*02ee*/ 	.byte	0x3f
	.zero		1


	//   ....[34]....
        /*02f0*/ 	.word	0x0000b4c0
        /*02f4*/ 	.word	0x0000000f
        /*02f8*/ 	.word	0x00026828
        /*02fc*/ 	.short	0x010a
        /*02fe*/ 	.byte	0x3f
	.zero		1


	//   ....[35]....
        /*0300*/ 	.word	0x0000b510
        /*0304*/ 	.word	0x0000000f
        /*0308*/ 	.word	0x00026848
        /*030c*/ 	.short	0x010a
        /*030e*/ 	.byte	0x3f
	.zero		1


	//   ....[36]....
        /*0310*/ 	.word	0x0000b570
        /*0314*/ 	.word	0x0000000f
        /*0318*/ 	.word	0x00026820
        /*031c*/ 	.short	0x010a
        /*031e*/ 	.byte	0x3f
	.zero		1


	//   ....[37]....
        /*0320*/ 	.word	0x0000b5c0
        /*0324*/ 	.word	0x0000000f
        /*0328*/ 	.word	0x00026840
        /*032c*/ 	.short	0x010a
        /*032e*/ 	.byte	0x3f
	.zero		1


	//   ....[38]....
        /*0330*/ 	.word	0x0000b610
        /*0334*/ 	.word	0x0000000f
        /*0338*/ 	.word	0x00026828
        /*033c*/ 	.short	0x010a
        /*033e*/ 	.byte	0x3f
	.zero		1


	//   ....[39]....
        /*0340*/ 	.word	0x0000b660
        /*0344*/ 	.word	0x00000003
        /*0348*/ 	.word	0x00026840
        /*034c*/ 	.short	0x010a
        /*034e*/ 	.byte	0x3f
	.zero		1


	//   ....[40]....
        /*0350*/ 	.word	0x0000b730
        /*0354*/ 	.word	0x00000007
        /*0358*/ 	.word	0x00000000
        /*035c*/ 	.short	0x010a
        /*035e*/ 	.byte	0x3f
	.zero		1


	//   ....[41]....
        /*0360*/ 	.word	0x0000b780
        /*0364*/ 	.word	0x00000003
        /*0368*/ 	.word	0x00000000
        /*036c*/ 	.short	0x010a
        /*036e*/ 	.byte	0x3f
	.zero		1


	//   ....[42]....
        /*0370*/ 	.word	0x0000b7d0
        /*0374*/ 	.word	0x00000005
        /*0378*/ 	.word	0x00000000
        /*037c*/ 	.short	0x010a
        /*037e*/ 	.byte	0x3f
	.zero		1


	//----- nvinfo : EIATTR_NUM_MBARRIERS
	.align		4
.L_765:
        /*0380*/ 	.byte	0x03, 0x38
        /*0382*/ 	.short	0x0009


	//----- nvinfo : EIATTR_EXIT_INSTR_OFFSETS
	.align		4
        /*0384*/ 	.byte	0x04, 0x1c
        /*0386*/ 	.short	(.L_767 - .L_766)


	//   ....[0]....
.L_766:
        /*0388*/ 	.word	0x0000b280


	//----- nvinfo : EIATTR_MAX_THREADS
	.align		4
.L_767:
        /*038c*/ 	.byte	0x04, 0x05
        /*038e*/ 	.short	(.L_769 - .L_768)
.L_768:
        /*0390*/ 	.word	0x00000180
        /*0394*/ 	.word	0x00000001
        /*0398*/ 	.word	0x00000001


	//----- nvinfo : EIATTR_CRS_STACK_SIZE
	.align		4
.L_769:
        /*039c*/ 	.byte	0x04, 0x1e
        /*039e*/ 	.short	(.L_771 - .L_770)
.L_770:
        /*03a0*/ 	.word	0x00000000


	//----- nvinfo : EIATTR_CBANK_PARAM_SIZE
	.align		4
.L_771:
        /*03a4*/ 	.byte	0x03, 0x19
        /*03a6*/ 	.short	0x06f0


	//----- nvinfo : EIATTR_PARAM_CBANK
	.align		4
        /*03a8*/ 	.byte	0x04, 0x0a
        /*03aa*/ 	.short	(.L_773 - .L_772)
	.align		4
.L_772:
        /*03ac*/ 	.word	index@(.nv.constant0._ZN7cutlass13device_kernelIN5flash11enable_sm90INS1_16FlashAttnBwdSm90INS1_25CollectiveMainloopBwdSm90ILi2ELi2ELi2EN4cute5tupleIJNS5_1CILi1EEES8_S8_EEENS6_IJNS7_ILi64EEENS7_ILi128EEENS7_ILi96EEEEEENS_10bfloat16_tEfNS_4arch4Sm90ELb1ELb0ELb1ELb1ELb0ELb1ELb0ELb0ELi2ELi1ELi2ELi1ELb1EEENS1_21CollectiveEpilogueBwdISD_SE_SG_Li256ELb1ELb0ELi1EEENS1_25SingleTileBwdLPTSchedulerILb1ELi128ELb0EEEEEEEEEvNT_6ParamsE)
        /*03b0*/ 	.short	0x0210
        /*03b2*/ 	.short	0x06f0


	//----- nvinfo : EIATTR_SW_WAR
	.align		4
.L_773:
        /*03b4*/ 	.byte	0x04, 0x36
        /*03b6*/ 	.short	(.L_775 - .L_774)
.L_774:
        /*03b8*/ 	.word	0x00000008
.L_775:


//--------------------- .nv.info._ZN7cutlass13device_kernelIN5flash11enable_sm90INS1_16FlashAttnBwdSm90INS1_25CollectiveMainloopBwdSm90ILi2ELi2ELi2EN4cute5tupleIJNS5_1CILi1EEES8_S8_EEENS6_IJNS7_ILi64EEENS7_ILi128EEENS7_ILi96EEEEEENS_10bfloat16_tEfNS_4arch4Sm90ELb1ELb0ELb1ELb1ELb1ELb1ELb0ELb0ELi2ELi1ELi2ELi1ELb1EEENS1_21CollectiveEpilogueBwdISD_SE_SG_Li256ELb1ELb0ELi1EEENS1_25SingleTileBwdLPTSchedulerILb1ELi128ELb1EEEEEEEEEvNT_6ParamsE --------------------------
	.section	.nv.info._ZN7cutlass13device_kernelIN5flash11enable_sm90INS1_16FlashAttnBwdSm90INS1_25CollectiveMainloopBwdSm90ILi2ELi2ELi2EN4cute5tupleIJNS5_1CILi1EEES8_S8_EEENS6_IJNS7_ILi64EEENS7_ILi128EEENS7_ILi96EEEEEENS_10bfloat16_tEfNS_4arch4Sm90ELb1ELb0ELb1ELb1ELb1ELb1ELb0ELb0ELi2ELi1ELi2ELi1ELb1EEENS1_21CollectiveEpilogueBwdISD_SE_SG_Li256ELb1ELb0ELi1EEENS1_25SingleTileBwdLPTSchedulerILb1ELi128ELb1EEEEEEEEEvNT_6ParamsE,"",@"SHT_CUDA_INFO"
	.sectionflags	@""
	.align	4


	//----- nvinfo : EIATTR_CUDA_API_VERSION
	.align		4
        /*0000*/ 	.byte	0x04, 0x37
        /*0002*/ 	.short	(.L_777 - .L_776)
.L_776:
        /*0004*/ 	.word	0x00000082


	//----- nvinfo : EIATTR_KPARAM_INFO
	.align		4
.L_777:
        /*0008*/ 	.byte	0x04, 0x17
        /*000a*/ 	.short	(.L_779 - .L_778)
.L_778:
        /*000c*/ 	.word	0x00000000
        /*0010*/ 	.short	0x0000
        /*0012*/ 	.short	0x0070
        /*0014*/ 	.byte	0x00, 0xf0, 0x01, 0x1a


	//----- nvinfo : EIATTR_SPARSE_MMA_MASK
	.align		4
.L_779:
        /*0018*/ 	.byte	0x03, 0x50
        /*001a*/ 	.short	0x0000


	//----- nvinfo : EIATTR_MAXREG_COUNT
	.align		4
        /*001c*/ 	.byte	0x03, 0x1b
        /*001e*/ 	.short	0x00a8


	//----- nvinfo : EIATTR_NUM_BARRIERS
	.align		4
        /*0020*/ 	.byte	0x02, 0x4c
        /*0022*/ 	.byte	0x10
	.zero		1


	//----- nvinfo : EIATTR_EXTERNS
	.align		4
        /*0024*/ 	.byte	0x04, 0x0f
        /*0026*/ 	.short	(.L_781 - .L_780)


	//   ....[0]....
	.align		4
.L_780:
        /*0028*/ 	.word	index@(__assertfail)


	//----- nvinfo : EIATTR_ANNOTATIONS
	.align		4
.L_781:
        /*002c*/ 	.byte	0x04, 0x55
        /*002e*/ 	.short	(.L_783 - .L_782)


	//   ....[0]....
.L_782:
        /*0030*/ 	.word	0x00000001
        /*0034*/ 	.byte	0x60, 0x9d, 0x00, 0x00, 0x01, 0x00, 0x00, 0x00, 0x90, 0xa1, 0x00, 0x00, 0x01, 0x00, 0x00, 0x00
        /*0044*/ 	.byte	0xb0, 0xae, 0x00, 0x00, 0x01, 0x00, 0x00, 0x00, 0xd0, 0xae, 0x00, 0x00, 0x01, 0x00, 0x00, 0x00
        /*0054*/ 	.byte	0xb0, 0xb2, 0x00, 0x00


	//----- nvinfo : EIATTR_MERCURY_ISA_VERSION
	.align		4
.L_783:
        /*0058*/ 	.byte	0x03, 0x5f
        /*005a*/ 	.short	0x0101


	//----- nvinfo : EIATTR_INT_WARP_WIDE_INSTR_OFFSETS
	.align		4
        /*005c*/ 	.byte	0x04, 0x31
        /*005e*/ 	.short	(.L_785 - .L_784)


	//   ....[0]....
.L_784:
        /*0060*/ 	.word	0x00000190


	//   ....[1]....
        /*0064*/ 	.word	0x000001c0


	//   ....[2]....
        /*0068*/ 	.word	0x000080a0


	//   ....[3]....
        /*006c*/ 	.word	0x00008750


	//   ....[4]....
        /*0070*/ 	.word	0x00008c70


	//----- nvinfo : EIATTR_COOP_GROUP_MASK_REGIDS
	.align		4
.L_785:
        /*0074*/ 	.byte	0x04, 0x29
        /*0076*/ 	.short	(.L_787 - .L_786)


	//   ....[0]....
.L_786:
        /*0078*/ 	.word	0xffffffff


	//   ....[1]....
        /*007c*/ 	.word	0xffffffff


	//   ....[2]....
        /*0080*/ 	.word	0xffffffff


	//   ....[3]....
        /*0084*/ 	.word	0xffffffff


	//   ....[4]....
        /*0088*/ 	.word	0xffffffff


	//   ....[5]....
        /*008c*/ 	.word	0xffffffff


	//   ....[6]....
        /*0090*/ 	.word	0xffffffff


	//   ....[7]....
        /*0094*/ 	.word	0xffffffff


	//   ....[8]....
        /*0098*/ 	.word	0xffffffff


	//   ....[9]....
        /*009c*/ 	.word	0xffffffff


	//   ....[10]....
        /*00a0*/ 	.word	0xffffffff


	//   ....[11]....
        /*00a4*/ 	.word	0xffffffff


	//   ....[12]....
        /*00a8*/ 	.word	0xffffffff


	//   ....[13]....
        /*00ac*/ 	.word	0x0500000f


	//   ....[14]....
        /*00b0*/ 	.word	0x0500000f


	//   ....[15]....
        /*00b4*/ 	.word	0x0500000f


	//   ....[16]....
        /*00b8*/ 	.word	0x0500000f


	//----- nvinfo : EIATTR_COOP_GROUP_INSTR_OFFSETS
	.align		4
.L_787:
        /*00bc*/ 	.byte	0x04, 0x28
        /*00be*/ 	.short	(.L_789 - .L_788)


	//   ....[0]....
.L_788:
        /*00c0*/ 	.word	0x00000070


	//   ....[1]....
        /*00c4*/ 	.word	0x000001a0


	//   ....[2]....
        /*00c8*/ 	.word	0x000001f0


	//   ....[3]....
        /*00cc*/ 	.word	0x000003e0


	//   ....[4]....
        /*00d0*/ 	.word	0x00000630


	//   ....[5]....
        /*00d4*/ 	.word	0x00001730


	//   ....[6]....
        /*00d8*/ 	.word	0x00006ef0


	//   ....[7]....
        /*00dc*/ 	.word	0x00007ca0


	//   ....[8]....
        /*00e0*/ 	.word	0x00007fd0


	//   ....[9]....
        /*00e4*/ 	.word	0x000083d0


	//   ....[10]....
        /*00e8*/ 	.word	0x00008680


	//   ....[11]....
        /*00ec*/ 	.word	0x00008930


	//   ....[12]....
        /*00f0*/ 	.word	0x00008ba0


	//   ....[13]....
        /*00f4*/ 	.word	0x0000bbf0


	//   ....[14]....
        /*00f8*/ 	.word	0x0000bd60


	//   ....[15]....
        /*00fc*/ 	.word	0x0000bdd0


	//   ....[16]....
        /*0100*/ 	.word	0x0000be40


	//----- nvinfo : EIATTR_REG_RECONFIG
	.align		4
.L_789:
        /*0104*/ 	.byte	0x01, 0x54
	.zero		2


	//----- nvinfo : EIATTR_SYSCALL_OFFSETS
	.align		4
        /*0108*/ 	.byte	0x04, 0x46
        /*010a*/ 	.short	(.L_791 - .L_790)


	//   ....[0]....
.L_790:
        /*010c*/ 	.word	0x00001390


	//   ....[1]....
        /*0110*/ 	.word	0x00001480


	//   ....[2]....
        /*0114*/ 	.word	0x000015e0


	//   ....[3]....
        /*0118*/ 	.word	0x000016d0


	//   ....[4]....
        /*011c*/ 	.word	0x00001950


	//----- nvinfo : EIATTR_MBARRIER_INSTR_OFFSETS
	.align		4
.L_791:
        /*0120*/ 	.byte	0x04, 0x39
        /*0122*/ 	.short	(.L_793 - .L_792)


	//   ....[0]....
.L_792:
        /*0124*/ 	.word	0x00000290
        /*0128*/ 	.word	0x000000ff
        /*012c*/ 	.word	0x00026800
        /*0130*/ 	.short	0x0100
        /*0132*/ 	.byte	0x06
	.zero		1


	//   ....[1]....
        /*0134*/ 	.word	0x00000390
        /*0138*/ 	.word	0x000000ff
        /*013c*/ 	.word	0x00026810
        /*0140*/ 	.short	0x0100
        /*0142*/ 	.byte	0x08
	.zero		1


	//   ....[2]....
        /*0144*/ 	.word	0x000003a0
        /*0148*/ 	.word	0x000000ff
        /*014c*/ 	.word	0x00026820
        /*0150*/ 	.short	0x0100
        /*0152*/ 	.byte	0x08
	.zero		1


	//   ....[3]....
        /*0154*/ 	.word	0x000003b0
        /*0158*/ 	.word	0x000000ff
        /*015c*/ 	.word	0x00026818
        /*0160*/ 	.short	0x0100
        /*0162*/ 	.byte	0x08
	.zero		1


	//   ....[4]....
        /*0164*/ 	.word	0x000003c0
        /*0168*/ 	.word	0x000000ff
        /*016c*/ 	.word	0x00026828
        /*0170*/ 	.short	0x0100
        /*0172*/ 	.byte	0x08
	.zero		1


	//   ....[5]....
        /*0174*/ 	.word	0x000004f0
        /*0178*/ 	.word	0x000000ff
        /*017c*/ 	.word	0x00026830
        /*0180*/ 	.short	0x0100
        /*0182*/ 	.byte	0x08
	.zero		1


	//   ....[6]....
        /*0184*/ 	.word	0x00000500
        /*0188*/ 	.word	0x000000ff
        /*018c*/ 	.word	0x00026840
        /*0190*/ 	.short	0x0100
        /*0192*/ 	.byte	0x08
	.zero		1


	//   ....[7]....
        /*0194*/ 	.word	0x00000510
        /*0198*/ 	.word	0x000000ff
        /*019c*/ 	.word	0x00026838
        /*01a0*/ 	.short	0x0100
        /*01a2*/ 	.byte	0x08
	.zero		1


	//   ....[8]....
        /*01a4*/ 	.word	0x00000520
        /*01a8*/ 	.word	0x000000ff
        /*01ac*/ 	.word	0x00026848
        /*01b0*/ 	.short	0x0100
        /*01b2*/ 	.byte	0x08
	.zero		1


	//   ....[9]....
        /*01b4*/ 	.word	0x00001770
        /*01b8*/ 	.word	0x000000eb
        /*01bc*/ 	.word	0x00026800
        /*01c0*/ 	.short	0x010a
        /*01c2*/ 	.byte	0x3f
	.zero		1


	//   ....[10]....
        /*01c4*/ 	.word	0x00001810
        /*01c8*/ 	.word	0x000000eb
        /*01cc*/ 	.word	0x00026800
        /*01d0*/ 	.short	0x010a
        /*01d2*/ 	.byte	0x3f
	.zero		1


	//   ....[11]....
        /*01d4*/ 	.word	0x00002180
        /*01d8*/ 	.word	0x000000ff
        /*01dc*/ 	.word	0x00026810
        /*01e0*/ 	.short	0x010a
        /*01e2*/ 	.byte	0x07
	.zero		1


	//   ....[12]....
        /*01e4*/ 	.word	0x000021c0
        /*01e8*/ 	.word	0x000000ff
        /*01ec*/ 	.word	0x00026810
        /*01f0*/ 	.short	0x010a
        /*01f2*/ 	.byte	0x07
	.zero		1


	//   ....[13]....
        /*01f4*/ 	.word	0x00002600
        /*01f8*/ 	.word	0x000000ff
        /*01fc*/ 	.word	0x00026830
        /*0200*/ 	.short	0x010a
        /*0202*/ 	.byte	0x07
	.zero		1


	//   ....[14]....
        /*0204*/ 	.word	0x00002930
        /*0208*/ 	.word	0x000000ff
        /*020c*/ 	.word	0x00026830
        /*0210*/ 	.short	0x010a
        /*0212*/ 	.byte	0x07
	.zero		1


	//   ....[15]....
        /*0214*/ 	.word	0x00004c60
        /*0218*/ 	.word	0x000000ff
        /*021c*/ 	.word	0x00000000
        /*0220*/ 	.short	0x0101
        /*0222*/ 	.byte	0x08
	.zero		1


	//   ....[16]....
        /*0224*/ 	.word	0x00004f40
        /*0228*/ 	.word	0x000000ff
        /*022c*/ 	.word	0x00000000
        /*0230*/ 	.short	0x0101
        /*0232*/ 	.byte	0x07
	.zero		1


	//   ....[17]....
        /*0234*/ 	.word	0x00009930
        /*0238*/ 	.word	0x0000000f
        /*023c*/ 	.word	0x00026820
        /*0240*/ 	.short	0x010a
        /*0242*/ 	.byte	0x3f
	.zero		1


	//   ....[18]....
        /*0244*/ 	.word	0x0000a1f0
        /*0248*/ 	.word	0x0000000f
        /*024c*/ 	.word	0x00026840
        /*0250*/ 	.short	0x010a
        /*0252*/ 	.byte	0x3f
	.zero		1


	//   ....[19]....
        /*0254*/ 	.word	0x0000a530
        /*0258*/ 	.word	0x0000000f
        /*025c*/ 	.word	0x00026828
        /*0260*/ 	.short	0x010a
        /*0262*/ 	.byte	0x3f
	.zero		1


	//   ....[20]....
        /*0264*/ 	.word	0x0000a870
        /*0268*/ 	.word	0x0000000f
        /*026c*/ 	.word	0x00026848
        /*0270*/ 	.short	0x010a
        /*0272*/ 	.byte	0x3f
	.zero		1


	//   ....[21]....
        /*0274*/ 	.word	0x0000ab50
        /*0278*/ 	.word	0x0000000f
        /*027c*/ 	.word	0x00026820
        /*0280*/ 	.short	0x010a
        /*0282*/ 	.byte	0x3f
	.zero		1


	//   ....[22]....
        /*0284*/ 	.word	0x0000af00
        /*0288*/ 	.word	0x0000000f
        /*028c*/ 	.word	0x00026840
        /*0290*/ 	.short	0x010a
        /*0292*/ 	.byte	0x3f
	.zero		1


	//   ....[23]....
        /*0294*/ 	.word	0x0000b210
        /*0298*/ 	.word	0x0000000f
        /*029c*/ 	.word	0x00026828
        /*02a0*/ 	.short	0x010a
        /*02a2*/ 	.byte	0x3f
	.zero		1


	//   ....[24]....
        /*02a4*/ 	.word	0x0000b590
        /*02a8*/ 	.word	0x00000003
        /*02ac*/ 	.word	0x00026840
        /*02b0*/ 	.short	0x010a
        /*02b2*/ 	.byte	0x3f
	.zero		1


	//   ....[25]....
        /*02b4*/ 	.word	0x0000ba60
        /*02b8*/ 	.word	0x00000007
        /*02bc*/ 	.word	0x00000000
        /*02c0*/ 	.short	0x010a
        /*02c2*/ 	.byte	0x3f
	.zero		1


	//   ....[26]....
        /*02c4*/ 	.word	0x0000bab0
        /*02c8*/ 	.word	0x00000003
        /*02cc*/ 	.word	0x00000000
        /*02d0*/ 	.short	0x010a
        /*02d2*/ 	.byte	0x3f
	.zero		1


	//   ....[27]....
        /*02d4*/ 	.word	0x0000bb10
        /*02d8*/ 	.word	0x00000005
        /*02dc*/ 	.word	0x00000000
        /*02e0*/ 	.short	0x010a
        /*02e2*/ 	.byte	0x3f
	.zero		1


	//   ....[28]....
        /*02e4*/ 	.word	0x0000bb40
        /*02e8*/ 	.word	0x00000003
        /*02ec*/ 	.word	0x00000000
        /*02f0*/ 	.short	0x010a
        /*02f2*/ 	.byte	0x3f
	.zero		1


	//   ....[29]....
        /*02f4*/ 	.word	0x0000bc20
        /*02f8*/ 	.word	0x000000eb
        /*02fc*/ 	.word	0x00026800
        /*0300*/ 	.short	0x010a
        /*0302*/ 	.byte	0x3f
	.zero		1


	//   ....[30]....
        /*0304*/ 	.word	0x0000bc80
        /*0308*/ 	.word	0x00000005
        /*030c*/ 	.word	0x00026810
        /*0310*/ 	.short	0x010a
        /*0312*/ 	.byte	0x3f
	.zero		1


	//   ....[31]....
        /*0314*/ 	.word	0x0000bce0
        /*0318*/ 	.word	0x00000079
        /*031c*/ 	.word	0x00026830
        /*0320*/ 	.short	0x010a
        /*0322*/ 	.byte	0x3f
	.zero		1


	//   ....[32]....
        /*0324*/ 	.word	0x0000be80
        /*0328*/ 	.word	0x0000000f
        /*032c*/ 	.word	0x00026820
        /*0330*/ 	.short	0x010a
        /*0332*/ 	.byte	0x3f
	.zero		1


	//   ....[33]....
        /*0334*/ 	.word	0x0000bed0
        /*0338*/ 	.word	0x0000000f
        /*033c*/ 	.word	0x00026840
        /*0340*/ 	.short	0x010a
        /*0342*/ 	.byte	0x3f
	.zero		1


	//   ....[34]....
        /*0344*/ 	.word	0x0000bf20
        /*0348*/ 	.word	0x0000000f
        /*034c*/ 	.word	0x00026828
        /*0350*/ 	.short	0x010a
        /*0352*/ 	.byte	0x3f
	.zero		1


	//   ....[35]....
        /*0354*/ 	.word	0x0000bf70
        /*0358*/ 	.word	0x0000000f
        /*035c*/ 	.word	0x00026848
        /*0360*/ 	.short	0x010a
        /*0362*/ 	.byte	0x3f
	.zero		1


	//   ....[36]....
        /*0364*/ 	.word	0x0000bfd0
        /*0368*/ 	.word	0x0000000f
        /*036c*/ 	.word	0x00026820
        /*0370*/ 	.short	0x010a
        /*0372*/ 	.byte	0x3f
	.zero		1


	//   ....[37]....
        /*0374*/ 	.word	0x0000c020
        /*0378*/ 	.word	0x0000000f
        /*037c*/ 	.word	0x00026840
        /*0380*/ 	.short	0x010a
        /*0382*/ 	.byte	0x3f
	.zero		1


	//   ....[38]....
        /*0384*/ 	.word	0x0000c070
        /*0388*/ 	.word	0x0000000f
        /*038c*/ 	.word	0x00026828
        /*0390*/ 	.short	0x010a
        /*0392*/ 	.byte	0x3f
	.zero		1


	//   ....[39]....
        /*0394*/ 	.word	0x0000c0c0
        /*0398*/ 	.word	0x00000003
        /*039c*/ 	.word	0x00026840
        /*03a0*/ 	.short	0x010a
        /*03a2*/ 	.byte	0x3f
	.zero		1


	//   ....[40]....
        /*03a4*/ 	.word	0x0000c190
        /*03a8*/ 	.word	0x00000007
        /*03ac*/ 	.word	0x00000000
        /*03b0*/ 	.short	0x010a
        /*03b2*/ 	.byte	0x3f
	.zero		1


	//   ....[41]....
        /*03b4*/ 	.word	0x0000c1e0
        /*03b8*/ 	.word	0x00000003
        /*03bc*/ 	.word	0x00000000
        /*03c0*/ 	.short	0x010a
        /*03c2*/ 	.byte	0x3f
	.zero		1


	//   ....[42]....
        /*03c4*/ 	.word	0x0000c230
        /*03c8*/ 	.word	0x00000005
        /*03cc*/ 	.word	0x00000000
        /*03d0*/ 	.short	0x010a
        /*03d2*/ 	.byte	0x3f
	.zero		1


	//----- nvinfo : EIATTR_NUM_MBARRIERS
	.align		4
.L_793:
        /*03d4*/ 	.byte	0x03, 0x38
        /*03d6*/ 	.short	0x0009


	//----- nvinfo : EIATTR_EXIT_INSTR_OFFSETS
	.align		4
        /*03d8*/ 	.byte	0x04, 0x1c
        /*03da*/ 	.short	(.L_795 - .L_794)


	//   ....[0]....
.L_794:
        /*03dc*/ 	.word	0x0000bb90


	//----- nvinfo : EIATTR_MAX_THREADS
	.align		4
.L_795:
        /*03e0*/ 	.byte	0x04, 0x05
        /*03e2*/ 	.short	(.L_797 - .L_796)
.L_796:
        /*03e4*/ 	.word	0x00000180
        /*03e8*/ 	.word	0x00000001
        /*03ec*/ 	.word	0x00000001


	//----- nvinfo : EIATTR_CRS_STACK_SIZE
	.align		4
.L_797:
        /*03f0*/ 	.byte	0x04, 0x1e
        /*03f2*/ 	.short	(.L_799 - .L_798)
.L_798:
        /*03f4*/ 	.word	0x00000000


	//----- nvinfo : EIATTR_CBANK_PARAM_SIZE
	.align		4
.L_799:
        /*03f8*/ 	.byte	0x03, 0x19
        /*03fa*/ 	.short	0x06f0


	//----- nvinfo : EIATTR_PARAM_CBANK
	.align		4
        /*03fc*/ 	.byte	0x04, 0x0a
        /*03fe*/ 	.short	(.L_801 - .L_800)
	.align		4
.L_800:
        /*0400*/ 	.word	index@(.nv.constant0._ZN7cutlass13device_kernelIN5flash11enable_sm90INS1_16FlashAttnBwdSm90INS1_25CollectiveMainloopBwdSm90ILi2ELi2ELi2EN4cute5tupleIJNS5_1CILi1EEES8_S8_EEENS6_IJNS7_ILi64EEENS7_ILi128EEENS7_ILi96EEEEEENS_10bfloat16_tEfNS_4arch4Sm90ELb1ELb0ELb1ELb1ELb1ELb1ELb0ELb0ELi2ELi1ELi2ELi1ELb1EEENS1_21CollectiveEpilogueBwdISD_SE_SG_Li256ELb1ELb0ELi1EEENS1_25SingleTileBwdLPTSchedulerILb1ELi128ELb1EEEEEEEEEvNT_6ParamsE)
        /*0404*/ 	.short	0x0210
        /*0406*/ 	.short	0x06f0


	//----- nvinfo : EIATTR_SW_WAR
	.align		4
.L_801:
        /*0408*/ 	.byte	0x04, 0x36
        /*040a*/ 	.short	(.L_803 - .L_802)
.L_802:
        /*040c*/ 	.word	0x00000008
.L_803:


//--------------------- .nv.info._ZN7cutlass13device_kernelIN5flash11enable_sm90INS1_16FlashAttnBwdSm90INS1_25CollectiveMainloopBwdSm90ILi2ELi2ELi2EN4cute5tupleIJNS5_1CILi1EEES8_S8_EEENS6_IJNS7_ILi64EEENS7_ILi128EEENS7_ILi96EEEEEENS_10bfloat16_tEfNS_4arch4Sm90ELb1ELb0ELb1ELb1ELb0ELb1ELb0ELb0ELi2ELi1ELi2ELi1ELb1EEENS1_24CollectiveEpilogueBwdGQAISD_fSG_Li256ELb1ELb0EEENS1_25SingleTileBwdLPTSchedulerILb1ELi128ELb0EEEEEEEEEvNT_6ParamsE --------------------------
	.section	.nv.info._ZN7cutlass13device_kernelIN5flash11enable_sm90INS1_16FlashAttnBwdSm90INS1_25CollectiveMainloopBwdSm90ILi2ELi2ELi2EN4cute5tupleIJNS5_1CILi1EEES8_S8_EEENS6_IJNS7_ILi64EEENS7_ILi128EEENS7_ILi96EEEEEENS_10bfloat16_tEfNS_4arch4Sm90ELb1ELb0ELb1ELb1ELb0ELb1ELb0ELb0ELi2ELi1ELi2ELi1ELb1EEENS1_24CollectiveEpilogueBwdGQAISD_fSG_Li256ELb1ELb0EEENS1_25SingleTileBwdLPTSchedulerILb1ELi128ELb0EEEEEEEEEvNT_6ParamsE,"",@"SHT_CUDA_INFO"
	.sectionflags	@""
	.align	4


	//----- nvinfo : EIATTR_CUDA_API_VERSION
	.align		4
        /*0000*/ 	.byte	0x04, 0x37
        /*0002*/ 	.short	(.L_805 - .L_804)
.L_804:
        /*0004*/ 	.word	0x00000082


	//----- nvinfo : EIATTR_KPARAM_INFO
	.align		4
.L_805:
        /*0008*/ 	.byte	0x04, 0x17
        /*000a*/ 	.short	(.L_807 - .L_806)
.L_806:
        /*000c*/ 	.word	0x00000000
        /*0010*/ 	.short	0x0000
        /*0012*/ 	.short	0x0070
        /*0014*/ 	.byte	0x00, 0xf0, 0x01, 0x1c


	//----- nvinfo : EIATTR_SPARSE_MMA_MASK
	.align		4
.L_807:
        /*0018*/ 	.byte	0x03, 0x50
        /*001a*/ 	.short	0x0000


	//----- nvinfo : EIATTR_MAXREG_COUNT
	.align		4
        /*001c*/ 	.byte	0x03, 0x1b
        /*001e*/ 	.short	0x00a8


	//----- nvinfo : EIATTR_NUM_BARRIERS
	.align		4
        /*0020*/ 	.byte	0x02, 0x4c
        /*0022*/ 	.byte	0x10
	.zero		1


	//----- nvinfo : EIATTR_EXTERNS
	.align		4
        /*0024*/ 	.byte	0x04, 0x0f
        /*0026*/ 	.short	(.L_809 - .L_808)


	//   ....[0]....
	.align		4
.L_808:
        /*0028*/ 	.word	index@(__assertfail)


	//----- nvinfo : EIATTR_ANNOTATIONS
	.align		4
.L_809:
        /*002c*/ 	.byte	0x04, 0x55
        /*002e*/ 	.short	(.L_811 - .L_810)


	//   ....[0]....
.L_810:
        /*0030*/ 	.word	0x00000001
        /*0034*/ 	.byte	0x20, 0x81, 0x00, 0x00, 0x01, 0x00, 0x00, 0x00, 0x50, 0x85, 0x00, 0x00, 0x01, 0x00, 0x00, 0x00
        /*0044*/ 	.byte	0x70, 0x92, 0x00, 0x00, 0x01, 0x00, 0x00, 0x00, 0x90, 0x92, 0x00, 0x00, 0x01, 0x00, 0x00, 0x00
        /*0054*/ 	.byte	0x70, 0x96, 0x00, 0x00


	//----- nvinfo : EIATTR_MERCURY_ISA_VERSION
	.align		4
.L_811:
        /*0058*/ 	.byte	0x03, 0x5f
        /*005a*/ 	.short	0x0101


	//----- nvinfo : EIATTR_INT_WARP_WIDE_INSTR_OFFSETS
	.align		4
        /*005c*/ 	.byte	0x04, 0x31
        /*005e*/ 	.short	(.L_813 - .L_812)


	//   ....[0]....
.L_812:
        /*0060*/ 	.word	0x00000190


	//   ....[1]....
        /*0064*/ 	.word	0x000001c0


	//----- nvinfo : EIATTR_COOP_GROUP_MASK_REGIDS
	.align		4
.L_813:
        /*0068*/ 	.byte	0x04, 0x29
        /*006a*/ 	.short	(.L_815 - .L_814)


	//   ....[0]....
.L_814:
        /*006c*/ 	.word	0xffffffff


	//   ....[1]....
        /*0070*/ 	.word	0xffffffff


	//   ....[2]....
        /*0074*/ 	.word	0xffffffff


	//   ....[3]....
        /*0078*/ 	.word	0xffffffff


	//   ....[4]....
        /*007c*/ 	.word	0xffffffff


	//   ....[5]....
        /*0080*/ 	.word	0xffffffff


	//   ....[6]....
        /*0084*/ 	.word	0xffffffff


	//   ....[7]....
        /*0088*/ 	.word	0x0500000f


	//----- nvinfo : EIATTR_COOP_GROUP_INSTR_OFFSETS
	.align		4
.L_815:
        /*008c*/ 	.byte	0x04, 0x28
        /*008e*/ 	.short	(.L_817 - .L_816)


	//   ....[0]....
.L_816:
        /*0090*/ 	.word	0x00000070


	//   ....[1]....
        /*0094*/ 	.word	0x000001a0


	//   ....[2]....
        /*0098*/ 	.word	0x000001f0


	//   ....[3]....
        /*009c*/ 	.word	0x000003e0


	//   ....[4]....
        /*00a0*/ 	.word	0x00000630


	//   ....[5]....
        /*00a4*/ 	.word	0x00001700


	//   ....[6]....
        /*00a8*/ 	.word	0x00005ba0


	//   ....[7]....
        /*00ac*/ 	.word	0x00009fb0


	//----- nvinfo : EIATTR_REG_RECONFIG
	.align		4
.L_817:
        /*00b0*/ 	.byte	0x01, 0x54
	.zero		2


	//----- nvinfo : EIATTR_SYSCALL_OFFSETS
	.align		4
        /*00b4*/ 	.byte	0x04, 0x46
        /*00b6*/ 	.short	(.L_819 - .L_818)


	//   ....[0]....
.L_818:
        /*00b8*/ 	.word	0x00001360


	//   ....[1]....
        /*00bc*/ 	.word	0x00001450


	//   ....[2]....
        /*00c0*/ 	.word	0x000015b0


	//   ....[3]....
        /*00c4*/ 	.word	0x000016a0


	//   ....[4]....
        /*00c8*/ 	.word	0x00001920


	//----- nvinfo : EIATTR_MBARRIER_INSTR_OFFSETS
	.align		4
.L_819:
        /*00cc*/ 	.byte	0x04, 0x39
        /*00ce*/ 	.short	(.L_821 - .L_820)


	//   ....[0]....
.L_820:
        /*00d0*/ 	.word	0x00000290
        /*00d4*/ 	.word	0x000000ff
        /*00d8*/ 	.word	0x00026800
        /*00dc*/ 	.short	0x0100
        /*00de*/ 	.byte	0x06
	.zero		1


	//   ....[1]....
        /*00e0*/ 	.word	0x00000390
        /*00e4*/ 	.word	0x000000ff
        /*00e8*/ 	.word	0x00026810
        /*00ec*/ 	.short	0x0100
        /*00ee*/ 	.byte	0x08
	.zero		1


	//   ....[2]....
        /*00f0*/ 	.word	0x000003a0
        /*00f4*/ 	.word	0x000000ff
        /*00f8*/ 	.word	0x00026820
        /*00fc*/ 	.short	0x0100
        /*00fe*/ 	.byte	0x08
	.zero		1


	//   ....[3]....
        /*0100*/ 	.word	0x000003b0
        /*0104*/ 	.word	0x000000ff
        /*0108*/ 	.word	0x00026818
        /*010c*/ 	.short	0x0100
        /*010e*/ 	.byte	0x08
	.zero		1


	//   ....[4]....
        /*0110*/ 	.word	0x000003c0
        /*0114*/ 	.word	0x000000ff
        /*0118*/ 	.word	0x00026828
        /*011c*/ 	.short	0x0100
        /*011e*/ 	.byte	0x08
	.zero		1


	//   ....[5]....
        /*0120*/ 	.word	0x000004f0
        /*0124*/ 	.word	0x000000ff
        /*0128*/ 	.word	0x00026830
        /*012c*/ 	.short	0x0100
        /*012e*/ 	.byte	0x08
	.zero		1


	//   ....[6]....
        /*0130*/ 	.word	0x00000500
        /*0134*/ 	.word	0x000000ff
        /*0138*/ 	.word	0x00026840
        /*013c*/ 	.short	0x0100
        /*013e*/ 	.byte	0x08
	.zero		1


	//   ....[7]....
        /*0140*/ 	.word	0x00000510
        /*0144*/ 	.word	0x000000ff
        /*0148*/ 	.word	0x00026838
        /*014c*/ 	.short	0x0100
        /*014e*/ 	.byte	0x08
	.zero		1


	//   ....[8]....
        /*0150*/ 	.word	0x00000520
        /*0154*/ 	.word	0x000000ff
        /*0158*/ 	.word	0x00026848
        /*015c*/ 	.short	0x0100
        /*015e*/ 	.byte	0x08
	.zero		1


	//   ....[9]....
        /*0160*/ 	.word	0x00001740
        /*0164*/ 	.word	0x000000eb
        /*0168*/ 	.word	0x00026800
        /*016c*/ 	.short	0x010a
        /*016e*/ 	.byte	0x3f
	.zero		1


	//   ....[10]....
        /*0170*/ 	.word	0x000017e0
        /*0174*/ 	.word	0x000000eb
        /*0178*/ 	.word	0x00026800
        /*017c*/ 	.short	0x010a
        /*017e*/ 	.byte	0x3f
	.zero		1


	//   ....[11]....
        /*0180*/ 	.word	0x00002150
        /*0184*/ 	.word	0x000000ff
        /*0188*/ 	.word	0x00026810
        /*018c*/ 	.short	0x010a
        /*018e*/ 	.byte	0x08
	.zero		1


	//   ....[12]....
        /*0190*/ 	.word	0x00002190
        /*0194*/ 	.word	0x000000ff
        /*0198*/ 	.word	0x00026810
        /*019c*/ 	.short	0x010a
        /*019e*/ 	.byte	0x08
	.zero		1


	//   ....[13]....
        /*01a0*/ 	.word	0x000025d0
        /*01a4*/ 	.word	0x000000ff
        /*01a8*/ 	.word	0x00026830
        /*01ac*/ 	.short	0x010a
        /*01ae*/ 	.byte	0x08
	.zero		1


	//   ....[14]....
        /*01b0*/ 	.word	0x00002900
        /*01b4*/ 	.word	0x000000ff
        /*01b8*/ 	.word	0x00026830
        /*01bc*/ 	.short	0x010a
        /*01be*/ 	.byte	0x08
	.zero		1


	//   ....[15]....
        /*01c0*/ 	.word	0x00004c30
        /*01c4*/ 	.word	0x000000ff
        /*01c8*/ 	.word	0x00000000
        /*01cc*/ 	.short	0x0101
        /*01ce*/ 	.byte	0x0a
	.zero		1


	//   ....[16]....
        /*01d0*/ 	.word	0x00004f10
        /*01d4*/ 	.word	0x000000ff
        /*01d8*/ 	.word	0x00000000
        /*01dc*/ 	.short	0x0101
        /*01de*/ 	.byte	0x08
	.zero		1


	//   ....[17]....
        /*01e0*/ 	.word	0x00007cf0
        /*01e4*/ 	.word	0x0000000f
        /*01e8*/ 	.word	0x00026820
        /*01ec*/ 	.short	0x010a
        /*01ee*/ 	.byte	0x3f
	.zero		1


	//   ....[18]....
        /*01f0*/ 	.word	0x000085b0
        /*01f4*/ 	.word	0x0000000f
        /*01f8*/ 	.word	0x00026840
        /*01fc*/ 	.short	0x010a
        /*01fe*/ 	.byte	0x3f
	.zero		1


	//   ....[19]....
        /*0200*/ 	.word	0x000088f0
        /*0204*/ 	.word	0x0000000f
        /*0208*/ 	.word	0x00026828
        /*020c*/ 	.short	0x010a
        /*020e*/ 	.byte	0x3f
	.zero		1


	//   ....[20]....
        /*0210*/ 	.word	0x00008c30
        /*0214*/ 	.word	0x0000000f
        /*0218*/ 	.word	0x00026848
        /*021c*/ 	.short	0x010a
        /*021e*/ 	.byte	0x3f
	.zero		1


	//   ....[21]....
        /*0220*/ 	.word	0x00008f10
        /*0224*/ 	.word	0x0000000f
        /*0228*/ 	.word	0x00026820
        /*022c*/ 	.short	0x010a
        /*022e*/ 	.byte	0x3f
	.zero		1


	//   ....[22]....
        /*0230*/ 	.word	0x000092c0
        /*0234*/ 	.word	0x0000000f
        /*0238*/ 	.word	0x00026840
        /*023c*/ 	.short	0x010a
        /*023e*/ 	.byte	0x3f
	.zero		1


	//   ....[23]....
        /*0240*/ 	.word	0x000095d0
        /*0244*/ 	.word	0x0000000f
        /*0248*/ 	.word	0x00026828
        /*024c*/ 	.short	0x010a
        /*024e*/ 	.byte	0x3f
	.zero		1


	//   ....[24]....
        /*0250*/ 	.word	0x00009950
        /*0254*/ 	.word	0x00000003
        /*0258*/ 	.word	0x00026840
        /*025c*/ 	.short	0x010a
        /*025e*/ 	.byte	0x3f
	.zero		1


	//   ....[25]....
        /*0260*/ 	.word	0x00009e20
        /*0264*/ 	.word	0x00000007
        /*0268*/ 	.word	0x00000000
        /*026c*/ 	.short	0x010a
        /*026e*/ 	.byte	0x3f
	.zero		1


	//   ....[26]....
        /*0270*/ 	.word	0x00009e70
        /*0274*/ 	.word	0x00000003
        /*0278*/ 	.word	0x00000000
        /*027c*/ 	.short	0x010a
        /*027e*/ 	.byte	0x3f
	.zero		1


	//   ....[27]....
        /*0280*/ 	.word	0x00009ed0
        /*0284*/ 	.word	0x00000005
        /*0288*/ 	.word	0x00000000
        /*028c*/ 	.short	0x010a
        /*028e*/ 	.byte	0x3f
	.zero		1


	//   ....[28]....
        /*0290*/ 	.word	0x00009f00
        /*0294*/ 	.word	0x00000003
        /*0298*/ 	.word	0x00000000
        /*029c*/ 	.short	0x010a
        /*029e*/ 	.byte	0x3f
	.zero		1


	//   ....[29]....
        /*02a0*/ 	.word	0x00009fe0
        /*02a4*/ 	.word	0x000000eb
        /*02a8*/ 	.word	0x00026800
        /*02ac*/ 	.short	0x010a
        /*02ae*/ 	.byte	0x3f
	.zero		1


	//   ....[30]....
        /*02b0*/ 	.word	0x0000a040
        /*02b4*/ 	.word	0x00000005
        /*02b8*/ 	.word	0x00026810
        /*02bc*/ 	.short	0x010a
        /*02be*/ 	.byte	0x3f
	.zero		1


	//   ....[31]....
        /*02c0*/ 	.word	0x0000a0a0
        /*02c4*/ 	.word	0x00000079
        /*02c8*/ 	.word	0x00026830
        /*02cc*/ 	.short	0x010a
        /*02ce*/ 	.byte	0x3f
	.zero		1


	//   ....[32]....
        /*02d0*/ 	.word	0x0000a0f0
        /*02d4*/ 	.word	0x0000000f
        /*02d8*/ 	.word	0x00026820
        /*02dc*/ 	.short	0x010a
        /*02de*/ 	.byte	0x3f
	.zero		1


	//   ....[33]....
        /*02e0*/ 	.word	0x0000a140
        /*02e4*/ 	.word	0x0000000f
        /*02e8*/ 	.word	0x00026840
        /*02ec*/ 	.short	0x010a
        /*02ee*/ 	.byte	0x3f
	.zero		1


	//   ....[34]....
        /*02f0*/ 	.word	0x0000a190
        /*02f4*/ 	.word	0x0000000f
        /*02f8*/ 	.word	0x00026828
        /*02fc*/ 	.short	0x010a
        /*02fe*/ 	.byte	0x3f
	.zero		1


	//   ....[35]....
        /*0300*/ 	.word	0x0000a1e0
        /*0304*/ 	.word	0x0000000f
        /*0308*/ 	.word	0x00026848
        /*030c*/ 	.short	0x010a
        /*030e*/ 	.byte	0x3f
	.zero		1


	//   ....[36]....
        /*0310*/ 	.word	0x0000a240
        /*0314*/ 	.word	0x0000000f
        /*0318*/ 	.word	0x00026820
        /*031c*/ 	.short	0x010a
        /*031e*/ 	.byte	0x3f
	.zero		1


	//   ....[37]....
        /*0320*/ 	.word	0x0000a290
        /*0324*/ 	.word	0x0000000f
        /*0328*/ 	.word	0x00026840
        /*032c*/ 	.short	0x010a
        /*032e*/ 	.byte	0x3f
	.zero		1


	//   ....[38]....
        /*0330*/ 	.word	0x0000a2e0
        /*0334*/ 	.word	0x0000000f
        /*0338*/ 	.word	0x00026828
        /*033c*/ 	.short	0x010a
        /*033e*/ 	.byte	0x3f
	.zero		1


	//   ....[39]....
        /*0340*/ 	.word	0x0000a330
        /*0344*/ 	.word	0x00000003
        /*0348*/ 	.word	0x00026840
        /*034c*/ 	.short	0x010a
        /*034e*/ 	.byte	0x3f
	.zero		1


	//   ....[40]....
        /*0350*/ 	.word	0x0000a400
        /*0354*/ 	.word	0x00000007
        /*0358*/ 	.word	0x00000000
        /*035c*/ 	.short	0x010a
        /*035e*/ 	.byte	0x3f
	.zero		1


	//   ....[41]....
        /*0360*/ 	.word	0x0000a450
        /*0364*/ 	.word	0x00000003
        /*0368*/ 	.word	0x00000000
        /*036c*/ 	.short	0x010a
        /*036e*/ 	.byte	0x3f
	.zero		1


	//   ....[42]....
        /*0370*/ 	.word	0x0000a4a0
        /*0374*/ 	.word	0x00000005
        /*0378*/ 	.word	0x00000000
        /*037c*/ 	.short	0x010a
        /*037e*/ 	.byte	0x3f
	.zero		1


	//----- nvinfo : EIATTR_NUM_MBARRIERS
	.align		4
.L_821:
        /*0380*/ 	.byte	0x03, 0x38
        /*0382*/ 	.short	0x0009


	//----- nvinfo : EIATTR_EXIT_INSTR_OFFSETS
	.align		4
        /*0384*/ 	.byte	0x04, 0x1c
        /*0386*/ 	.short	(.L_823 - .L_822)


	//   ....[0]....
.L_822:
        /*0388*/ 	.word	0x00009f50


	//----- nvinfo : EIATTR_MAX_THREADS
	.align		4
.L_823:
        /*038c*/ 	.byte	0x04, 0x05
        /*038e*/ 	.short	(.L_825 - .L_824)
.L_824:
        /*0390*/ 	.word	0x00000180
        /*0394*/ 	.word	0x00000001
        /*0398*/ 	.word	0x00000001


	//----- nvinfo : EIATTR_CRS_STACK_SIZE
	.align		4
.L_825:
        /*039c*/ 	.byte	0x04, 0x1e
        /*039e*/ 	.short	(.L_827 - .L_826)
.L_826:
        /*03a0*/ 	.word	0x00000000


	//----- nvinfo : EIATTR_CBANK_PARAM_SIZE
	.align		4
.L_827:
        /*03a4*/ 	.byte	0x03, 0x19
        /*03a6*/ 	.short	0x0770


	//----- nvinfo : EIATTR_PARAM_CBANK
	.align		4
        /*03a8*/ 	.byte	0x04, 0x0a
        /*03aa*/ 	.short	(.L_829 - .L_828)
	.align		4
.L_828:
        /*03ac*/ 	.word	index@(.nv.constant0._ZN7cutlass13device_kernelIN5flash11enable_sm90INS1_16FlashAttnBwdSm90INS1_25CollectiveMainloopBwdSm90ILi2ELi2ELi2EN4cute5tupleIJNS5_1CILi1EEES8_S8_EEENS6_IJNS7_ILi64EEENS7_ILi128EEENS7_ILi96EEEEEENS_10bfloat16_tEfNS_4arch4Sm90ELb1ELb0ELb1ELb1ELb0ELb1ELb0ELb0ELi2ELi1ELi2ELi1ELb1EEENS1_24CollectiveEpilogueBwdGQAISD_fSG_Li256ELb1ELb0EEENS1_25SingleTileBwdLPTSchedulerILb1ELi128ELb0EEEEEEEEEvNT_6ParamsE)
        /*03b0*/ 	.short	0x0210
        /*03b2*/ 	.short	0x0770


	//----- nvinfo : EIATTR_SW_WAR
	.align		4
.L_829:
        /*03b4*/ 	.byte	0x04, 0x36
        /*03b6*/ 	.short	(.L_831 - .L_830)
.L_830:
        /*03b8*/ 	.word	0x00000008
.L_831:


//--------------------- .nv.info._ZN7cutlass13device_kernelIN5flash32FlashAttnBwdPostprocessConvertdQIN4cute5tupleIJNS3_1CILi128EEENS5_ILi96EEEEEENS_10bfloat16_tEfNS_4arch4Sm90ELi256ENS3_8TiledMMAINS3_8MMA_AtomIJNS3_4SM904GMMA27MMA_64x96x16_F32BF16BF16_RSILNSF_5MajorE0ELSH_1ELNSF_7ScaleInE1ELSI_1EEEEEENS3_6LayoutINS4_IJNS5_ILi2EEENS5_ILi1EEESN_EEENS4_IJSN_NS5_ILi0EEESP_EEEEENS4_IJNS3_10UnderscoreESS_SS_EEEEELb0EEEEEvNT_6ParamsE --------------------------
	.section	.nv.info._ZN7cutlass13device_kernelIN5flash32FlashAttnBwdPostprocessConvertdQIN4cute5tupleIJNS3_1CILi128EEENS5_ILi96EEEEEENS_10bfloat16_tEfNS_4arch4Sm90ELi256ENS3_8TiledMMAINS3_8MMA_AtomIJNS3_4SM904GMMA27MMA_64x96x16_F32BF16BF16_RSILNSF_5MajorE0ELSH_1ELNSF_7ScaleInE1ELSI_1EEEEEENS3_6LayoutINS4_IJNS5_ILi2EEENS5_ILi1EEESN_EEENS4_IJSN_NS5_ILi0EEESP_EEEEENS4_IJNS3_10UnderscoreESS_SS_EEEEELb0EEEEEvNT_6ParamsE,"",@"SHT_CUDA_INFO"
	.sectionflags	@""
	.align	4


	//----- nvinfo : EIATTR_CUDA_API_VERSION
	.align		4
        /*0000*/ 	.byte	0x04, 0x37
        /*0002*/ 	.short	(.L_833 - .L_832)
.L_832:
        /*0004*/ 	.word	0x00000082


	//----- nvinfo : EIATTR_KPARAM_INFO
	.align		4
.L_833:
        /*0008*/ 	.byte	0x04, 0x17
        /*000a*/ 	.short	(.L_835 - .L_834)
.L_834:
        /*000c*/ 	.word	0x00000000
        /*0010*/ 	.short	0x0000
        /*0012*/ 	.short	0x0000
        /*0014*/ 	.byte	0x00, 0xf0, 0xc1, 0x01


	//----- nvinfo : EIATTR_SPARSE_MMA_MASK
	.align		4
.L_835:
        /*0018*/ 	.byte	0x03, 0x50
        /*001a*/ 	.short	0x0000


	//----- nvinfo : EIATTR_MAXREG_COUNT
	.align		4
        /*001c*/ 	.byte	0x03, 0x1b
        /*001e*/ 	.short	0x0080


	//----- nvinfo : EIATTR_NUM_BARRIERS
	.align		4
        /*0020*/ 	.byte	0x02, 0x4c
        /*0022*/ 	.byte	0x01
	.zero		1


	//----- nvinfo : EIATTR_MERCURY_ISA_VERSION
	.align		4
        /*0024*/ 	.byte	0x03, 0x5f
        /*0026*/ 	.short	0x0101


	//----- nvinfo : EIATTR_MBARRIER_INSTR_OFFSETS
	.align		4
        /*0028*/ 	.byte	0x04, 0x39
        /*002a*/ 	.short	(.L_837 - .L_836)


	//   ....[0]....
.L_836:
        /*002c*/ 	.word	0x000004a0
        /*0030*/ 	.word	0x000000ff
        /*0034*/ 	.word	0x00012000
        /*0038*/ 	.short	0x0100
        /*003a*/ 	.byte	0x06
	.zero		1


	//   ....[1]....
        /*003c*/ 	.word	0x000005b0
        /*0040*/ 	.word	0x00000004
        /*0044*/ 	.word	0x00012000
        /*0048*/ 	.short	0x010a
        /*004a*/ 	.byte	0x3f
	.zero		1


	//----- nvinfo : EIATTR_NUM_MBARRIERS
	.align		4
.L_837:
        /*004c*/ 	.byte	0x03, 0x38
        /*004e*/ 	.short	0x0001


	//----- nvinfo : EIATTR_EXIT_INSTR_OFFSETS
	.align		4
        /*0050*/ 	.byte	0x04, 0x1c
        /*0052*/ 	.short	(.L_839 - .L_838)


	//   ....[0]....
.L_838:
        /*0054*/ 	.word	0x000001b0


	//   ....[1]....
        /*0058*/ 	.word	0x000011e0


	//   ....[2]....
        /*005c*/ 	.word	0x000013f0


	//   ....[3]....
        /*0060*/ 	.word	0x00001410


	//----- nvinfo : EIATTR_MAX_THREADS
	.align		4
.L_839:
        /*0064*/ 	.byte	0x04, 0x05
        /*0066*/ 	.short	(.L_841 - .L_840)
.L_840:
        /*0068*/ 	.word	0x00000100
        /*006c*/ 	.word	0x00000001
        /*0070*/ 	.word	0x00000001


	//----- nvinfo : EIATTR_CRS_STACK_SIZE
	.align		4
.L_841:
        /*0074*/ 	.byte	0x04, 0x1e
        /*0076*/ 	.short	(.L_843 - .L_842)
.L_842:
        /*0078*/ 	.word	0x00000000


	//----- nvinfo : EIATTR_CBANK_PARAM_SIZE
	.align		4
.L_843:
        /*007c*/ 	.byte	0x03, 0x19
        /*007e*/ 	.short	0x0070


	//----- nvinfo : EIATTR_PARAM_CBANK
	.align		4
        /*0080*/ 	.byte	0x04, 0x0a
        /*0082*/ 	.short	(.L_845 - .L_844)
	.align		4
.L_844:
        /*0084*/ 	.word	index@(.nv.constant0._ZN7cutlass13device_kernelIN5flash32FlashAttnBwdPostprocessConvertdQIN4cute5tupleIJNS3_1CILi128EEENS5_ILi96EEEEEENS_10bfloat16_tEfNS_4arch4Sm90ELi256ENS3_8TiledMMAINS3_8MMA_AtomIJNS3_4SM904GMMA27MMA_64x96x16_F32BF16BF16_RSILNSF_5MajorE0ELSH_1ELNSF_7ScaleInE1ELSI_1EEEEEENS3_6LayoutINS4_IJNS5_ILi2EEENS5_ILi1EEESN_EEENS4_IJSN_NS5_ILi0EEESP_EEEEENS4_IJNS3_10UnderscoreESS_SS_EEEEELb0EEEEEvNT_6ParamsE)
        /*0088*/ 	.short	0x0210
        /*008a*/ 	.short	0x0070


	//----- nvinfo : EIATTR_SW_WAR
	.align		4
.L_845:
        /*008c*/ 	.byte	0x04, 0x36
        /*008e*/ 	.short	(.L_847 - .L_846)
.L_846:
        /*0090*/ 	.word	0x00000008
.L_847:


//--------------------- .nv.info._ZN7cutlass13device_kernelIN5flash32FlashAttnBwdPostprocessConvertdQIN4cute5tupleIJNS3_1CILi64EEENS5_ILi96EEEEEENS_10bfloat16_tEfNS_4arch4Sm90ELi256ENS3_8TiledMMAINS3_8MMA_AtomIJNS3_4SM904GMMA27MMA_64x16x16_F32BF16BF16_SSILNSF_5MajorE0ELSH_1ELNSF_7ScaleInE1ELSI_1EEEEEENS3_6LayoutINS4_IJNS5_ILi1EEENS5_ILi2EEESM_EEENS4_IJNS5_ILi0EEESM_SP_EEEEENS4_IJNS3_10UnderscoreESS_SS_EEEEELb0EEEEEvNT_6ParamsE --------------------------
	.section	.nv.info._ZN7cutlass13device_kernelIN5flash32FlashAttnBwdPostprocessConvertdQIN4cute5tupleIJNS3_1CILi64EEENS5_ILi96EEEEEENS_10bfloat16_tEfNS_4arch4Sm90ELi256ENS3_8TiledMMAINS3_8MMA_AtomIJNS3_4SM904GMMA27MMA_64x16x16_F32BF16BF16_SSILNSF_5MajorE0ELSH_1ELNSF_7ScaleInE1ELSI_1EEEEEENS3_6LayoutINS4_IJNS5_ILi1EEENS5_ILi2EEESM_EEENS4_IJNS5_ILi0EEESM_SP_EEEEENS4_IJNS3_10UnderscoreESS_SS_EEEEELb0EEEEEvNT_6ParamsE,"",@"SHT_CUDA_INFO"
	.sectionflags	@""
	.align	4


	//----- nvinfo : EIATTR_CUDA_API_VERSION
	.align		4
        /*0000*/ 	.byte	0x04, 0x37
        /*0002*/ 	.short	(.L_849 - .L_848)
.L_848:
        /*0004*/ 	.word	0x00000082


	//----- nvinfo : EIATTR_KPARAM_INFO
	.align		4
.L_849:
        /*0008*/ 	.byte	0x04, 0x17
        /*000a*/ 	.short	(.L_851 - .L_850)
.L_850:
        /*000c*/ 	.word	0x00000000
        /*0010*/ 	.short	0x0000
        /*0012*/ 	.short	0x0000
        /*0014*/ 	.byte	0x00, 0xf0, 0xc1, 0x01


	//----- nvinfo : EIATTR_SPARSE_MMA_MASK
	.align		4
.L_851:
        /*0018*/ 	.byte	0x03, 0x50
        /*001a*/ 	.short	0x0000


	//----- nvinfo : EIATTR_MAXREG_COUNT
	.align		4
        /*001c*/ 	.byte	0x03, 0x1b
        /*001e*/ 	.short	0x0080


	//----- nvinfo : EIATTR_NUM_BARRIERS
	.align		4
        /*0020*/ 	.byte	0x02, 0x4c
        /*0022*/ 	.byte	0x01
	.zero		1


	//----- nvinfo : EIATTR_MERCURY_ISA_VERSION
	.align		4
        /*0024*/ 	.byte	0x03, 0x5f
        /*0026*/ 	.short	0x0101


	//----- nvinfo : EIATTR_MBARRIER_INSTR_OFFSETS
	.align		4
        /*0028*/ 	.byte	0x04, 0x39
        /*002a*/ 	.short	(.L_853 - .L_852)


	//   ....[0]....
.L_852:
        /*002c*/ 	.word	0x000004a0
        /*0030*/ 	.word	0x000000ff
        /*0034*/ 	.word	0x00009000
        /*0038*/ 	.short	0x0100
        /*003a*/ 	.byte	0x06
	.zero		1


	//   ....[1]....
        /*003c*/ 	.word	0x000005b0
        /*0040*/ 	.word	0x00000006
        /*0044*/ 	.word	0x00009000
        /*0048*/ 	.short	0x010a
        /*004a*/ 	.byte	0x3f
	.zero		1


	//----- nvinfo : EIATTR_NUM_MBARRIERS
	.align		4
.L_853:
        /*004c*/ 	.byte	0x03, 0x38
        /*004e*/ 	.short	0x0001


	//----- nvinfo : EIATTR_EXIT_INSTR_OFFSETS
	.align		4
        /*0050*/ 	.byte	0x04, 0x1c
        /*0052*/ 	.short	(.L_855 - .L_854)


	//   ....[0]....
.L_854:
        /*0054*/ 	.word	0x000001b0


	//   ....[1]....
        /*0058*/ 	.word	0x00000ca0


	//   ....[2]....
        /*005c*/ 	.word	0x00000ed0


	//   ....[3]....
        /*0060*/ 	.word	0x00000f00


	//----- nvinfo : EIATTR_MAX_THREADS
	.align		4
.L_855:
        /*0064*/ 	.byte	0x04, 0x05
        /*0066*/ 	.short	(.L_857 - .L_856)
.L_856:
        /*0068*/ 	.word	0x00000100
        /*006c*/ 	.word	0x00000001
        /*0070*/ 	.word	0x00000001


	//----- nvinfo : EIATTR_CRS_STACK_SIZE
	.align		4
.L_857:
        /*0074*/ 	.byte	0x04, 0x1e
        /*0076*/ 	.short	(.L_859 - .L_858)
.L_858:
        /*0078*/ 	.word	0x00000000


	//----- nvinfo : EIATTR_CBANK_PARAM_SIZE
	.align		4
.L_859:
        /*007c*/ 	.byte	0x03, 0x19
        /*007e*/ 	.short	0x0070


	//----- nvinfo : EIATTR_PARAM_CBANK
	.align		4
        /*0080*/ 	.byte	0x04, 0x0a
        /*0082*/ 	.short	(.L_861 - .L_860)
	.align		4
.L_860:
        /*0084*/ 	.word	index@(.nv.constant0._ZN7cutlass13device_kernelIN5flash32FlashAttnBwdPostprocessConvertdQIN4cute5tupleIJNS3_1CILi64EEENS5_ILi96EEEEEENS_10bfloat16_tEfNS_4arch4Sm90ELi256ENS3_8TiledMMAINS3_8MMA_AtomIJNS3_4SM904GMMA27MMA_64x16x16_F32BF16BF16_SSILNSF_5MajorE0ELSH_1ELNSF_7ScaleInE1ELSI_1EEEEEENS3_6LayoutINS4_IJNS5_ILi1EEENS5_ILi2EEESM_EEENS4_IJNS5_ILi0EEESM_SP_EEEEENS4_IJNS3_10UnderscoreESS_SS_EEEEELb0EEEEEvNT_6ParamsE)
        /*0088*/ 	.short	0x0210
        /*008a*/ 	.short	0x0070


	//----- nvinfo : EIATTR_SW_WAR
	.align		4
.L_861:
        /*008c*/ 	.byte	0x04, 0x36
        /*008e*/ 	.short	(.L_863 - .L_862)
.L_862:
        /*0090*/ 	.word	0x00000008
.L_863:


//--------------------- .nv.info._ZN7cutlass13device_kernelIN5flash11enable_sm90INS1_16FlashAttnBwdSm90INS1_25CollectiveMainloopBwdSm90ILi2ELi2ELi2EN4cute5tupleIJNS5_1CILi1EEES8_S8_EEENS6_IJNS7_ILi64EEENS7_ILi128EEENS7_ILi96EEEEEENS_10bfloat16_tEfNS_4arch4Sm90ELb1ELb0ELb1ELb1ELb1ELb1ELb0ELb0ELi2ELi1ELi2ELi1ELb1EEENS1_24CollectiveEpilogueBwdGQAISD_fSG_Li256ELb1ELb1EEENS1_25SingleTileBwdLPTSchedulerILb1ELi128ELb1EEEEEEEEEvNT_6ParamsE --------------------------
	.section	.nv.info._ZN7cutlass13device_kernelIN5flash11enable_sm90INS1_16FlashAttnBwdSm90INS1_25CollectiveMainloopBwdSm90ILi2ELi2ELi2EN4cute5tupleIJNS5_1CILi1EEES8_S8_EEENS6_IJNS7_ILi64EEENS7_ILi128EEENS7_ILi96EEEEEENS_10bfloat16_tEfNS_4arch4Sm90ELb1ELb0ELb1ELb1ELb1ELb1ELb0ELb0ELi2ELi1ELi2ELi1ELb1EEENS1_24CollectiveEpilogueBwdGQAISD_fSG_Li256ELb1ELb1EEENS1_25SingleTileBwdLPTSchedulerILb1ELi128ELb1EEEEEEEEEvNT_6ParamsE,"",@"SHT_CUDA_INFO"
	.sectionflags	@""
	.align	4


	//----- nvinfo : EIATTR_CUDA_API_VERSION
	.align		4
        /*0000*/ 	.byte	0x04, 0x37
        /*0002*/ 	.short	(.L_865 - .L_864)
.L_864:
        /*0004*/ 	.word	0x00000082


	//----- nvinfo : EIATTR_KPARAM_INFO
	.align		4
.L_865:
        /*0008*/ 	.byte	0x04, 0x17
        /*000a*/ 	.short	(.L_867 - .L_866)
.L_866:
        /*000c*/ 	.word	0x00000000
        /*0010*/ 	.short	0x0000
        /*0012*/ 	.short	0x0070
        /*0014*/ 	.byte	0x00, 0xf0, 0x01, 0x1c


	//----- nvinfo : EIATTR_SPARSE_MMA_MASK
	.align		4
.L_867:
        /*0018*/ 	.byte	0x03, 0x50
        /*001a*/ 	.short	0x0000


	//----- nvinfo : EIATTR_MAXREG_COUNT
	.align		4
        /*001c*/ 	.byte	0x03, 0x1b
        /*001e*/ 	.short	0x00a8


	//----- nvinfo : EIATTR_NUM_BARRIERS
	.align		4
        /*0020*/ 	.byte	0x02, 0x4c
        /*0022*/ 	.byte	0x10
	.zero		1


	//----- nvinfo : EIATTR_EXTERNS
	.align		4
        /*0024*/ 	.byte	0x04, 0x0f
        /*0026*/ 	.short	(.L_869 - .L_868)


	//   ....[0]....
	.align		4
.L_868:
        /*0028*/ 	.word	index@(__assertfail)


	//----- nvinfo : EIATTR_ANNOTATIONS
	.align		4
.L_869:
        /*002c*/ 	.byte	0x04, 0x55
        /*002e*/ 	.short	(.L_871 - .L_870)


	//   ....[0]....
.L_870:
        /*0030*/ 	.word	0x00000001
        /*0034*/ 	.byte	0x10, 0x8f, 0x00, 0x00, 0x01, 0x00, 0x00, 0x00, 0x40, 0x93, 0x00, 0x00, 0x01, 0x00, 0x00, 0x00
        /*0044*/ 	.byte	0x60, 0xa0, 0x00, 0x00, 0x01, 0x00, 0x00, 0x00, 0x80, 0xa0, 0x00, 0x00, 0x01, 0x00, 0x00, 0x00
        /*0054*/ 	.byte	0x60, 0xa4, 0x00, 0x00


	//----- nvinfo : EIATTR_MERCURY_ISA_VERSION
	.align		4
.L_871:
        /*0058*/ 	.byte	0x03, 0x5f
        /*005a*/ 	.short	0x0101


	//----- nvinfo : EIATTR_INT_WARP_WIDE_INSTR_OFFSETS
	.align		4
        /*005c*/ 	.byte	0x04, 0x31
        /*005e*/ 	.short	(.L_873 - .L_872)


	//   ....[0]....
.L_872:
        /*0060*/ 	.word	0x00000190


	//   ....[1]....
        /*0064*/ 	.word	0x000001c0


	//   ....[2]....
        /*0068*/ 	.word	0x00007250


	//   ....[3]....
        /*006c*/ 	.word	0x00007900


	//   ....[4]....
        /*0070*/ 	.word	0x00007e20


	//----- nvinfo : EIATTR_COOP_GROUP_MASK_REGIDS
	.align		4
.L_873:
        /*0074*/ 	.byte	0x04, 0x29
        /*0076*/ 	.short	(.L_875 - .L_874)


	//   ....[0]....
.L_874:
        /*0078*/ 	.word	0xffffffff


	//   ....[1]....
        /*007c*/ 	.word	0xffffffff


	//   ....[2]....
        /*0080*/ 	.word	0xffffffff


	//   ....[3]....
        /*0084*/ 	.word	0xffffffff


	//   ....[4]....
        /*0088*/ 	.word	0xffffffff


	//   ....[5]....
        /*008c*/ 	.word	0xffffffff


	//   ....[6]....
        /*0090*/ 	.word	0xffffffff


	//   ....[7]....
        /*0094*/ 	.word	0xffffffff


	//   ....[8]....
        /*0098*/ 	.word	0xffffffff


	//   ....[9]....
        /*009c*/ 	.word	0xffffffff


	//   ....[10]....
        /*00a0*/ 	.word	0xffffffff


	//   ....[11]....
        /*00a4*/ 	.word	0xffffffff


	//   ....[12]....
        /*00a8*/ 	.word	0xffffffff


	//   ....[13]....
        /*00ac*/ 	.word	0xffffffff


	//   ....[14]....
        /*00b0*/ 	.word	0xffffffff


	//   ....[15]....
        /*00b4*/ 	.word	0xffffffff


	//   ....[16]....
        /*00b8*/ 	.word	0xffffffff


	//   ....[17]....
        /*00bc*/ 	.word	0x0500000f


	//   ....[18]....
        /*00c0*/ 	.word	0x0500000f


	//   ....[19]....
        /*00c4*/ 	.word	0x0500000f


	//   ....[20]....
        /*00c8*/ 	.word	0x0500000f


	//   ....[21]....
        /*00cc*/ 	.word	0x0500000f


	//   ....[22]....
        /*00d0*/ 	.word	0x0500000f


	//----- nvinfo : EIATTR_COOP_GROUP_INSTR_OFFSETS
	.align		4
.L_875:
        /*00d4*/ 	.byte	0x04, 0x28
        /*00d6*/ 	.short	(.L_877 - .L_876)


	//   ....[0]....
.L_876:
        /*00d8*/ 	.word	0x00000070


	//   ....[1]....
        /*00dc*/ 	.word	0x000001a0


	//   ....[2]....
        /*00e0*/ 	.word	0x000001f0


	//   ....[3]....
        /*00e4*/ 	.word	0x000003e0


	//   ....[4]....
        /*00e8*/ 	.word	0x00000630


	//   ....[5]....
        /*00ec*/ 	.word	0x00001720


	//   ....[6]....
        /*00f0*/ 	.word	0x000059d0


	//   ....[7]....
        /*00f4*/ 	.word	0x00005b50


	//   ....[8]....
        /*00f8*/ 	.word	0x00005e00


	//   ....[9]....
        /*00fc*/ 	.word	0x00005f90


	//   ....[10]....
        /*0100*/ 	.word	0x000060a0


	//   ....[11]....
        /*0104*/ 	.word	0x00006e50


	//   ....[12]....
        /*0108*/ 	.word	0x00007180


	//   ....[13]....
        /*010c*/ 	.word	0x00007580


	//   ....[14]....
        /*0110*/ 	.word	0x00007830


	//   ....[15]....
        /*0114*/ 	.word	0x00007ae0


	//   ....[16]....
        /*0118*/ 	.word	0x00007d50


	//   ....[17]....
        /*011c*/ 	.word	0x0000ada0


	//   ....[18]....
        /*0120*/ 	.word	0x0000af10


	//   ....[19]....
        /*0124*/ 	.word	0x0000af80


	//   ....[20]....
        /*0128*/ 	.word	0x0000aff0


	//   ....[21]....
        /*012c*/ 	.word	0x0000b060


	//   ....[22]....
        /*0130*/ 	.word	0x0000b0d0


	//----- nvinfo : EIATTR_REG_RECONFIG
	.align		4
.L_877:
        /*0134*/ 	.byte	0x01, 0x54
	.zero		2


	//----- nvinfo : EIATTR_SYSCALL_OFFSETS
	.align		4
        /*0138*/ 	.byte	0x04, 0x46
        /*013a*/ 	.short	(.L_879 - .L_878)


	//   ....[0]....
.L_878:
        /*013c*/ 	.word	0x00001380


	//   ....[1]....
        /*0140*/ 	.word	0x00001470


	//   ....[2]....
        /*0144*/ 	.word	0x000015d0


	//   ....[3]....
        /*0148*/ 	.word	0x000016c0


	//   ....[4]....
        /*014c*/ 	.word	0x00001940


	//----- nvinfo : EIATTR_MBARRIER_INSTR_OFFSETS
	.align		4
.L_879:
        /*0150*/ 	.byte	0x04, 0x39
        /*0152*/ 	.short	(.L_881 - .L_880)


	//   ....[0]....
.L_880:
        /*0154*/ 	.word	0x00000290
        /*0158*/ 	.word	0x000000ff
        /*015c*/ 	.word	0x00026800
        /*0160*/ 	.short	0x0100
        /*0162*/ 	.byte	0x06
	.zero		1


	//   ....[1]....
        /*0164*/ 	.word	0x00000390
        /*0168*/ 	.word	0x000000ff
        /*016c*/ 	.word	0x00026810
        /*0170*/ 	.short	0x0100
        /*0172*/ 	.byte	0x08
	.zero		1


	//   ....[2]....
        /*0174*/ 	.word	0x000003a0
        /*0178*/ 	.word	0x000000ff
        /*017c*/ 	.word	0x00026820
        /*0180*/ 	.short	0x0100
        /*0182*/ 	.byte	0x08
	.zero		1


	//   ....[3]....
        /*0184*/ 	.word	0x000003b0
        /*0188*/ 	.word	0x000000ff
        /*018c*/ 	.word	0x00026818
        /*0190*/ 	.short	0x0100
        /*0192*/ 	.byte	0x08
	.zero		1


	//   ....[4]....
        /*0194*/ 	.word	0x000003c0
        /*0198*/ 	.word	0x000000ff
        /*019c*/ 	.word	0x00026828
        /*01a0*/ 	.short	0x0100
        /*01a2*/ 	.byte	0x08
	.zero		1


	//   ....[5]....
        /*01a4*/ 	.word	0x000004f0
        /*01a8*/ 	.word	0x000000ff
        /*01ac*/ 	.word	0x00026830
        /*01b0*/ 	.short	0x0100
        /*01b2*/ 	.byte	0x08
	.zero		1


	//   ....[6]....
        /*01b4*/ 	.word	0x00000500
        /*01b8*/ 	.word	0x000000ff
        /*01bc*/ 	.word	0x00026840
        /*01c0*/ 	.short	0x0100
        /*01c2*/ 	.byte	0x08
	.zero		1


	//   ....[7]....
        /*01c4*/ 	.word	0x00000510
        /*01c8*/ 	.word	0x000000ff
        /*01cc*/ 	.word	0x00026838
        /*01d0*/ 	.short	0x0100
        /*01d2*/ 	.byte	0x08
	.zero		1


	//   ....[8]....
        /*01d4*/ 	.word	0x00000520
        /*01d8*/ 	.word	0x000000ff
        /*01dc*/ 	.word	0x00026848
        /*01e0*/ 	.short	0x0100
        /*01e2*/ 	.byte	0x08
	.zero		1


	//   ....[9]....
        /*01e4*/ 	.word	0x00001760
        /*01e8*/ 	.word	0x000000eb
        /*01ec*/ 	.word	0x00026800
        /*01f0*/ 	.short	0x010a
        /*01f2*/ 	.byte	0x3f
	.zero		1


	//   ....[10]....
        /*01f4*/ 	.word	0x00001800
        /*01f8*/ 	.word	0x000000eb
        /*01fc*/ 	.word	0x00026800
        /*0200*/ 	.short	0x010a
        /*0202*/ 	.byte	0x3f
	.zero		1


	//   ....[11]....
        /*0204*/ 	.word	0x00002170
        /*0208*/ 	.word	0x000000ff
        /*020c*/ 	.word	0x00026810
        /*0210*/ 	.short	0x010a
        /*0212*/ 	.byte	0x08
	.zero		1


	//   ....[12]....
        /*0214*/ 	.word	0x000021b0
        /*0218*/ 	.word	0x000000ff
        /*021c*/ 	.word	0x00026810
        /*0220*/ 	.short	0x010a
        /*0222*/ 	.byte	0x08
	.zero		1


	//   ....[13]....
        /*0224*/ 	.word	0x000025f0
        /*0228*/ 	.word	0x000000ff
        /*022c*/ 	.word	0x00026830
        /*0230*/ 	.short	0x010a
        /*0232*/ 	.byte	0x08
	.zero		1


	//   ....[14]....
        /*0234*/ 	.word	0x00002920
        /*0238*/ 	.word	0x000000ff
        /*023c*/ 	.word	0x00026830
        /*0240*/ 	.short	0x010a
        /*0242*/ 	.byte	0x08
	.zero		1


	//   ....[15]....
        /*0244*/ 	.word	0x00004c50
        /*0248*/ 	.word	0x000000ff
        /*024c*/ 	.word	0x00000000
        /*0250*/ 	.short	0x0101
        /*0252*/ 	.byte	0x0a
	.zero		1


	//   ....[16]....
        /*0254*/ 	.word	0x00004f30
        /*0258*/ 	.word	0x000000ff
        /*025c*/ 	.word	0x00000000
        /*0260*/ 	.short	0x0101
        /*0262*/ 	.byte	0x08
	.zero		1


	//   ....[17]....
        /*0264*/ 	.word	0x00008ae0
        /*0268*/ 	.word	0x0000000f
        /*026c*/ 	.word	0x00026820
        /*0270*/ 	.short	0x010a
        /*0272*/ 	.byte	0x3f
	.zero		1


	//   ....[18]....
        /*0274*/ 	.word	0x000093a0
        /*0278*/ 	.word	0x0000000f
        /*027c*/ 	.word	0x00026840
        /*0280*/ 	.short	0x010a
        /*0282*/ 	.byte	0x3f
	.zero		1


	//   ....[19]....
        /*0284*/ 	.word	0x000096e0
        /*0288*/ 	.word	0x0000000f
        /*028c*/ 	.word	0x00026828
        /*0290*/ 	.short	0x010a
        /*0292*/ 	.byte	0x3f
	.zero		1


	//   ....[20]....
        /*0294*/ 	.word	0x00009a20
        /*0298*/ 	.word	0x0000000f
        /*029c*/ 	.word	0x00026848
        /*02a0*/ 	.short	0x010a
        /*02a2*/ 	.byte	0x3f
	.zero		1


	//   ....[21]....
        /*02a4*/ 	.word	0x00009d00
        /*02a8*/ 	.word	0x0000000f
        /*02ac*/ 	.word	0x00026820
        /*02b0*/ 	.short	0x010a
        /*02b2*/ 	.byte	0x3f
	.zero		1


	//   ....[22]....
        /*02b4*/ 	.word	0x0000a0b0
        /*02b8*/ 	.word	0x0000000f
        /*02bc*/ 	.word	0x00026840
        /*02c0*/ 	.short	0x010a
        /*02c2*/ 	.byte	0x3f
	.zero		1


	//   ....[23]....
        /*02c4*/ 	.word	0x0000a3c0
        /*02c8*/ 	.word	0x0000000f
        /*02cc*/ 	.word	0x00026828
        /*02d0*/ 	.short	0x010a
        /*02d2*/ 	.byte	0x3f
	.zero		1


	//   ....[24]....
        /*02d4*/ 	.word	0x0000a740
        /*02d8*/ 	.word	0x00000003
        /*02dc*/ 	.word	0x00026840
        /*02e0*/ 	.short	0x010a
        /*02e2*/ 	.byte	0x3f
	.zero		1


	//   ....[25]....
        /*02e4*/ 	.word	0x0000ac10
        /*02e8*/ 	.word	0x00000007
        /*02ec*/ 	.word	0x00000000
        /*02f0*/ 	.short	0x010a
        /*02f2*/ 	.byte	0x3f
	.zero		1


	//   ....[26]....
        /*02f4*/ 	.word	0x0000ac60
        /*02f8*/ 	.word	0x00000003
        /*02fc*/ 	.word	0x00000000
        /*0300*/ 	.short	0x010a
        /*0302*/ 	.byte	0x3f
	.zero		1


	//   ....[27]....
        /*0304*/ 	.word	0x0000acc0
        /*0308*/ 	.word	0x00000005
        /*030c*/ 	.word	0x00000000
        /*0310*/ 	.short	0x010a
        /*0312*/ 	.byte	0x3f
	.zero		1


	//   ....[28]....
        /*0314*/ 	.word	0x0000acf0
        /*0318*/ 	.word	0x00000003
        /*031c*/ 	.word	0x00000000
        /*0320*/ 	.short	0x010a
        /*0322*/ 	.byte	0x3f
	.zero		1


	//   ....[29]....
        /*0324*/ 	.word	0x0000add0
        /*0328*/ 	.word	0x000000eb
        /*032c*/ 	.word	0x00026800
        /*0330*/ 	.short	0x010a
        /*0332*/ 	.byte	0x3f
	.zero		1


	//   ....[30]....
        /*0334*/ 	.word	0x0000ae30
        /*0338*/ 	.word	0x00000005
        /*033c*/ 	.word	0x00026810
        /*0340*/ 	.short	0x010a
        /*0342*/ 	.byte	0x3f
	.zero		1


	//   ....[31]....
        /*0344*/ 	.word	0x0000ae90
        /*0348*/ 	.word	0x00000079
        /*034c*/ 	.word	0x00026830
        /*0350*/ 	.short	0x010a
        /*0352*/ 	.byte	0x3f
	.zero		1


	//   ....[32]....
        /*0354*/ 	.word	0x0000b110
        /*0358*/ 	.word	0x0000000f
        /*035c*/ 	.word	0x00026820
        /*0360*/ 	.short	0x010a
        /*0362*/ 	.byte	0x3f
	.zero		1


	//   ....[33]....
        /*0364*/ 	.word	0x0000b160
        /*0368*/ 	.word	0x0000000f
        /*036c*/ 	.word	0x00026840
        /*0370*/ 	.short	0x010a
        /*0372*/ 	.byte	0x3f
	.zero		1


	//   ....[34]....
        /*0374*/ 	.word	0x0000b1b0
        /*0378*/ 	.word	0x0000000f
        /*037c*/ 	.word	0x00026828
        /*0380*/ 	.short	0x010a
        /*0382*/ 	.byte	0x3f
	.zero		1


	//   ....[35]....
        /*0384*/ 	.word	0x0000b200
        /*0388*/ 	.word	0x0000000f
        /*038c*/ 	.word	0x00026848
        /*0390*/ 	.short	0x010a
        /*0392*/ 	.byte	0x3f
	.zero		1


	//   ....[36]....
        /*0394*/ 	.word	0x0000b260
        /*0398*/ 	.word	0x0000000f
        /*039c*/ 	.word	0x00026820
        /*03a0*/ 	.short	0x010a
        /*03a2*/ 	.byte	0x3f
	.zero		1


	//   ....[37]....
        /*03a4*/ 	.word	0x0000b2b0
        /*03a8*/ 	.word	0x0000000f
        /*03ac*/ 	.word	0x00026840
        /*03b0*/ 	.short	0x010a
        /*03b2*/ 	.byte	0x3f
	.zero		1


	//   ....[38]....
        /*03b4*/ 	.word	0x0000b300
        /*03b8*/ 	.word	0x0000000f
        /*03bc*/ 	.word	0x00026828
        /*03c0*/ 	.short	0x010a
        /*03c2*/ 	.byte	0x3f
	.zero		1


	//   ....[39]....
        /*03c4*/ 	.word	0x0000b350
        /*03c8*/ 	.word	0x00000003
        /*03cc*/ 	.word	0x00026840
        /*03d0*/ 	.short	0x010a
        /*03d2*/ 	.byte	0x3f
	.zero		1


	//   ....[40]....
        /*03d4*/ 	.word	0x0000b420
        /*03d8*/ 	.word	0x00000007
        /*03dc*/ 	.word	0x00000000
        /*03e0*/ 	.short	0x010a
        /*03e2*/ 	.byte	0x3f
	.zero		1


	//   ....[41]....
        /*03e4*/ 	.word	0x0000b470
        /*03e8*/ 	.word	0x00000003
        /*03ec*/ 	.word	0x00000000
        /*03f0*/ 	.short	0x010a
        /*03f2*/ 	.byte	0x3f
	.zero		1


	//   ....[42]....
        /*03f4*/ 	.word	0x0000b4c0
        /*03f8*/ 	.word	0x00000005
        /*03fc*/ 	.word	0x00000000
        /*0400*/ 	.short	0x010a
        /*0402*/ 	.byte	0x3f
	.zero		1


	//----- nvinfo : EIATTR_NUM_MBARRIERS
	.align		4
.L_881:
        /*0404*/ 	.byte	0x03, 0x38
        /*0406*/ 	.short	0x0009


	//----- nvinfo : EIATTR_EXIT_INSTR_OFFSETS
	.align		4
        /*0408*/ 	.byte	0x04, 0x1c
        /*040a*/ 	.short	(.L_883 - .L_882)


	//   ....[0]....
.L_882:
        /*040c*/ 	.word	0x0000ad40


	//----- nvinfo : EIATTR_MAX_THREADS
	.align		4
.L_883:
        /*0410*/ 	.byte	0x04, 0x05
        /*0412*/ 	.short	(.L_885 - .L_884)
.L_884:
        /*0414*/ 	.word	0x00000180
        /*0418*/ 	.word	0x00000001
        /*041c*/ 	.word	0x00000001


	//----- nvinfo : EIATTR_CRS_STACK_SIZE
	.align		4
.L_885:
        /*0420*/ 	.byte	0x04, 0x1e
        /*0422*/ 	.short	(.L_887 - .L_886)
.L_886:
        /*0424*/ 	.word	0x00000000


	//----- nvinfo : EIATTR_CBANK_PARAM_SIZE
	.align		4
.L_887:
        /*0428*/ 	.byte	0x03, 0x19
        /*042a*/ 	.short	0x0770


	//----- nvinfo : EIATTR_PARAM_CBANK
	.align		4
        /*042c*/ 	.byte	0x04, 0x0a
        /*042e*/ 	.short	(.L_889 - .L_888)
	.align		4
.L_888:
        /*0430*/ 	.word	index@(.nv.constant0._ZN7cutlass13device_kernelIN5flash11enable_sm90INS1_16FlashAttnBwdSm90INS1_25CollectiveMainloopBwdSm90ILi2ELi2ELi2EN4cute5tupleIJNS5_1CILi1EEES8_S8_EEENS6_IJNS7_ILi64EEENS7_ILi128EEENS7_ILi96EEEEEENS_10bfloat16_tEfNS_4arch4Sm90ELb1ELb0ELb1ELb1ELb1ELb1ELb0ELb0ELi2ELi1ELi2ELi1ELb1EEENS1_24CollectiveEpilogueBwdGQAISD_fSG_Li256ELb1ELb1EEENS1_25SingleTileBwdLPTSchedulerILb1ELi128ELb1EEEEEEEEEvNT_6ParamsE)
        /*0434*/ 	.short	0x0210
        /*0436*/ 	.short	0x0770


	//----- nvinfo : EIATTR_SW_WAR
	.align		4
.L_889:
        /*0438*/ 	.byte	0x04, 0x36
        /*043a*/ 	.short	(.L_891 - .L_890)
.L_890:
        /*043c*/ 	.word	0x00000008
.L_891:


//--------------------- .nv.info._ZN7cutlass13device_kernelIN5flash22FlashAttnBwdPreprocessIN4cute5tupleIJNS3_1CILi64EEENS5_ILi96EEEEEENS_10bfloat16_tEfNS_4arch4Sm90ELb1ELb1EEEEEvNT_6ParamsE --------------------------
	.section	.nv.info._ZN7cutlass13device_kernelIN5flash22FlashAttnBwdPreprocessIN4cute5tupleIJNS3_1CILi64EEENS5_ILi96EEEEEENS_10bfloat16_tEfNS_4arch4Sm90ELb1ELb1EEEEEvNT_6ParamsE,"",@"SHT_CUDA_INFO"
	.sectionflags	@""
	.align	4


	//----- nvinfo : EIATTR_CUDA_API_VERSION
	.align		4
        /*0000*/ 	.byte	0x04, 0x37
        /*0002*/ 	.short	(.L_893 - .L_892)
.L_892:
        /*0004*/ 	.word	0x00000082


	//----- nvinfo : EIATTR_KPARAM_INFO
	.align		4
.L_893:
        /*0008*/ 	.byte	0x04, 0x17
        /*000a*/ 	.short	(.L_895 - .L_894)
.L_894:
        /*000c*/ 	.word	0x00000000
        /*0010*/ 	.short	0x0000
        /*0012*/ 	.short	0x0000
        /*0014*/ 	.byte	0x00, 0xf0, 0xc1, 0x03


	//----- nvinfo : EIATTR_SPARSE_MMA_MASK
	.align		4
.L_895:
        /*0018*/ 	.byte	0x03, 0x50
        /*001a*/ 	.short	0x0000


	//----- nvinfo : EIATTR_MAXREG_COUNT
	.align		4
        /*001c*/ 	.byte	0x03, 0x1b
        /*001e*/ 	.short	0x0080


	//----- nvinfo : EIATTR_MERCURY_ISA_VERSION
	.align		4
        /*0020*/ 	.byte	0x03, 0x5f
        /*0022*/ 	.short	0x0101


	//----- nvinfo : EIATTR_COOP_GROUP_MASK_REGIDS
	.align		4
        /*0024*/ 	.byte	0x04, 0x29
        /*0026*/ 	.short	(.L_897 - .L_896)


	//   ....[0]....
.L_896:
        /*0028*/ 	.word	0xffffffff


	//   ....[1]....
        /*002c*/ 	.word	0xffffffff


	//----- nvinfo : EIATTR_COOP_GROUP_INSTR_OFFSETS
	.align		4
.L_897:
        /*0030*/ 	.byte	0x04, 0x28
        /*0032*/ 	.short	(.L_899 - .L_898)


	//   ....[0]....
.L_898:
        /*0034*/ 	.word	0x00000e20


	//   ....[1]....
        /*0038*/ 	.word	0x00000e80


	//----- nvinfo : EIATTR_EXIT_INSTR_OFFSETS
	.align		4
.L_899:
        /*003c*/ 	.byte	0x04, 0x1c
        /*003e*/ 	.short	(.L_901 - .L_900)


	//   ....[0]....
.L_900:
        /*0040*/ 	.word	0x000001c0


	//   ....[1]....
        /*0044*/ 	.word	0x000013f0


	//   ....[2]....
        /*0048*/ 	.word	0x00001470


	//----- nvinfo : EIATTR_MAX_THREADS
	.align		4
.L_901:
        /*004c*/ 	.byte	0x04, 0x05
        /*004e*/ 	.short	(.L_903 - .L_902)
.L_902:
        /*0050*/ 	.word	0x00000100
        /*0054*/ 	.word	0x00000001
        /*0058*/ 	.word	0x00000001


	//----- nvinfo : EIATTR_CRS_STACK_SIZE
	.align		4
.L_903:
        /*005c*/ 	.byte	0x04, 0x1e
        /*005e*/ 	.short	(.L_905 - .L_904)
.L_904:
        /*0060*/ 	.word	0x00000000


	//----- nvinfo : EIATTR_CBANK_PARAM_SIZE
	.align		4
.L_905:
        /*0064*/ 	.byte	0x03, 0x19
        /*0066*/ 	.short	0x00f0


	//----- nvinfo : EIATTR_PARAM_CBANK
	.align		4
        /*0068*/ 	.byte	0x04, 0x0a
        /*006a*/ 	.short	(.L_907 - .L_906)
	.align		4
.L_906:
        /*006c*/ 	.word	index@(.nv.constant0._ZN7cutlass13device_kernelIN5flash22FlashAttnBwdPreprocessIN4cute5tupleIJNS3_1CILi64EEENS5_ILi96EEEEEENS_10bfloat16_tEfNS_4arch4Sm90ELb1ELb1EEEEEvNT_6ParamsE)
        /*0070*/ 	.short	0x0210
        /*0072*/ 	.short	0x00f0


	//----- nvinfo : EIATTR_SW_WAR
	.align		4
.L_907:
        /*0074*/ 	.byte	0x04, 0x36
        /*0076*/ 	.short	(.L_909 - .L_908)
.L_908:
        /*0078*/ 	.word	0x00000008
.L_909:


//--------------------- .nv.callgraph             --------------------------
	.section	.nv.callgraph,"",@"SHT_CUDA_CALLGRAPH"
	.align	4
	.sectionentsize	8
	.align		4
        /*0000*/ 	.word	0x00000000
	.align		4
        /*0004*/ 	.word	0xffffffff
	.align		4
        /*0008*/ 	.word	index@(_ZN7cutlass13device_kernelIN5flash11enable_sm90INS1_16FlashAttnBwdSm90INS1_25CollectiveMainloopBwdSm90ILi2ELi2ELi2EN4cute5tupleIJNS5_1CILi1EEES8_S8_EEENS6_IJNS7_ILi64EEENS7_ILi128EEENS7_ILi96EEEEEENS_10bfloat16_tEfNS_4arch4Sm90ELb0ELb0ELb1ELb0ELb0ELb1ELb0ELb0ELi2ELi1ELi2ELi1ELb1EEENS1_21CollectiveEpilogueBwdISD_SE_SG_Li256ELb0ELb0ELi1EEENS1_19SingleTileSchedulerILb0ELb0ELb0ELi128EEEEEEEEEvNT_6ParamsE)
	.align		4
        /*000c*/ 	.word	index@(__assertfail)
	.align		4
        /*0010*/ 	.word	index@(_ZN7cutlass13device_kernelIN5flash11enable_sm90INS1_16FlashAttnBwdSm90INS1_25CollectiveMainloopBwdSm90ILi2ELi2ELi2EN4cute5tupleIJNS5_1CILi1EEES8_S8_EEENS6_IJNS7_ILi64EEENS7_ILi128EEENS7_ILi96EEEEEENS_10bfloat16_tEfNS_4arch4Sm90ELb0ELb0ELb1ELb0ELb1ELb1ELb0ELb0ELi2ELi1ELi2ELi1ELb1EEENS1_21CollectiveEpilogueBwdISD_SE_SG_Li256ELb0ELb0ELi1EEENS1_19SingleTileSchedulerILb0ELb0ELb0ELi128EEEEEEEEEvNT_6ParamsE)
	.align		4
        /*0014*/ 	.word	index@(__assertfail)
	.align		4
        /*0018*/ 	.word	index@(_ZN7cutlass13device_kernelIN5flash11enable_sm90INS1_16FlashAttnBwdSm90INS1_25CollectiveMainloopBwdSm90ILi2ELi2ELi2EN4cute5tupleIJNS5_1CILi1EEES8_S8_EEENS6_IJNS7_ILi64EEENS7_ILi128EEENS7_ILi96EEEEEENS_10bfloat16_tEfNS_4arch4Sm90ELb0ELb0ELb1ELb0ELb0ELb1ELb0ELb0ELi2ELi1ELi2ELi1ELb1EEENS1_24CollectiveEpilogueBwdGQAISD_fSG_Li256ELb0ELb0EEENS1_19SingleTileSchedulerILb0ELb0ELb0ELi128EEEEEEEEEvNT_6ParamsE)
	.align		4
        /*001c*/ 	.word	index@(__assertfail)
	.align		4
        /*0020*/ 	.word	index@(_ZN7cutlass13device_kernelIN5flash11enable_sm90INS1_16FlashAttnBwdSm90INS1_25CollectiveMainloopBwdSm90ILi2ELi2ELi2EN4cute5tupleIJNS5_1CILi1EEES8_S8_EEENS6_IJNS7_ILi64EEENS7_ILi128EEENS7_ILi96EEEEEENS_10bfloat16_tEfNS_4arch4Sm90ELb0ELb0ELb1ELb0ELb1ELb1ELb0ELb0ELi2ELi1ELi2ELi1ELb1EEENS1_24CollectiveEpilogueBwdGQAISD_fSG_Li256ELb0ELb1EEENS1_19SingleTileSchedulerILb0ELb0ELb0ELi128EEEEEEEEEvNT_6ParamsE)
	.align		4
        /*0024*/ 	.word	index@(__assertfail)
	.align		4
        /*0028*/ 	.word	index@(_ZN7cutlass13device_kernelIN5flash11enable_sm90INS1_16FlashAttnBwdSm90INS1_25CollectiveMainloopBwdSm90ILi2ELi2ELi2EN4cute5tupleIJNS5_1CILi1EEES8_S8_EEENS6_IJNS7_ILi64EEENS7_ILi128EEENS7_ILi96EEEEEENS_10bfloat16_tEfNS_4arch4Sm90ELb0ELb0ELb1ELb1ELb0ELb1ELb0ELb0ELi2ELi1ELi2ELi1ELb1EEENS1_21CollectiveEpilogueBwdISD_SE_SG_Li256ELb1ELb0ELi1EEENS1_19SingleTileSchedulerILb1ELb0ELb0ELi128EEEEEEEEEvNT_6ParamsE)
	.align		4
        /*002c*/ 	.word	index@(__assertfail)
	.align		4
        /*0030*/ 	.word	index@(_ZN7cutlass13device_kernelIN5flash11enable_sm90INS1_16FlashAttnBwdSm90INS1_25CollectiveMainloopBwdSm90ILi2ELi2ELi2EN4cute5tupleIJNS5_1CILi1EEES8_S8_EEENS6_IJNS7_ILi64EEENS7_ILi128EEENS7_ILi96EEEEEENS_10bfloat16_tEfNS_4arch4Sm90ELb0ELb0ELb1ELb1ELb1ELb1ELb0ELb0ELi2ELi1ELi2ELi1ELb1EEENS1_21CollectiveEpilogueBwdISD_SE_SG_Li256ELb1ELb0ELi1EEENS1_19SingleTileSchedulerILb1ELb0ELb0ELi128EEEEEEEEEvNT_6ParamsE)
	.align		4
        /*0034*/ 	.word	index@(__assertfail)
	.align		4
        /*0038*/ 	.word	index@(_ZN7cutlass13device_kernelIN5flash11enable_sm90INS1_16FlashAttnBwdSm90INS1_25CollectiveMainloopBwdSm90ILi2ELi2ELi2EN4cute5tupleIJNS5_1CILi1EEES8_S8_EEENS6_IJNS7_ILi64EEENS7_ILi128EEENS7_ILi96EEEEEENS_10bfloat16_tEfNS_4arch4Sm90ELb0ELb0ELb1ELb1ELb0ELb1ELb0ELb0ELi2ELi1ELi2ELi1ELb1EEENS1_24CollectiveEpilogueBwdGQAISD_fSG_Li256ELb1ELb0EEENS1_19SingleTileSchedulerILb1ELb0ELb0ELi128EEEEEEEEEvNT_6ParamsE)
	.align		4
        /*003c*/ 	.word	index@(__assertfail)
	.align		4
        /*0040*/ 	.word	index@(_ZN7cutlass13device_kernelIN5flash11enable_sm90INS1_16FlashAttnBwdSm90INS1_25CollectiveMainloopBwdSm90ILi2ELi2ELi2EN4cute5tupleIJNS5_1CILi1EEES8_S8_EEENS6_IJNS7_ILi64EEENS7_ILi128EEENS7_ILi96EEEEEENS_10bfloat16_tEfNS_4arch4Sm90ELb0ELb0ELb1ELb1ELb1ELb1ELb0ELb0ELi2ELi1ELi2ELi1ELb1EEENS1_24CollectiveEpilogueBwdGQAISD_fSG_Li256ELb1ELb1EEENS1_19SingleTileSchedulerILb1ELb0ELb0ELi128EEEEEEEEEvNT_6ParamsE)
	.align		4
        /*0044*/ 	.word	index@(__assertfail)
	.align		4
        /*0048*/ 	.word	index@(_ZN7cutlass13device_kernelIN5flash11enable_sm90INS1_16FlashAttnBwdSm90INS1_25CollectiveMainloopBwdSm90ILi2ELi2ELi2EN4cute5tupleIJNS5_1CILi1EEES8_S8_EEENS6_IJNS7_ILi64EEENS7_ILi128EEENS7_ILi96EEEEEENS_10bfloat16_tEfNS_4arch4Sm90ELb0ELb1ELb1ELb0ELb0ELb1ELb0ELb0ELi2ELi1ELi2ELi1ELb1EEENS1_21CollectiveEpilogueBwdISD_SE_SG_Li256ELb0ELb0ELi1EEENS1_19SingleTileSchedulerILb0ELb0ELb0ELi128EEEEEEEEEvNT_6ParamsE)
	.align		4
        /*004c*/ 	.word	index@(__assertfail)
	.align		4
        /*0050*/ 	.word	index@(_ZN7cutlass13device_kernelIN5flash11enable_sm90INS1_16FlashAttnBwdSm90INS1_25CollectiveMainloopBwdSm90ILi2ELi2ELi2EN4cute5tupleIJNS5_1CILi1EEES8_S8_EEENS6_IJNS7_ILi64EEENS7_ILi128EEENS7_ILi96EEEEEENS_10bfloat16_tEfNS_4arch4Sm90ELb0ELb1ELb1ELb0ELb1ELb1ELb0ELb0ELi2ELi1ELi2ELi1ELb1EEENS1_21CollectiveEpilogueBwdISD_SE_SG_Li256ELb0ELb0ELi1EEENS1_19SingleTileSchedulerILb0ELb0ELb0ELi128EEEEEEEEEvNT_6ParamsE)
	.align		4
        /*0054*/ 	.word	index@(__assertfail)
	.align		4
        /*0058*/ 	.word	index@(_ZN7cutlass13device_kernelIN5flash11enable_sm90INS1_16FlashAttnBwdSm90INS1_25CollectiveMainloopBwdSm90ILi2ELi2ELi2EN4cute5tupleIJNS5_1CILi1EEES8_S8_EEENS6_IJNS7_ILi64EEENS7_ILi128EEENS7_ILi96EEEEEENS_10bfloat16_tEfNS_4arch4Sm90ELb0ELb1ELb1ELb0ELb0ELb1ELb0ELb0ELi2ELi1ELi2ELi1ELb1EEENS1_24CollectiveEpilogueBwdGQAISD_fSG_Li256ELb0ELb0EEENS1_19SingleTileSchedulerILb0ELb0ELb0ELi128EEEEEEEEEvNT_6ParamsE)
	.align		4
        /*005c*/ 	.word	index@(__assertfail)
	.align		4
        /*0060*/ 	.word	index@(_ZN7cutlass13device_kernelIN5flash11enable_sm90INS1_16FlashAttnBwdSm90INS1_25CollectiveMainloopBwdSm90ILi2ELi2ELi2EN4cute5tupleIJNS5_1CILi1EEES8_S8_EEENS6_IJNS7_ILi64EEENS7_ILi128EEENS7_ILi96EEEEEENS_10bfloat16_tEfNS_4arch4Sm90ELb0ELb1ELb1ELb0ELb1ELb1ELb0ELb0ELi2ELi1ELi2ELi1ELb1EEENS1_24CollectiveEpilogueBwdGQAISD_fSG_Li256ELb0ELb1EEENS1_19SingleTileSchedulerILb0ELb0ELb0ELi128EEEEEEEEEvNT_6ParamsE)
	.align		4
        /*0064*/ 	.word	index@(__assertfail)
	.align		4
        /*0068*/ 	.word	index@(_ZN7cutlass13device_kernelIN5flash11enable_sm90INS1_16FlashAttnBwdSm90INS1_25CollectiveMainloopBwdSm90ILi2ELi2ELi2EN4cute5tupleIJNS5_1CILi1EEES8_S8_EEENS6_IJNS7_ILi64EEENS7_ILi128EEENS7_ILi96EEEEEENS_10bfloat16_tEfNS_4arch4Sm90ELb0ELb1ELb1ELb1ELb0ELb1ELb0ELb0ELi2ELi1ELi2ELi1ELb1EEENS1_21CollectiveEpilogueBwdISD_SE_SG_Li256ELb1ELb0ELi1EEENS1_19SingleTileSchedulerILb1ELb0ELb0ELi128EEEEEEEEEvNT_6ParamsE)
	.align		4
        /*006c*/ 	.word	index@(__assertfail)
	.align		4
        /*0070*/ 	.word	index@(_ZN7cutlass13device_kernelIN5flash11enable_sm90INS1_16FlashAttnBwdSm90INS1_25CollectiveMainloopBwdSm90ILi2ELi2ELi2EN4cute5tupleIJNS5_1CILi1EEES8_S8_EEENS6_IJNS7_ILi64EEENS7_ILi128EEENS7_ILi96EEEEEENS_10bfloat16_tEfNS_4arch4Sm90ELb0ELb1ELb1ELb1ELb1ELb1ELb0ELb0ELi2ELi1ELi2ELi1ELb1EEENS1_21CollectiveEpilogueBwdISD_SE_SG_Li256ELb1ELb0ELi1EEENS1_19SingleTileSchedulerILb1ELb0ELb0ELi128EEEEEEEEEvNT_6ParamsE)
	.align		4
        /*0074*/ 	.word	index@(__assertfail)
	.align		4
        /*0078*/ 	.word	index@(_ZN7cutlass13device_kernelIN5flash11enable_sm90INS1_16FlashAttnBwdSm90INS1_25CollectiveMainloopBwdSm90ILi2ELi2ELi2EN4cute5tupleIJNS5_1CILi1EEES8_S8_EEENS6_IJNS7_ILi64EEENS7_ILi128EEENS7_ILi96EEEEEENS_10bfloat16_tEfNS_4arch4Sm90ELb0ELb1ELb1ELb1ELb0ELb1ELb0ELb0ELi2ELi1ELi2ELi1ELb1EEENS1_24CollectiveEpilogueBwdGQAISD_fSG_Li256ELb1ELb0EEENS1_19SingleTileSchedulerILb1ELb0ELb0ELi128EEEEEEEEEvNT_6ParamsE)
	.align		4
        /*007c*/ 	.word	index@(__assertfail)
	.align		4
        /*0080*/ 	.word	index@(_ZN7cutlass13device_kernelIN5flash11enable_sm90INS1_16FlashAttnBwdSm90INS1_25CollectiveMainloopBwdSm90ILi2ELi2ELi2EN4cute5tupleIJNS5_1CILi1EEES8_S8_EEENS6_IJNS7_ILi64EEENS7_ILi128EEENS7_ILi96EEEEEENS_10bfloat16_tEfNS_4arch4Sm90ELb0ELb1ELb1ELb1ELb1ELb1ELb0ELb0ELi2ELi1ELi2ELi1ELb1EEENS1_24CollectiveEpilogueBwdGQAISD_fSG_Li256ELb1ELb1EEENS1_19SingleTileSchedulerILb1ELb0ELb0ELi128EEEEEEEEEvNT_6ParamsE)
	.align		4
        /*0084*/ 	.word	index@(__assertfail)
	.align		4
        /*0088*/ 	.word	index@(_ZN7cutlass13device_kernelIN5flash11enable_sm90INS1_16FlashAttnBwdSm90INS1_25CollectiveMainloopBwdSm90ILi2ELi2ELi2EN4cute5tupleIJNS5_1CILi1EEES8_S8_EEENS6_IJNS7_ILi64EEENS7_ILi128EEENS7_ILi96EEEEEENS_10bfloat16_tEfNS_4arch4Sm90ELb1ELb0ELb1ELb0ELb0ELb1ELb0ELb0ELi2ELi1ELi2ELi1ELb1EEENS1_21CollectiveEpilogueBwdISD_SE_SG_Li256ELb0ELb0ELi1EEENS1_25SingleTileBwdLPTSchedulerILb0ELi128ELb0EEEEEEEEEvNT_6ParamsE)
	.align		4
        /*008c*/ 	.word	index@(__assertfail)
	.align		4
        /*0090*/ 	.word	index@(_ZN7cutlass13device_kernelIN5flash11enable_sm90INS1_16FlashAttnBwdSm90INS1_25CollectiveMainloopBwdSm90ILi2ELi2ELi2EN4cute5tupleIJNS5_1CILi1EEES8_S8_EEENS6_IJNS7_ILi64EEENS7_ILi128EEENS7_ILi96EEEEEENS_10bfloat16_tEfNS_4arch4Sm90ELb1ELb0ELb1ELb0ELb1ELb1ELb0ELb0ELi2ELi1ELi2ELi1ELb1EEENS1_21CollectiveEpilogueBwdISD_SE_SG_Li256ELb0ELb0ELi1EEENS1_25SingleTileBwdLPTSchedulerILb0ELi128ELb1EEEEEEEEEvNT_6ParamsE)
	.align		4
        /*0094*/ 	.word	index@(__assertfail)
	.align		4
        /*0098*/ 	.word	index@(_ZN7cutlass13device_kernelIN5flash11enable_sm90INS1_16FlashAttnBwdSm90INS1_25CollectiveMainloopBwdSm90ILi2ELi2ELi2EN4cute5tupleIJNS5_1CILi1EEES8_S8_EEENS6_IJNS7_ILi64EEENS7_ILi128EEENS7_ILi96EEEEEENS_10bfloat16_tEfNS_4arch4Sm90ELb1ELb0ELb1ELb0ELb0ELb1ELb0ELb0ELi2ELi1ELi2ELi1ELb1EEENS1_24CollectiveEpilogueBwdGQAISD_fSG_Li256ELb0ELb0EEENS1_25SingleTileBwdLPTSchedulerILb0ELi128ELb0EEEEEEEEEvNT_6ParamsE)
	.align		4
        /*009c*/ 	.word	index@(__assertfail)
	.align		4
        /*00a0*/ 	.word	index@(_ZN7cutlass13device_kernelIN5flash11enable_sm90INS1_16FlashAttnBwdSm90INS1_25CollectiveMainloopBwdSm90ILi2ELi2ELi2EN4cute5tupleIJNS5_1CILi1EEES8_S8_EEENS6_IJNS7_ILi64EEENS7_ILi128EEENS7_ILi96EEEEEENS_10bfloat16_tEfNS_4arch4Sm90ELb1ELb0ELb1ELb0ELb1ELb1ELb0ELb0ELi2ELi1ELi2ELi1ELb1EEENS1_24CollectiveEpilogueBwdGQAISD_fSG_Li256ELb0ELb1EEENS1_25SingleTileBwdLPTSchedulerILb0ELi128ELb1EEEEEEEEEvNT_6ParamsE)
	.align		4
        /*00a4*/ 	.word	index@(__assertfail)
	.align		4
        /*00a8*/ 	.word	index@(_ZN7cutlass13device_kernelIN5flash11enable_sm90INS1_16FlashAttnBwdSm90INS1_25CollectiveMainloopBwdSm90ILi2ELi2ELi2EN4cute5tupleIJNS5_1CILi1EEES8_S8_EEENS6_IJNS7_ILi64EEENS7_ILi128EEENS7_ILi96EEEEEENS_10bfloat16_tEfNS_4arch4Sm90ELb1ELb0ELb1ELb1ELb0ELb1ELb0ELb0ELi2ELi1ELi2ELi1ELb1EEENS1_21CollectiveEpilogueBwdISD_SE_SG_Li256ELb1ELb0ELi1EEENS1_25SingleTileBwdLPTSchedulerILb1ELi128ELb0EEEEEEEEEvNT_6ParamsE)
	.align		4
        /*00ac*/ 	.word	index@(__assertfail)
	.align		4
        /*00b0*/ 	.word	index@(_ZN7cutlass13device_kernelIN5flash11enable_sm90INS1_16FlashAttnBwdSm90INS1_25CollectiveMainloopBwdSm90ILi2ELi2ELi2EN4cute5tupleIJNS5_1CILi1EEES8_S8_EEENS6_IJNS7_ILi64EEENS7_ILi128EEENS7_ILi96EEEEEENS_10bfloat16_tEfNS_4arch4Sm90ELb1ELb0ELb1ELb1ELb1ELb1ELb0ELb0ELi2ELi1ELi2ELi1ELb1EEENS1_21CollectiveEpilogueBwdISD_SE_SG_Li256ELb1ELb0ELi1EEENS1_25SingleTileBwdLPTSchedulerILb1ELi128ELb1EEEEEEEEEvNT_6ParamsE)
	.align		4
        /*00b4*/ 	.word	index@(__assertfail)
	.align		4
        /*00b8*/ 	.word	index@(_ZN7cutlass13device_kernelIN5flash11enable_sm90INS1_16FlashAttnBwdSm90INS1_25CollectiveMainloopBwdSm90ILi2ELi2ELi2EN4cute5tupleIJNS5_1CILi1EEES8_S8_EEENS6_IJNS7_ILi64EEENS7_ILi128EEENS7_ILi96EEEEEENS_10bfloat16_tEfNS_4arch4Sm90ELb1ELb0ELb1ELb1ELb0ELb1ELb0ELb0ELi2ELi1ELi2ELi1ELb1EEENS1_24CollectiveEpilogueBwdGQAISD_fSG_Li256ELb1ELb0EEENS1_25SingleTileBwdLPTSchedulerILb1ELi128ELb0EEEEEEEEEvNT_6ParamsE)
	.align		4
        /*00bc*/ 	.word	index@(__assertfail)
	.align		4
        /*00c0*/ 	.word	index@(_ZN7cutlass13device_kernelIN5flash11enable_sm90INS1_16FlashAttnBwdSm90INS1_25CollectiveMainloopBwdSm90ILi2ELi2ELi2EN4cute5tupleIJNS5_1CILi1EEES8_S8_EEENS6_IJNS7_ILi64EEENS7_ILi128EEENS7_ILi96EEEEEENS_10bfloat16_tEfNS_4arch4Sm90ELb1ELb0ELb1ELb1ELb1ELb1ELb0ELb0ELi2ELi1ELi2ELi1ELb1EEENS1_24CollectiveEpilogueBwdGQAISD_fSG_Li256ELb1ELb1EEENS1_25SingleTileBwdLPTSchedulerILb1ELi128ELb1EEEEEEEEEvNT_6ParamsE)
	.align		4
        /*00c4*/ 	.word	index@(__assertfail)
	.align		4
        /*00c8*/ 	.word	0x00000000
	.align		4
        /*00cc*/ 	.word	0xfffffffe
	.align		4
        /*00d0*/ 	.word	0x00000000
	.align		4
        /*00d4*/ 	.word	0xfffffffd
	.align		4
        /*00d8*/ 	.word	0x00000000
	.align		4
        /*00dc*/ 	.word	0xfffffffc


//--------------------- .nv.constant4             --------------------------
	.section	.nv.constant4,"a",@progbits
	.align	8
	.align		8
.nv.constant4:
        /*0000*/ 	.dword	__assertfail
	.align		8
        /*0008*/ 	.dword	__unnamed_1
	.align		8
        /*0010*/ 	.dword	__unnamed_2
	.align		8
        /*0018*/ 	.dword	__unnamed_3
	.align		8
        /*0020*/ 	.dword	__unnamed_4
	.align		8
        /*0028*/ 	.dword	__unnamed_5
	.align		8
        /*0030*/ 	.dword	_ZN73_INTERNAL_41cdafbe_37_flash_bwd_hdim96_bf16_softcap_sm90_cu_744032ad_29274cuda3std3__45__cpo5beginE
	.align		8
        /*0038*/ 	.dword	_ZN73_INTERNAL_41cdafbe_37_flash_bwd_hdim96_bf16_softcap_sm90_cu_744032ad_29274cuda3std3__45__cpo3endE
	.align		8
        /*0040*/ 	.dword	_ZN73_INTERNAL_41cdafbe_37_flash_bwd_hdim96_bf16_softcap_sm90_cu_744032ad_29274cuda3std3__45__cpo6cbeginE
	.align		8
        /*0048*/ 	.dword	_ZN73_INTERNAL_41cdafbe_37_flash_bwd_hdim96_bf16_softcap_sm90_cu_744032ad_29274cuda3std3__45__cpo4cendE
	.align		8
        /*0050*/ 	.dword	_ZN73_INTERNAL_41cdafbe_37_flash_bwd_hdim96_bf16_softcap_sm90_cu_744032ad_29274cuda3std3__475_GLOBAL__N__41cdafbe_37_flash_bwd_hdim96_bf16_softcap_sm90_cu_744032ad_29276ignoreE
	.align		8
        /*0058*/ 	.dword	_ZN73_INTERNAL_41cdafbe_37_flash_bwd_hdim96_bf16_softcap_sm90_cu_744032ad_29274cuda3std3__419piecewise_constructE
	.align		8
        /*0060*/ 	.dword	_ZN73_INTERNAL_41cdafbe_37_flash_bwd_hdim96_bf16_softcap_sm90_cu_744032ad_29274cuda3std3__48in_placeE
	.align		8
        /*0068*/ 	.dword	_ZN73_INTERNAL_41cdafbe_37_flash_bwd_hdim96_bf16_softcap_sm90_cu_744032ad_29274cuda3std6ranges3__45__cpo4swapE
	.align		8
        /*0070*/ 	.dword	_ZN73_INTERNAL_41cdafbe_37_flash_bwd_hdim96_bf16_softcap_sm90_cu_744032ad_29274cuda3std6ranges3__45__cpo9iter_moveE
	.align		8
        /*0078*/ 	.dword	_ZN73_INTERNAL_41cdafbe_37_flash_bwd_hdim96_bf16_softcap_sm90_cu_744032ad_29274cute7productE
	.align		8
        /*0080*/ 	.dword	_ZN73_INTERNAL_41cdafbe_37_flash_bwd_hdim96_bf16_softcap_sm90_cu_744032ad_29274cute1_E
	.align		8
        /*0088*/ 	.dword	$str$23
	.align		8
        /*0090*/ 	.dword	$str$24


//--------------------- .text._ZN7cutlass13device_kernelIN5flash11enable_sm90INS1_16FlashAttnBwdSm90INS1_25CollectiveMainloopBwdSm90ILi2ELi2ELi2EN4cute5tupleIJNS5_1CILi1EEES8_S8_EEENS6_IJNS7_ILi64EEENS7_ILi128EEENS7_ILi96EEEEEENS_10bfloat16_tEfNS_4arch4Sm90ELb0ELb0ELb1ELb0ELb0ELb1ELb0ELb0ELi2ELi1ELi2ELi1ELb1EEENS1_21CollectiveEpilogueBwdISD_SE_SG_Li256ELb0ELb0ELi1EEENS1_19SingleTileSchedulerILb0ELb0ELb0ELi128EEEEEEEEEvNT_6ParamsE --------------------------
	.section	.text._ZN7cutlass13device_kernelIN5flash11enable_sm90INS1_16FlashAttnBwdSm90INS1_25CollectiveMainloopBwdSm90ILi2ELi2ELi2EN4cute5tupleIJNS5_1CILi1EEES8_S8_EEENS6_IJNS7_ILi64EEENS7_ILi128EEENS7_ILi96EEEEEENS_10bfloat16_tEfNS_4arch4Sm90ELb0ELb0ELb1ELb0ELb0ELb1ELb0ELb0ELi2ELi1ELi2ELi1ELb1EEENS1_21CollectiveEpilogueBwdISD_SE_SG_Li256ELb0ELb0ELi1EEENS1_19SingleTileSchedulerILb0ELb0ELb0ELi128EEEEEEEEEvNT_6ParamsE,"ax",@progbits
	.align	128
.text._ZN7cutlass13device_kernelIN5flash11enable_sm90INS1_16FlashAttnBwdSm90INS1_25CollectiveMainloopBwdSm90ILi2ELi2ELi2EN4cute5tupleIJNS5_1CILi1EEES8_S8_EEENS6_IJNS7_ILi64EEENS7_ILi128EEENS7_ILi96EEEEEENS_10bfloat16_tEfNS_4arch4Sm90ELb0ELb0ELb1ELb0ELb0ELb1ELb0ELb0ELi2ELi1ELi2ELi1ELb1EEENS1_21CollectiveEpilogueBwdISD_SE_SG_Li256ELb0ELb0ELi1EEENS1_19SingleTileSchedulerILb0ELb0ELb0ELi128EEEEEEEEEvNT_6ParamsE:
        .type           _ZN7cutlass13device_kernelIN5flash11enable_sm90INS1_16FlashAttnBwdSm90INS1_25CollectiveMainloopBwdSm90ILi2ELi2ELi2EN4cute5tupleIJNS5_1CILi1EEES8_S8_EEENS6_IJNS7_ILi64EEENS7_ILi128EEENS7_ILi96EEEEEENS_10bfloat16_tEfNS_4arch4Sm90ELb0ELb0ELb1ELb0ELb0ELb1ELb0ELb0ELi2ELi1ELi2ELi1ELb1EEENS1_21CollectiveEpilogueBwdISD_SE_SG_Li256ELb0ELb0ELi1EEENS1_19SingleTileSchedulerILb0ELb0ELb0ELi128EEEEEEEEEvNT_6ParamsE,@function
        .size           _ZN7cutlass13device_kernelIN5flash11enable_sm90INS1_16FlashAttnBwdSm90INS1_25CollectiveMainloopBwdSm90ILi2ELi2ELi2EN4cute5tupleIJNS5_1CILi1EEES8_S8_EEENS6_IJNS7_ILi64EEENS7_ILi128EEENS7_ILi96EEEEEENS_10bfloat16_tEfNS_4arch4Sm90ELb0ELb0ELb1ELb0ELb0ELb1ELb0ELb0ELi2ELi1ELi2ELi1ELb1EEENS1_21CollectiveEpilogueBwdISD_SE_SG_Li256ELb0ELb0ELi1EEENS1_19SingleTileSchedulerILb0ELb0ELb0ELi128EEEEEEEEEvNT_6ParamsE,(.L_x_3293 - _ZN7cutlass13device_kernelIN5flash11enable_sm90INS1_16FlashAttnBwdSm90INS1_25CollectiveMainloopBwdSm90ILi2ELi2ELi2EN4cute5tupleIJNS5_1CILi1EEES8_S8_EEENS6_IJNS7_ILi64EEENS7_ILi128EEENS7_ILi96EEEEEENS_10bfloat16_tEfNS_4arch4Sm90ELb0ELb0ELb1ELb0ELb0ELb1ELb0ELb0ELi2ELi1ELi2ELi1ELb1EEENS1_21CollectiveEpilogueBwdISD_SE_SG_Li256ELb0ELb0ELi1EEENS1_19SingleTileSchedulerILb0ELb0ELb0ELi128EEEEEEEEEvNT_6ParamsE)
        .other          _ZN7cutlass13device_kernelIN5flash11enable_sm90INS1_16FlashAttnBwdSm90INS1_25CollectiveMainloopBwdSm90ILi2ELi2ELi2EN4cute5tupleIJNS5_1CILi1EEES8_S8_EEENS6_IJNS7_ILi64EEENS7_ILi128EEENS7_ILi96EEEEEENS_10bfloat16_tEfNS_4arch4Sm90ELb0ELb0ELb1ELb0ELb0ELb1ELb0ELb0ELi2ELi1ELi2ELi1ELb1EEENS1_21CollectiveEpilogueBwdISD_SE_SG_Li256ELb0ELb0ELi1EEENS1_19SingleTileSchedulerILb0ELb0ELb0ELi128EEEEEEEEEvNT_6ParamsE,@"STO_CUDA_ENTRY STV_DEFAULT"
_ZN7cutlass13device_kernelIN5flash11enable_sm90INS1_16FlashAttnBwdSm90INS1_25CollectiveMainloopBwdSm90ILi2ELi2ELi2EN4cute5tupleIJNS5_1CILi1EEES8_S8_EEENS6_IJNS7_ILi64EEENS7_ILi128EEENS7_ILi96EEEEEENS_10bfloat16_tEfNS_4arch4Sm90ELb0ELb0ELb1ELb0ELb0ELb1ELb0ELb0ELi2ELi1ELi2ELi1ELb1EEENS1_21CollectiveEpilogueBwdISD_SE_SG_Li256ELb0ELb0ELi1EEENS1_19SingleTileSchedulerILb0ELb0ELb0ELi128EEEEEEEEEvNT_6ParamsE:
[----:B------:R-:W1:Y:S01]  /*0000*/  LDC R1, c[0x0][0x28] ;  /* 0x00000a00ff017b82 */ /* 0x000e620000000800 */
[----:B------:R-:W2:Y:S01]  /*0010*/  S2R R3, SR_TID.X ;  /* 0x0000000000037919 */ /* 0x000ea20000002100 */
[----:B------:R-:W-:Y:S01]  /*0020*/  ELECT P0, URZ, PT ;  /* 0x00000000003f782f */ /* 0x000fe20003800000 */
[----:B------:R-:W-:Y:S01]  /*0030*/  BSSY B0, `(.L_x_0) ;  /* 0x000001a000007945 */ /* 0x000fe20003800000 */
[----:B--2---:R-:W-:-:S05]  /*0040*/  SHF.R.U32.HI R0, RZ, 0x5, R3 ;  /* 0x00000005ff007819 */ /* 0x004fca0000011603 */
[----:B------:R-:W2:Y:S02]  /*0050*/  SHFL.IDX PT, R2, R0, RZ, 0x1f ;  /* 0x00001fff00027589 */ /* 0x000ea400000e0000 */
[----:B--2---:R-:W-:Y:S02]  /*0060*/  ISETP.EQ.AND P0, PT, R2, RZ, P0 ;  /* 0x000000ff0200720c */ /* 0x004fe40000702270 */
[----:B------:R-:W-:-:S11]  /*0070*/  SHF.R.U32.HI R2, RZ, 0x7, R3 ;  /* 0x00000007ff027819 */ /* 0x000fd60000011603 */
[----:B-1----:R-:W-:Y:S05]  /*0080*/  @!P0 BRA `(.L_x_1) ;  /* 0x0000000000508947 */ /* 0x002fea0003800000 */
[----:B------:R-:W-:Y:S02]  /*0090*/  ULDC.64 UR4, c[0x0][0x198] ;  /* 0x0000660000047ab9 */ /* 0x000fe40000000a00 */
[----:B------:R-:W-:Y:S02]  /*00a0*/  UIADD3 UR6, UP0, UR4, 0xf0, URZ ;  /* 0x000000f004067890 */ /* 0x000fe4000ff1e03f */
[----:B------:R-:W-:Y:S02]  /*00b0*/  UIADD3 UR8, UP1, UR4, 0x1f0, URZ ;  /* 0x000001f004087890 */ /* 0x000fe4000ff3e03f */
[----:B------:R-:W-:Y:S02]  /*00c0*/  UIADD3 UR10, UP2, UR4, 0x2f0, URZ ;  /* 0x000002f0040a7890 */ /* 0x000fe4000ff5e03f */
[----:B------:R-:W-:Y:S02]  /*00d0*/  UIADD3 UR12, UP3, UR4, 0x3f0, URZ ;  /* 0x000003f0040c7890 */ /* 0x000fe4000ff7e03f */
[----:B------:R-:W-:-:S02]  /*00e0*/  UIADD3 UR14, UP4, UR4, 0x670, URZ ;  /* 0x00000670040e7890 */ /* 0x000fc4000ff9e03f */
[----:B------:R-:W-:Y:S02]  /*00f0*/  UIADD3.X UR7, URZ, UR5, URZ, UP0, !UPT ;  /* 0x000000053f077290 */ /* 0x000fe400087fe43f */
[----:B------:R-:W-:Y:S02]  /*0100*/  UIADD3 UR4, UP5, UR4, 0x770, URZ ;  /* 0x0000077004047890 */ /* 0x000fe4000ffbe03f */
[----:B------:R-:W-:Y:S02]  /*0110*/  UIADD3.X UR9, URZ, UR5, URZ, UP1, !UPT ;  /* 0x000000053f097290 */ /* 0x000fe40008ffe43f */
[----:B------:R-:W-:Y:S02]  /*0120*/  UIADD3.X UR11, URZ, UR5, URZ, UP2, !UPT ;  /* 0x000000053f0b7290 */ /* 0x000fe400097fe43f */
[----:B------:R-:W-:Y:S01]  /*0130*/  UIADD3.X UR13, URZ, UR5, URZ, UP3, !UPT ;  /* 0x000000053f0d7290 */ /* 0x000fe20009ffe43f */
[----:B------:R1:W-:Y:S01]  /*0140*/  UTMACCTL.PF [UR6] ;  /* 0x00000000060079b9 */ /* 0x0003e20008040000 */
[----:B------:R-:W-:-:S03]  /*0150*/  UIADD3.X UR15, URZ, UR5, URZ, UP4, !UPT ;  /* 0x000000053f0f7290 */ /* 0x000fc6000a7fe43f */
[----:B------:R1:W-:Y:S01]  /*0160*/  UTMACCTL.PF [UR8] ;  /* 0x00000000080079b9 */ /* 0x0003e20008040000 */
[----:B------:R-:W-:Y:S01]  /*0170*/  UIADD3.X UR5, URZ, UR5, URZ, UP5, !UPT ;  /* 0x000000053f057290 */ /* 0x000fe2000affe43f */
[----:B------:R1:W-:Y:S02]  /*0180*/  UTMACCTL.PF [UR10] ;  /* 0x000000000a0079b9 */ /* 0x0003e40008040000 */
[----:B------:R1:W-:Y:S02]  /*0190*/  UTMACCTL.PF [UR12] ;  /* 0x000000000c0079b9 */ /* 0x0003e40008040000 */
[----:B------:R1:W-:Y:S04]  /*01a0*/  UTMACCTL.PF [UR14] ;  /* 0x000000000e0079b9 */ /* 0x0003e80008040000 */
[----:B------:R1:W-:Y:S02]  /*01b0*/  UTMACCTL.PF [UR4] ;  /* 0x00000000040079b9 */ /* 0x0003e40008040000 */
[----:B-1----:R-:W-:Y:S01]  /*01c0*/  NOP ;  /* 0x0000000000007918 */ /* 0x002fe20000000000 */
.L_x_1:
[----:B------:R-:W-:Y:S05]  /*01d0*/  BSYNC B0 ;  /* 0x0000000000007941 */ /* 0x000fea0003800000 */
.L_x_0:
[----:B------:R-:W-:Y:S01]  /*01e0*/  VOTEU.ANY UP0, P0 ;  /* 0x00000000003f7886 */ /* 0x000fe20000000100 */
[----:B------:R-:W1:Y:S01]  /*01f0*/  SHFL.IDX PT, R4, R2, RZ, 0x1f ;  /* 0x00001fff02047589 */ /* 0x000e6200000e0000 */
[----:B------:R-:W-:Y:S01]  /*0200*/  UMOV UR4, 0x1 ;  /* 0x0000000100047882 */ /* 0x000fe20000000000 */
[----:B------:R-:W-:Y:S01]  /*0210*/  VOTEU.ANY UP1, P0 ;  /* 0x00000000003f7886 */ /* 0x000fe20000020100 */
[----:B------:R-:W-:Y:S01]  /*0220*/  UMOV UR38, 0x1 ;  /* 0x0000000100267882 */ /* 0x000fe20000000000 */
[----:B------:R-:W2:Y:S01]  /*0230*/  @UP0 S2UR UR7, SR_CgaCtaId ;  /* 0x00000000000709c3 */ /* 0x000ea20000008800 */
[----:B------:R-:W3:Y:S01]  /*0240*/  SHFL.IDX PT, R3, R0, RZ, 0x1f ;  /* 0x00001fff00037589 */ /* 0x000ee200000e0000 */
[----:B------:R-:W-:Y:S01]  /*0250*/  @UP0 UMOV UR6, 0x400 ;  /* 0x0000040000060882 */ /* 0x000fe20000000000 */
[----:B------:R-:W-:-:S04]  /*0260*/  @UP0 UIADD3 UR4, -UR4, 0x100000, URZ ;  /* 0x0010000004040890 */ /* 0x000fc8000fffe13f */
[----:B------:R-:W-:Y:S02]  /*0270*/  @UP0 USHF.L.U32 UR5, UR4, 0xb, URZ ;  /* 0x0000000b04050899 */ /* 0x000fe4000800063f */
[----:B------:R-:W-:Y:S01]  /*0280*/  @UP0 USHF.L.U32 UR4, UR4, 0x1, URZ ;  /* 0x0000000104040899 */ /* 0x000fe2000800063f */
[----:B-1----:R-:W-:Y:S01]  /*0290*/  R2UR UR8, R4 ;  /* 0x00000000040872ca */ /* 0x002fe200000e0000 */
[----:B--2---:R-:W-:Y:S01]  /*02a0*/  @UP0 ULEA UR6, UR7, UR6, 0x18 ;  /* 0x0000000607060291 */ /* 0x004fe2000f8ec03f */
[----:B---3--:R-:W-:-:S11]  /*02b0*/  ISETP.NE.AND P1, PT, R3, RZ, PT ;  /* 0x000000ff0300720c */ /* 0x008fd60003f25270 */
[----:B------:R-:W-:Y:S01]  /*02c0*/  UISETP.NE.AND UP0, UPT, UR8, URZ, UPT ;  /* 0x0000003f0800728c */ /* 0x000fe2000bf05270 */
[----:B------:R-:W1:Y:S02]  /*02d0*/  FENCE.VIEW.ASYNC.S ;  /* 0x00000000000073c6 */ /* 0x000e640000000000 */
[----:B-1----:R1:W2:Y:S01]  /*02e0*/  @UP1 SYNCS.EXCH.64 URZ, [UR6+0x26800], UR4 ;  /* 0x02680004063f15b2 */ /* 0x0022a20008000100 */
[----:B------:R-:W-:Y:S01]  /*02f0*/  USEL UR38, UR38, 0x2, !UP0 ;  /* 0x0000000226267887 */ /* 0x000fe2000c000000 */
[----:B------:R-:W-:Y:S11]  /*0300*/  @P1 BRA `(.L_x_2) ;  /* 0x0000000000481947 */ /* 0x000ff60003800000 */
[----:B-1----:R-:W1:Y:S01]  /*0310*/  S2UR UR5, SR_CgaCtaId ;  /* 0x00000000000579c3 */ /* 0x002e620000008800 */
[----:B------:R-:W-:Y:S01]  /*0320*/  UMOV UR4, 0x400 ;  /* 0x0000040000047882 */ /* 0x000fe20000000000 */
[----:B------:R-:W-:Y:S01]  /*0330*/  UMOV UR6, 0x1 ;  /* 0x0000000100067882 */ /* 0x000fe20000000000 */
[----:B------:R-:W-:Y:S01]  /*0340*/  UMOV UR9, 0x100 ;  /* 0x0000010000097882 */ /* 0x000fe20000000000 */
[----:B------:R-:W-:-:S04]  /*0350*/  UIADD3 UR6, -UR6, 0x100000, URZ ;  /* 0x0010000006067890 */ /* 0x000fc8000fffe13f */
[----:B------:R-:W-:Y:S02]  /*0360*/  USHF.L.U32 UR7, UR6, 0xb, URZ ;  /* 0x0000000b06077899 */ /* 0x000fe4000800063f */
[----:B------:R-:W-:Y:S01]  /*0370*/  USHF.L.U32 UR6, UR6, 0x1, URZ ;  /* 0x0000000106067899 */ /* 0x000fe2000800063f */
[----:B------:R-:W-:Y:S01]  /*0380*/  ELECT P0, URZ, PT ;  /* 0x00000000003f782f */ /* 0x000fe20003800000 */
[----:B-1----:R-:W-:Y:S02]  /*0390*/  ULEA UR8, UR5, UR4, 0x18 ;  /* 0x0000000405087291 */ /* 0x002fe4000f8ec03f */
[----:B------:R-:W-:-:S04]  /*03a0*/  UIADD3 UR4, -UR9, 0x100000, URZ ;  /* 0x0010000009047890 */ /* 0x000fc8000fffe13f */
[----:B------:R-:W-:Y:S02]  /*03b0*/  USHF.L.U32 UR5, UR4, 0xb, URZ ;  /* 0x0000000b04057899 */ /* 0x000fe4000800063f */
[----:B------:R-:W-:Y:S01]  /*03c0*/  USHF.L.U32 UR4, UR4, 0x1, URZ ;  /* 0x0000000104047899 */ /* 0x000fe2000800063f */
[----:B------:R-:W1:Y:S03]  /*03d0*/  FENCE.VIEW.ASYNC.S ;  /* 0x00000000000073c6 */ /* 0x000e660000000000 */
[----:B-1----:R3:W4:Y:S08]  /*03e0*/  SYNCS.EXCH.64 URZ, [UR8+0x26810], UR6 ;  /* 0x02681006083f75b2 */ /* 0x0027300008000100 */
[----:B------:R3:W5:Y:S01]  /*03f0*/  SYNCS.EXCH.64 URZ, [UR8+0x26820], UR4 ;  /* 0x02682004083f75b2 */ /* 0x0007620008000100 */
[----:B------:R3:W1:Y:S01]  /*0400*/  SYNCS.EXCH.64 URZ, [UR8+0x26818], UR6 ;  /* 0x02681806083f75b2 */ /* 0x0006620008000100 */
[----:B------:R3:W1:Y:S02]  /*0410*/  SYNCS.EXCH.64 URZ, [UR8+0x26828], UR4 ;  /* 0x02682804083f75b2 */ /* 0x0006640008000100 */
[----:B---3--:R-:W-:Y:S01]  /*0420*/  NOP ;  /* 0x0000000000007918 */ /* 0x008fe20000000000 */
.L_x_2:
[----:B------:R-:W3:Y:S01]  /*0430*/  SHFL.IDX PT, R3, R0, RZ, 0x1f ;  /* 0x00001fff00037589 */ /* 0x000ee200000e0000 */
[----:B------:R-:W-:Y:S01]  /*0440*/  NOP ;  /* 0x0000000000007918 */ /* 0x000fe20000000000 */
[----:B---3--:R-:W-:-:S13]  /*0450*/  ISETP.NE.AND P0, PT, R3, RZ, PT ;  /* 0x000000ff0300720c */ /* 0x008fda0003f05270 */
[----:B------:R-:W-:Y:S05]  /*0460*/  @P0 BRA `(.L_x_3) ;  /* 0x0000000000480947 */ /* 0x000fea0003800000 */
[----:B-1----:R-:W1:Y:S01]  /*0470*/  S2UR UR5, SR_CgaCtaId ;  /* 0x00000000000579c3 */ /* 0x002e620000008800 */
[----:B------:R-:W-:Y:S01]  /*0480*/  UMOV UR4, 0x400 ;  /* 0x0000040000047882 */ /* 0x000fe20000000000 */
[----:B------:R-:W-:Y:S01]  /*0490*/  UMOV UR6, 0x1 ;  /* 0x0000000100067882 */ /* 0x000fe20000000000 */
[----:B------:R-:W-:Y:S01]  /*04a0*/  UMOV UR7, 0x100 ;  /* 0x0000010000077882 */ /* 0x000fe20000000000 */
[----:B------:R-:W-:Y:S01]  /*04b0*/  ELECT P0, URZ, PT ;  /* 0x00000000003f782f */ /* 0x000fe20003800000 */
[----:B-1----:R-:W-:Y:S02]  /*04c0*/  ULEA UR8, UR5, UR4, 0x18 ;  /* 0x0000000405087291 */ /* 0x002fe4000f8ec03f */
[----:B------:R-:W-:-:S04]  /*04d0*/  UIADD3 UR4, -UR6, 0x100000, URZ ;  /* 0x0010000006047890 */ /* 0x000fc8000fffe13f */
[----:B------:R-:W-:Y:S02]  /*04e0*/  USHF.L.U32 UR5, UR4, 0xb, URZ ;  /* 0x0000000b04057899 */ /* 0x000fe4000800063f */
[----:B------:R-:W-:Y:S02]  /*04f0*/  USHF.L.U32 UR4, UR4, 0x1, URZ ;  /* 0x0000000104047899 */ /* 0x000fe4000800063f */
[----:B------:R-:W-:-:S04]  /*0500*/  UIADD3 UR6, -UR7, 0x100000, URZ ;  /* 0x0010000007067890 */ /* 0x000fc8000fffe13f */
[----:B------:R-:W-:Y:S02]  /*0510*/  USHF.L.U32 UR7, UR6, 0xb, URZ ;  /* 0x0000000b06077899 */ /* 0x000fe4000800063f */
[----:B------:R-:W-:Y:S01]  /*0520*/  USHF.L.U32 UR6, UR6, 0x1, URZ ;  /* 0x0000000106067899 */ /* 0x000fe2000800063f */
[----:B------:R-:W1:Y:S03]  /*0530*/  FENCE.VIEW.ASYNC.S ;  /* 0x00000000000073c6 */ /* 0x000e660000000000 */
[----:B-1----:R3:W1:Y:S08]  /*0540*/  SYNCS.EXCH.64 URZ, [UR8+0x26830], UR4 ;  /* 0x02683004083f75b2 */ /* 0x0026700008000100 */
[----:B------:R3:W1:Y:S01]  /*0550*/  SYNCS.EXCH.64 URZ, [UR8+0x26840], UR6 ;  /* 0x02684006083f75b2 */ /* 0x0006620008000100 */
[----:B------:R3:W1:Y:S01]  /*0560*/  SYNCS.EXCH.64 URZ, [UR8+0x26838], UR4 ;  /* 0x02683804083f75b2 */ /* 0x0006620008000100 */
[----:B------:R3:W1:Y:S02]  /*0570*/  SYNCS.EXCH.64 URZ, [UR8+0x26848], UR6 ;  /* 0x02684806083f75b2 */ /* 0x0006640008000100 */
[----:B---3--:R-:W-:Y:S01]  /*0580*/  NOP ;  /* 0x0000000000007918 */ /* 0x008fe20000000000 */
.L_x_3:
[----:B------:R-:W-:Y:S01]  /*0590*/  PLOP3.LUT P0, PT, PT, PT, UP0, 0x80, 0x0 ;  /* 0x000000000000781c */ /* 0x000fe20003f0f008 */
[----:B------:R-:W-:Y:S01]  /*05a0*/  NOP ;  /* 0x0000000000007918 */ /* 0x000fe20000000000 */
[----:B-12-45:R-:W-:Y:S11]  /*05b0*/  BAR.SYNC.DEFER_BLOCKING 0x0 ;  /* 0x0000000000007b1d */ /* 0x036ff60000010000 */
[----:B------:R-:W-:Y:S05]  /*05c0*/  @!P0 BRA `(.L_x_4) ;  /* 0x0000004c00108947 */ /* 0x000fea0003800000 */
.L_x_5:
[----:B------:R-:W-:-:S08]  /*05d0*/  NOP ;  /* 0x0000000000007918 */ /* 0x000fd00000000000 */
[----:B------:R-:W1:Y:S02]  /*05e0*/  USETMAXREG.TRY_ALLOC.CTAPOOL UP0, 0xf0 ;  /* 0x000000f0000079c8 */ /* 0x000e640008000600 */
[----:B-1----:R-:W-:-:S13]  /*05f0*/  PLOP3.LUT P0, PT, PT, PT, UP0, 0x80, 0x0 ;  /* 0x000000000000781c */ /* 0x002fda0003f0f008 */
[----:B------:R-:W-:Y:S05]  /*0600*/  @!P0 BRA `(.L_x_5) ;  /* 0xfffffffc00f08947 */ /* 0x000fea000383ffff */
[----:B------:R-:W-:Y:S01]  /*0610*/  LOP3.LUT R0, R0, 0x3, RZ, 0xc0, !PT ;  /* 0x0000000300007812 */ /* 0x000fe200078ec0ff */
[----:B------:R-:W1:Y:S05]  /*0620*/  S2UR UR4, SR_CTAID.Z ;  /* 0x00000000000479c3 */ /* 0x000e6a0000002700 */
[----:B------:R-:W2:Y:S02]  /*0630*/  SHFL.IDX PT, R0, R0, RZ, 0x1f ;  /* 0x00001fff00007589 */ /* 0x000ea400000e0000 */
[----:B--2---:R-:W-:-:S13]  /*0640*/  ISETP.NE.AND P0, PT, R0, RZ, PT ;  /* 0x000000ff0000720c */ /* 0x004fda0003f05270 */
[----:B------:R-:W-:-:S05]  /*0650*/  @!P0 VIADD R3, R2, 0x9 ;  /* 0x0000000902038836 */ /* 0x000fca0000000000 */
[----:B------:R2:W-:Y:S06]  /*0660*/  @!P0 BAR.ARV R3, 0xa0 ;  /* 0x000280030000851d */ /* 0x0005ec0000002000 */
[----:B-1----:R-:W-:-:S13]  /*0670*/  ISETP.LE.AND P0, PT, RZ, UR4, PT ;  /* 0x00000004ff007c0c */ /* 0x002fda000bf03270 */
[----:B--2---:R-:W-:Y:S05]  /*0680*/  @!P0 EXIT ;  /* 0x000000000000894d */ /* 0x004fea0003800000 */
[----:B------:R-:W1:Y:S01]  /*0690*/  S2R R4, SR_TID.X ;  /* 0x0000000000047919 */ /* 0x000e620000002100 */
[----:B------:R-:W-:-:S04]  /*06a0*/  MOV R0, RZ ;  /* 0x000000ff00007202 */ /* 0x000fc80000000f00 */
[----:B------:R-:W-:Y:S01]  /*06b0*/  LOP3.LUT P0, RZ, R0, 0x3ff, RZ, 0xc0, !PT ;  /* 0x000003ff00ff7812 */ /* 0x000fe2000780c0ff */
[----:B-1----:R-:W-:-:S12]  /*06c0*/  VIADD R121, R4, 0xffffff80 ;  /* 0xffffff8004797836 */ /* 0x002fd80000000000 */
[----:B------:R-:W-:Y:S05]  /*06d0*/  @!P0 BRA `(.L_x_6) ;  /* 0x00000000007c8947 */ /* 0x000fea0003800000 */
[----:B------:R-:W-:Y:S01]  /*06e0*/  MOV R16, 0x0 ;  /* 0x0000000000107802 */ /* 0x000fe20000000f00 */
[----:B------:R-:W-:Y:S01]  /*06f0*/  ULDC.64 UR4, c[0x4][0x88] ;  /* 0x0100220000047ab9 */ /* 0x000fe20000000a00 */
[----:B------:R-:W-:Y:S01]  /*0700*/  ULDC.64 UR6, c[0x4][0x8] ;  /* 0x0100020000067ab9 */ /* 0x000fe20000000a00 */
[----:B------:R-:W-:Y:S01]  /*0710*/  IMAD.U32 R4, RZ, RZ, UR4 ;  /* 0x00000004ff047e24 */ /* 0x000fe2000f8e00ff */
[----:B------:R1:W2:Y:S01]  /*0720*/  LDC.64 R14, c[0x4][R16] ;  /* 0x01000000100e7b82 */ /* 0x0002a20000000a00 */
[----:B------:R-:W-:Y:S01]  /*0730*/  IMAD.U32 R5, RZ, RZ, UR5 ;  /* 0x00000005ff057e24 */ /* 0x000fe2000f8e00ff */
[----:B------:R-:W-:Y:S01]  /*0740*/  ULDC.64 UR4, c[0x4][0x90] ;  /* 0x0100240000047ab9 */ /* 0x000fe20000000a00 */
[----:B------:R-:W-:Y:S02]  /*0750*/  IMAD.U32 R10, RZ, RZ, UR6 ;  /* 0x00000006ff0a7e24 */ /* 0x000fe4000f8e00ff */
[----:B------:R-:W-:Y:S02]  /*0760*/  IMAD.U32 R6, RZ, RZ, UR4 ;  /* 0x00000004ff067e24 */ /* 0x000fe4000f8e00ff */
[----:B------:R-:W-:-:S02]  /*0770*/  IMAD.U32 R7, RZ, RZ, UR5 ;  /* 0x00000005ff077e24 */ /* 0x000fc4000f8e00ff */
[----:B------:R-:W-:Y:S02]  /*0780*/  IMAD.U32 R11, RZ, RZ, UR7 ;  /* 0x00000007ff0b7e24 */ /* 0x000fe4000f8e00ff */
[----:B------:R-:W-:Y:S02]  /*0790*/  IMAD.MOV.U32 R8, RZ, RZ, 0x70 ;  /* 0x00000070ff087424 */ /* 0x000fe400078e00ff */
[----:B------:R-:W-:Y:S02]  /*07a0*/  IMAD.MOV.U32 R12, RZ, RZ, 0x1 ;  /* 0x00000001ff0c7424 */ /* 0x000fe400078e00ff */
[----:B-1----:R-:W-:-:S07]  /*07b0*/  IMAD.MOV.U32 R13, RZ, RZ, RZ ;  /* 0x000000ffff0d7224 */ /* 0x002fce00078e00ff */
[----:B------:R-:W-:-:S07]  /*07c0*/  LEPC R20, `(.L_x_7) ;  /* 0x000000001014794e */ /* 0x000fce0000000000 */
[----:B--2---:R-:W-:Y:S05]  /*07d0*/  CALL.ABS.NOINC R14 ;  /* 0x000000000e007343 */ /* 0x004fea0003c00000 */
.L_x_7:
[----:B------:R-:W1:Y:S01]  /*07e0*/  LDC.64 R16, c[0x4][R16] ;  /* 0x0100000010107b82 */ /* 0x000e620000000a00 */
[----:B------:R-:W-:Y:S01]  /*07f0*/  ULDC.64 UR4, c[0x4][0x88] ;  /* 0x0100220000047ab9 */ /* 0x000fe20000000a00 */
[----:B------:R-:W-:Y:S01]  /*0800*/  ULDC.64 UR6, c[0x4][0x90] ;  /* 0x0100240000067ab9 */ /* 0x000fe20000000a00 */
[----:B------:R-:W-:Y:S01]  /*0810*/  MOV R4, UR4 ;  /* 0x0000000400047c02 */ /* 0x000fe20008000f00 */
        /* <DEDUP_REMOVED lines=8> */
[----:B------:R-:W-:-:S07]  /*08a0*/  IMAD.MOV.U32 R13, RZ, RZ, RZ ;  /* 0x000000ffff0d7224 */ /* 0x000fce00078e00ff */
[----:B------:R-:W-:-:S07]  /*08b0*/  LEPC R20, `(.L_x_6) ;  /* 0x000000001014794e */ /* 0x000fce0000000000 */
[----:B-1----:R-:W-:Y:S05]  /*08c0*/  CALL.ABS.NOINC R16 ;  /* 0x0000000010007343 */ /* 0x002fea0003c00000 */
.L_x_6:
[----:B------:R-:W1:Y:S01]  /*08d0*/  S2R R3, SR_CgaCtaId ;  /* 0x0000000000037919 */ /* 0x000e620000008800 */
[----:B------:R-:W-:-:S04]  /*08e0*/  MOV R16, 0x400 ;  /* 0x0000040000107802 */ /* 0x000fc80000000f00 */
[----:B-1----:R-:W-:-:S05]  /*08f0*/  LEA R16, R3, R16, 0x18 ;  /* 0x0000001003107211 */ /* 0x002fca00078ec0ff */
[----:B------:R-:W-:-:S05]  /*0900*/  VIADD R17, R16, 0x1e800 ;  /* 0x0001e80010117836 */ /* 0x000fca0000000000 */
[----:B------:R-:W-:-:S13]  /*0910*/  LOP3.LUT P0, RZ, R17, 0x3ff, RZ, 0xc0, !PT ;  /* 0x000003ff11ff7812 */ /* 0x000fda000780c0ff */
[----:B------:R-:W-:Y:S05]  /*0920*/  @!P0 BRA `(.L_x_8) ;  /* 0x00000000007c8947 */ /* 0x000fea0003800000 */
[----:B------:R-:W-:Y:S01]  /*0930*/  MOV R18, 0x0 ;  /* 0x0000000000127802 */ /* 0x000fe20000000f00 */
[----:B------:R-:W-:Y:S01]  /*0940*/  ULDC.64 UR4, c[0x4][0x88] ;  /* 0x0100220000047ab9 */ /* 0x000fe20000000a00 */
[----:B------:R-:W-:Y:S01]  /*0950*/  ULDC.64 UR6, c[0x4][0x8] ;  /* 0x0100020000067ab9 */ /* 0x000fe20000000a00 */
[----:B------:R-:W-:Y:S01]  /*0960*/  IMAD.U32 R4, RZ, RZ, UR4 ;  /* 0x00000004ff047e24 */ /* 0x000fe2000f8e00ff */
[----:B------:R1:W2:Y:S01]  /*0970*/  LDC.64 R14, c[0x4][R18] ;  /* 0x01000000120e7b82 */ /* 0x0002a20000000a00 */
[----:B------:R-:W-:Y:S01]  /*0980*/  MOV R5, UR5 ;  /* 0x0000000500057c02 */ /* 0x000fe20008000f00 */
        /* <DEDUP_REMOVED lines=10> */
.L_x_9:
[----:B------:R-:W1:Y:S01]  /*0a30*/  LDC.64 R18, c[0x4][R18] ;  /* 0x0100000012127b82 */ /* 0x000e620000000a00 */
[----:B------:R-:W-:Y:S01]  /*0a40*/  ULDC.64 UR4, c[0x4][0x88] ;  /* 0x0100220000047ab9 */ /* 0x000fe20000000a00 */
[----:B------:R-:W-:Y:S01]  /*0a50*/  ULDC.64 UR6, c[0x4][0x10] ;  /* 0x0100040000067ab9 */ /* 0x000fe20000000a00 */
[----:B------:R-:W-:Y:S02]  /*0a60*/  IMAD.U32 R4, RZ, RZ, UR4 ;  /* 0x00000004ff047e24 */ /* 0x000fe4000f8e00ff */
[----:B------:R-:W-:Y:S01]  /*0a70*/  IMAD.U32 R5, RZ, RZ, UR5 ;  /* 0x00000005ff057e24 */ /* 0x000fe2000f8e00ff */
[----:B------:R-:W-:Y:S01]  /*0a80*/  ULDC.64 UR4, c[0x4][0x90] ;  /* 0x0100240000047ab9 */ /* 0x000fe20000000a00 */
[----:B------:R-:W-:Y:S01]  /*0a90*/  IMAD.U32 R10, RZ, RZ, UR6 ;  /* 0x00000006ff0a7e24 */ /* 0x000fe2000f8e00ff */
[----:B------:R-:W-:Y:S01]  /*0aa0*/  MOV R7, UR5 ;  /* 0x0000000500077c02 */ /* 0x000fe20008000f00 */
[----:B------:R-:W-:Y:S02]  /*0ab0*/  IMAD.U32 R6, RZ, RZ, UR4 ;  /* 0x00000004ff067e24 */ /* 0x000fe4000f8e00ff */
[----:B------:R-:W-:-:S02]  /*0ac0*/  IMAD.U32 R11, RZ, RZ, UR7 ;  /* 0x00000007ff0b7e24 */ /* 0x000fc4000f8e00ff */
[----:B------:R-:W-:Y:S02]  /*0ad0*/  IMAD.MOV.U32 R8, RZ, RZ, 0x70 ;  /* 0x00000070ff087424 */ /* 0x000fe400078e00ff */
[----:B------:R-:W-:Y:S02]  /*0ae0*/  IMAD.MOV.U32 R12, RZ, RZ, 0x1 ;  /* 0x00000001ff0c7424 */ /* 0x000fe400078e00ff */
[----:B------:R-:W-:-:S07]  /*0af0*/  IMAD.MOV.U32 R13, RZ, RZ, RZ ;  /* 0x000000ffff0d7224 */ /* 0x000fce00078e00ff */
[----:B------:R-:W-:-:S07]  /*0b00*/  LEPC R20, `(.L_x_8) ;  /* 0x000000001014794e */ /* 0x000fce0000000000 */
[----:B-1----:R-:W-:Y:S05]  /*0b10*/  CALL.ABS.NOINC R18 ;  /* 0x0000000012007343 */ /* 0x002fea0003c00000 */
.L_x_8:
[----:B------:R-:W-:Y:S01]  /*0b20*/  SHF.R.S32.HI R122, RZ, 0x1f, R121 ;  /* 0x0000001fff7a7819 */ /* 0x000fe20000011479 */
[----:B------:R-:W-:-:S03]  /*0b30*/  UMOV UR4, 0xffffffff ;  /* 0xffffffff00047882 */ /* 0x000fc60000000000 */
[----:B------:R-:W-:-:S04]  /*0b40*/  LEA.HI R0, R122, R121, RZ, 0x7 ;  /* 0x000000797a007211 */ /* 0x000fc800078f38ff */
[----:B------:R-:W-:Y:S01]  /*0b50*/  SHF.R.S32.HI R120, RZ, 0x7, R0 ;  /* 0x00000007ff787819 */ /* 0x000fe20000011400 */
[----:B------:R-:W-:Y:S06]  /*0b60*/  BRA.DIV UR4, `(.L_x_10) ;  /* 0x0000007604307947 */ /* 0x000fec000b800000 */
[----:B------:R1:W2:Y:S02]  /*0b70*/  SHFL.IDX PT, R14, R120, RZ, 0x1f ;  /* 0x00001fff780e7589 */ /* 0x0002a400000e0000 */
.L_x_84:
[----:B------:R-:W-:Y:S01]  /*0b80*/  SHF.L.U32 R7, RZ, 0x1f, RZ ;  /* 0x0000001fff077819 */ /* 0x000fe200000006ff */
[----:B------:R-:W-:Y:S01]  /*0b90*/  VIADD R228, R16, 0x6000 ;  /* 0x0000600010e47836 */ /* 0x000fe20000000000 */
[----:B------:R-:W-:Y:S02]  /*0ba0*/  LEA.HI R22, R122, R121, RZ, 0x4 ;  /* 0x000000797a167211 */ /* 0x000fe400078f20ff */
[----:B------:R-:W3:Y:S01]  /*0bb0*/  SYNCS.PHASECHK.TRANS64.TRYWAIT P0, [R16+URZ+0x26800], R7 ;  /* 0x02680007100075a7 */ /* 0x000ee2000800017f */
[----:B------:R-:W-:Y:S02]  /*0bc0*/  LOP3.LUT R0, R0, 0xffffff80, RZ, 0xc0, !PT ;  /* 0xffffff8000007812 */ /* 0x000fe400078ec0ff */
[----:B------:R-:W-:Y:S02]  /*0bd0*/  SHF.R.S32.HI R5, RZ, 0x4, R22 ;  /* 0x00000004ff057819 */ /* 0x000fe40000011416 */
[----:B------:R-:W-:Y:S01]  /*0be0*/  LOP3.LUT P1, RZ, R228, 0x1bf, RZ, 0xc0, !PT ;  /* 0x000001bfe4ff7812 */ /* 0x000fe2000782c0ff */
[----:B------:R-:W-:Y:S01]  /*0bf0*/  IMAD.IADD R123, R121, 0x1, -R0 ;  /* 0x00000001797b7824 */ /* 0x000fe200078e0a00 */
[----:B------:R-:W-:-:S02]  /*0c00*/  LEA.HI R4, R22, R5, RZ, 0x1 ;  /* 0x0000000516047211 */ /* 0x000fc400078f08ff */
[----:B--2---:R-:W-:Y:S02]  /*0c10*/  LEA.HI R0, R14, R14, RZ, 0x1 ;  /* 0x0000000e0e007211 */ /* 0x004fe400078f08ff */
[----:B------:R-:W-:Y:S02]  /*0c20*/  SHF.R.S32.HI R126, RZ, 0x1f, R123 ;  /* 0x0000001fff7e7819 */ /* 0x000fe4000001147b */
[----:B------:R-:W-:Y:S02]  /*0c30*/  LOP3.LUT R4, R4, 0xfffffffe, RZ, 0xc0, !PT ;  /* 0xfffffffe04047812 */ /* 0x000fe400078ec0ff */
[----:B------:R-:W-:Y:S02]  /*0c40*/  LOP3.LUT R3, R0, 0xfffffffe, RZ, 0xc0, !PT ;  /* 0xfffffffe00037812 */ /* 0x000fe400078ec0ff */
[----:B------:R-:W-:Y:S01]  /*0c50*/  LEA.HI R127, R126, R123, RZ, 0x2 ;  /* 0x0000007b7e7f7211 */ /* 0x000fe200078f10ff */
[----:B------:R-:W-:Y:S01]  /*0c60*/  IMAD.IADD R125, R5, 0x1, -R4 ;  /* 0x00000001057d7824 */ /* 0x000fe200078e0a04 */
[----:B------:R-:W-:Y:S01]  /*0c70*/  LEA.HI R0, R122, R121, RZ, 0x5 ;  /* 0x000000797a007211 */ /* 0x000fe200078f28ff */
[----:B------:R-:W-:Y:S01]  /*0c80*/  IMAD.IADD R18, R14, 0x1, -R3 ;  /* 0x000000010e127824 */ /* 0x000fe200078e0a03 */
[----:B------:R-:W-:Y:S01]  /*0c90*/  LOP3.LUT R4, R127, 0x7ffffffc, RZ, 0xc0, !PT ;  /* 0x7ffffffc7f047812 */ /* 0x000fe200078ec0ff */
[----:B---3--:R-:W-:Y:S06]  /*0ca0*/  @P0 BRA `(.L_x_11) ;  /* 0x0000000000080947 */ /* 0x008fec0003800000 */
[----:B------:R-:W2:Y:S02]  /*0cb0*/  SYNCS.PHASECHK.TRANS64.TRYWAIT P0, [R16+URZ+0x26800], R7 ;  /* 0x02680007100075a7 */ /* 0x000ea4000800017f */
[----:B--2---:R-:W-:Y:S05]  /*0cc0*/  @!P0 BRA `(.L_x_12) ;  /* 0x0000007000f88947 */ /* 0x004fea0003800000 */
.L_x_11:
[----:B------:R-:W-:Y:S01]  /*0cd0*/  LOP3.LUT P0, RZ, R228, 0x1bf, RZ, 0xc0, !PT ;  /* 0x000001bfe4ff7812 */ /* 0x000fe2000780c0ff */
[----:B------:R-:W-:Y:S01]  /*0ce0*/  IMAD.IADD R19, R123, 0x1, -R4 ;  /* 0x000000017b137824 */ /* 0x000fe200078e0a04 */
[----:B------:R-:W-:-:S11]  /*0cf0*/  SHF.R.S32.HI R124, RZ, 0x5, R0 ;  /* 0x00000005ff7c7819 */ /* 0x000fd60000011400 */
[----:B------:R-:W-:Y:S05]  /*0d00*/  @!P0 BRA `(.L_x_13) ;  /* 0x0000000000408947 */ /* 0x000fea0003800000 */
[----:B------:R-:W-:Y:S01]  /*0d10*/  MOV R0, 0x0 ;  /* 0x0000000000007802 */ /* 0x000fe20000000f00 */
[----:B------:R-:W-:Y:S01]  /*0d20*/  ULDC.64 UR4, c[0x4][0x88] ;  /* 0x0100220000047ab9 */ /* 0x000fe20000000a00 */
[----:B------:R-:W-:Y:S01]  /*0d30*/  ULDC.64 UR6, c[0x4][0x90] ;  /* 0x0100240000067ab9 */ /* 0x000fe20000000a00 */
[----:B------:R-:W-:Y:S01]  /*0d40*/  MOV R4, UR4 ;  /* 0x0000000400047c02 */ /* 0x000fe20008000f00 */
[----:B------:R3:W4:Y:S01]  /*0d50*/  LDC.64 R14, c[0x4][R0] ;  /* 0x01000000000e7b82 */ /* 0x0007220000000a00 */
[----:B------:R-:W-:Y:S01]  /*0d60*/  IMAD.U32 R5, RZ, RZ, UR5 ;  /* 0x00000005ff057e24 */ /* 0x000fe2000f8e00ff */
[----:B------:R-:W-:Y:S01]  /*0d70*/  ULDC.64 UR4, c[0x4][0x18] ;  /* 0x0100060000047ab9 */ /* 0x000fe20000000a00 */
[----:B------:R-:W-:Y:S02]  /*0d80*/  IMAD.U32 R6, RZ, RZ, UR6 ;  /* 0x00000006ff067e24 */ /* 0x000fe4000f8e00ff */
[----:B--2---:R-:W-:Y:S02]  /*0d90*/  IMAD.U32 R7, RZ, RZ, UR7 ;  /* 0x00000007ff077e24 */ /* 0x004fe4000f8e00ff */
[----:B------:R-:W-:-:S02]  /*0da0*/  IMAD.U32 R10, RZ, RZ, UR4 ;  /* 0x00000004ff0a7e24 */ /* 0x000fc4000f8e00ff */
[----:B------:R-:W-:Y:S02]  /*0db0*/  IMAD.U32 R11, RZ, RZ, UR5 ;  /* 0x00000005ff0b7e24 */ /* 0x000fe4000f8e00ff */
[----:B------:R-:W-:Y:S02]  /*0dc0*/  IMAD.MOV.U32 R8, RZ, RZ, 0x70 ;  /* 0x00000070ff087424 */ /* 0x000fe400078e00ff */
[----:B------:R-:W-:Y:S02]  /*0dd0*/  IMAD.MOV.U32 R12, RZ, RZ, 0x1 ;  /* 0x00000001ff0c7424 */ /* 0x000fe400078e00ff */
[----:B---3--:R-:W-:-:S07]  /*0de0*/  IMAD.MOV.U32 R13, RZ, RZ, RZ ;  /* 0x000000ffff0d7224 */ /* 0x008fce00078e00ff */
[----:B------:R-:W-:-:S07]  /*0df0*/  LEPC R20, `(.L_x_13) ;  /* 0x000000001014794e */ /* 0x000fce0000000000 */
[----:B-1--4-:R-:W-:Y:S05]  /*0e00*/  CALL.ABS.NOINC R14 ;  /* 0x000000000e007343 */ /* 0x012fea0003c00000 */
.L_x_13:
[----:B------:R-:W-:Y:S01]  /*0e10*/  LOP3.LUT R22, R22, 0xfffffff0, RZ, 0xc0, !PT ;  /* 0xfffffff016167812 */ /* 0x000fe200078ec0ff */
[----:B------:R-:W-:Y:S01]  /*0e20*/  IMAD.SHL.U32 R6, R125, 0x8, RZ ;  /* 0x000000087d067824 */ /* 0x000fe200078e00ff */
[----:B------:R-:W-:Y:S05]  /*0e30*/  WARPSYNC.ALL ;  /* 0x0000000000007948 */ /* 0x000fea0003800000 */
[----:B------:R-:W-:Y:S01]  /*0e40*/  IMAD.IADD R22, R121, 0x1, -R22 ;  /* 0x0000000179167824 */ /* 0x000fe200078e0a16 */
[----:B------:R-:W-:Y:S01]  /*0e50*/  ULDC UR4, c[0x0][0x280] ;  /* 0x0000a00000047ab9 */ /* 0x000fe20000000800 */
[----:B------:R-:W-:Y:S01]  /*0e60*/  IMAD.MOV.U32 R23, RZ, RZ, 0x20 ;  /* 0x00000020ff177424 */ /* 0x000fe200078e00ff */
[----:B------:R-:W-:Y:S01]  /*0e70*/  UISETP.GE.AND UP0, UPT, UR4, 0x1, UPT ;  /* 0x000000010400788c */ /* 0x000fe2000bf06270 */
[----:B------:R-:W-:-:S02]  /*0e80*/  CS2R R118, SRZ ;  /* 0x0000000000767805 */ /* 0x000fc4000001ff00 */
[----:B------:R-:W-:Y:S02]  /*0e90*/  LEA.HI R0, R22, R22, RZ, 0x1 ;  /* 0x0000001616007211 */ /* 0x000fe400078f08ff */
[----:B------:R-:W-:Y:S02]  /*0ea0*/  CS2R R116, SRZ ;  /* 0x0000000000747805 */ /* 0x000fe4000001ff00 */
[----:B------:R-:W-:Y:S02]  /*0eb0*/  SHF.R.S32.HI R5, RZ, 0x1f, R22 ;  /* 0x0000001fff057819 */ /* 0x000fe40000011416 */
[----:B------:R-:W-:Y:S02]  /*0ec0*/  CS2R R114, SRZ ;  /* 0x0000000000727805 */ /* 0x000fe4000001ff00 */
[----:B------:R-:W-:Y:S02]  /*0ed0*/  SHF.R.S32.HI R3, RZ, 0x1, R0 ;  /* 0x00000001ff037819 */ /* 0x000fe40000011400 */
[----:B------:R-:W-:-:S02]  /*0ee0*/  CS2R R112, SRZ ;  /* 0x0000000000707805 */ /* 0x000fc4000001ff00 */
[----:B------:R-:W-:Y:S02]  /*0ef0*/  SHF.R.S32.HI R4, RZ, 0x1f, R0 ;  /* 0x0000001fff047819 */ /* 0x000fe40000011400 */
[----:B------:R-:W-:Y:S02]  /*0f00*/  CS2R R110, SRZ ;  /* 0x00000000006e7805 */ /* 0x000fe4000001ff00 */
[----:B------:R-:W-:Y:S02]  /*0f10*/  LEA.HI R5, R5, R22, RZ, 0x3 ;  /* 0x0000001605057211 */ /* 0x000fe400078f18ff */
[----:B------:R-:W-:Y:S02]  /*0f20*/  CS2R R108, SRZ ;  /* 0x00000000006c7805 */ /* 0x000fe4000001ff00 */
[----:B------:R-:W-:Y:S02]  /*0f30*/  LEA.HI R4, R4, R3, RZ, 0x2 ;  /* 0x0000000304047211 */ /* 0x000fe400078f10ff */
[----:B------:R-:W-:-:S02]  /*0f40*/  CS2R R106, SRZ ;  /* 0x00000000006a7805 */ /* 0x000fc4000001ff00 */
[----:B--2---:R-:W-:Y:S02]  /*0f50*/  SHF.L.U32 R7, R5, 0x5, RZ ;  /* 0x0000000505077819 */ /* 0x004fe400000006ff */
[----:B------:R-:W-:Y:S02]  /*0f60*/  CS2R R104, SRZ ;  /* 0x0000000000687805 */ /* 0x000fe4000001ff00 */
[----:B------:R-:W-:Y:S02]  /*0f70*/  LOP3.LUT R4, R4, 0xfffffffc, RZ, 0xc0, !PT ;  /* 0xfffffffc04047812 */ /* 0x000fe400078ec0ff */
[----:B------:R-:W-:Y:S02]  /*0f80*/  CS2R R102, SRZ ;  /* 0x0000000000667805 */ /* 0x000fe4000001ff00 */
[----:B------:R-:W-:Y:S02]  /*0f90*/  LOP3.LUT R5, R0, 0x7fffffe, RZ, 0xc0, !PT ;  /* 0x07fffffe00057812 */ /* 0x000fe400078ec0ff */
[----:B------:R-:W-:-:S02]  /*0fa0*/  CS2R R100, SRZ ;  /* 0x0000000000647805 */ /* 0x000fc4000001ff00 */
[----:B------:R-:W-:Y:S01]  /*0fb0*/  LOP3.LUT R7, R7, 0xffffff00, RZ, 0xc0, !PT ;  /* 0xffffff0007077812 */ /* 0x000fe200078ec0ff */
[----:B------:R-:W-:Y:S01]  /*0fc0*/  IMAD.IADD R4, R3, 0x1, -R4 ;  /* 0x0000000103047824 */ /* 0x000fe200078e0a04 */
[----:B------:R-:W-:Y:S01]  /*0fd0*/  CS2R R98, SRZ ;  /* 0x0000000000627805 */ /* 0x000fe2000001ff00 */
[----:B------:R-:W-:Y:S01]  /*0fe0*/  IMAD.IADD R5, R22, 0x1, -R5 ;  /* 0x0000000116057824 */ /* 0x000fe200078e0a05 */
[----:B------:R-:W-:Y:S01]  /*0ff0*/  CS2R R96, SRZ ;  /* 0x0000000000607805 */ /* 0x000fe2000001ff00 */
[C---:B------:R-:W-:Y:S01]  /*1000*/  IMAD.SHL.U32 R3, R4.reuse, 0x40, RZ ;  /* 0x0000004004037824 */ /* 0x040fe200078e00ff */
[----:B------:R-:W-:Y:S01]  /*1010*/  LOP3.LUT P0, RZ, R4, 0x2, RZ, 0xc0, !PT ;  /* 0x0000000204ff7812 */ /* 0x000fe2000780c0ff */
[----:B------:R-:W-:Y:S01]  /*1020*/  IMAD R0, R124, 0x200, R7 ;  /* 0x000002007c007824 */ /* 0x000fe200078e0207 */
[----:B------:R-:W-:Y:S02]  /*1030*/  CS2R R94, SRZ ;  /* 0x00000000005e7805 */ /* 0x000fe4000001ff00 */
[----:B------:R-:W-:-:S02]  /*1040*/  CS2R R92, SRZ ;  /* 0x00000000005c7805 */ /* 0x000fc4000001ff00 */
[----:B------:R-:W-:Y:S01]  /*1050*/  LOP3.LUT R3, R3, 0xc0, RZ, 0xc0, !PT ;  /* 0x000000c003037812 */ /* 0x000fe200078ec0ff */
[----:B------:R-:W-:Y:S01]  /*1060*/  IMAD R0, R5, 0x20, R0 ;  /* 0x0000002005007824 */ /* 0x000fe200078e0200 */
[----:B------:R-:W-:Y:S02]  /*1070*/  SEL R23, R23, 0xffffffe0, !P0 ;  /* 0xffffffe017177807 */ /* 0x000fe40004000000 */
[----:B------:R-:W-:Y:S02]  /*1080*/  CS2R R90, SRZ ;  /* 0x00000000005a7805 */ /* 0x000fe4000001ff00 */
[----:B------:R-:W-:Y:S02]  /*1090*/  LOP3.LUT R6, R3, 0x8, R6, 0xf8, !PT ;  /* 0x0000000803067812 */ /* 0x000fe400078ef806 */
[----:B------:R-:W-:Y:S02]  /*10a0*/  CS2R R88, SRZ ;  /* 0x0000000000587805 */ /* 0x000fe4000001ff00 */
[----:B------:R-:W-:-:S02]  /*10b0*/  SHF.R.U32.HI R3, RZ, 0x3, R3 ;  /* 0x00000003ff037819 */ /* 0x000fc40000011603 */
[----:B------:R-:W-:Y:S02]  /*10c0*/  CS2R R86, SRZ ;  /* 0x0000000000567805 */ /* 0x000fe4000001ff00 */
[----:B------:R-:W-:Y:S02]  /*10d0*/  PLOP3.LUT P0, PT, PT, PT, UP0, 0x80, 0x0 ;  /* 0x000000000000781c */ /* 0x000fe40003f0f008 */
[----:B------:R-:W-:Y:S02]  /*10e0*/  CS2R R84, SRZ ;  /* 0x0000000000547805 */ /* 0x000fe4000001ff00 */
[----:B------:R-:W-:Y:S02]  /*10f0*/  LOP3.LUT R3, R6, R3, RZ, 0x3c, !PT ;  /* 0x0000000306037212 */ /* 0x000fe400078e3cff */
[----:B------:R-:W-:Y:S02]  /*1100*/  CS2R R82, SRZ ;  /* 0x0000000000527805 */ /* 0x000fe4000001ff00 */
[----:B------:R-:W-:-:S02]  /*1110*/  CS2R R80, SRZ ;  /* 0x0000000000507805 */ /* 0x000fc4000001ff00 */
[----:B------:R-:W-:Y:S02]  /*1120*/  CS2R R78, SRZ ;  /* 0x00000000004e7805 */ /* 0x000fe4000001ff00 */
[----:B------:R-:W-:Y:S01]  /*1130*/  CS2R R76, SRZ ;  /* 0x00000000004c7805 */ /* 0x000fe2000001ff00 */
[----:B------:R-:W-:Y:S01]  /*1140*/  IMAD.IADD R3, R3, 0x1, R0 ;  /* 0x0000000103037824 */ /* 0x000fe200078e0200 */
[----:B------:R-:W-:Y:S02]  /*1150*/  CS2R R74, SRZ ;  /* 0x00000000004a7805 */ /* 0x000fe4000001ff00 */
[----:B------:R-:W-:Y:S02]  /*1160*/  CS2R R72, SRZ ;  /* 0x0000000000487805 */ /* 0x000fe4000001ff00 */
[----:B------:R-:W-:Y:S01]  /*1170*/  CS2R R70, SRZ ;  /* 0x0000000000467805 */ /* 0x000fe2000001ff00 */
[----:B------:R-:W-:Y:S01]  /*1180*/  IMAD R22, R3, 0x2, R16 ;  /* 0x0000000203167824 */ /* 0x000fe200078e0210 */
[----:B------:R-:W-:-:S02]  /*1190*/  CS2R R68, SRZ ;  /* 0x0000000000447805 */ /* 0x000fc4000001ff00 */
[----:B------:R-:W-:Y:S02]  /*11a0*/  CS2R R66, SRZ ;  /* 0x0000000000427805 */ /* 0x000fe4000001ff00 */
[----:B------:R-:W-:Y:S01]  /*11b0*/  CS2R R64, SRZ ;  /* 0x0000000000407805 */ /* 0x000fe2000001ff00 */
[----:B------:R-:W-:Y:S01]  /*11c0*/  IMAD.IADD R23, R22, 0x1, R23 ;  /* 0x0000000116177824 */ /* 0x000fe200078e0217 */
[----:B------:R2:W3:Y:S01]  /*11d0*/  LDSM.16.M88.4 R184, [R22+0x6000] ;  /* 0x0060000016b8783b */ /* 0x0004e20000000200 */
[----:B------:R-:W-:Y:S02]  /*11e0*/  CS2R R62, SRZ ;  /* 0x00000000003e7805 */ /* 0x000fe4000001ff00 */
[----:B------:R-:W-:Y:S02]  /*11f0*/  CS2R R60, SRZ ;  /* 0x00000000003c7805 */ /* 0x000fe4000001ff00 */
[----:B------:R-:W-:Y:S01]  /*1200*/  CS2R R58, SRZ ;  /* 0x00000000003a7805 */ /* 0x000fe2000001ff00 */
[----:B------:R2:W4:Y:S01]  /*1210*/  LDSM.16.M88.4 R188, [R22+0x8000] ;  /* 0x0080000016bc783b */ /* 0x0005220000000200 */
[----:B------:R-:W-:-:S02]  /*1220*/  CS2R R56, SRZ ;  /* 0x0000000000387805 */ /* 0x000fc4000001ff00 */
[----:B------:R-:W-:Y:S02]  /*1230*/  CS2R R54, SRZ ;  /* 0x0000000000367805 */ /* 0x000fe4000001ff00 */
[----:B------:R-:W-:Y:S01]  /*1240*/  CS2R R52, SRZ ;  /* 0x0000000000347805 */ /* 0x000fe2000001ff00 */
[----:B------:R2:W5:Y:S01]  /*1250*/  LDSM.16.M88.4 R192, [R22+0xa000] ;  /* 0x00a0000016c0783b */ /* 0x0005620000000200 */
[----:B------:R-:W-:Y:S02]  /*1260*/  CS2R R50, SRZ ;  /* 0x0000000000327805 */ /* 0x000fe4000001ff00 */
[----:B------:R-:W-:Y:S02]  /*1270*/  CS2R R48, SRZ ;  /* 0x0000000000307805 */ /* 0x000fe4000001ff00 */
[----:B------:R-:W-:Y:S01]  /*1280*/  CS2R R46, SRZ ;  /* 0x00000000002e7805 */ /* 0x000fe2000001ff00 */
[----:B------:R2:W1:Y:S01]  /*1290*/  LDSM.16.M88.4 R196, [R23+0x6000] ;  /* 0x0060000017c4783b */ /* 0x0004620000000200 */
[----:B------:R-:W-:-:S02]  /*12a0*/  CS2R R44, SRZ ;  /* 0x00000000002c7805 */ /* 0x000fc4000001ff00 */
[----:B------:R-:W-:Y:S02]  /*12b0*/  CS2R R42, SRZ ;  /* 0x00000000002a7805 */ /* 0x000fe4000001ff00 */
[----:B------:R-:W-:Y:S01]  /*12c0*/  CS2R R40, SRZ ;  /* 0x0000000000287805 */ /* 0x000fe2000001ff00 */
[----:B------:R2:W1:Y:S01]  /*12d0*/  LDSM.16.M88.4 R200, [R23+0x8000] ;  /* 0x0080000017c8783b */ /* 0x0004620000000200 */
[----:B------:R-:W-:Y:S02]  /*12e0*/  CS2R R38, SRZ ;  /* 0x0000000000267805 */ /* 0x000fe4000001ff00 */
[----:B------:R-:W-:Y:S02]  /*12f0*/  CS2R R36, SRZ ;  /* 0x0000000000247805 */ /* 0x000fe4000001ff00 */
[----:B------:R-:W-:Y:S01]  /*1300*/  CS2R R34, SRZ ;  /* 0x0000000000227805 */ /* 0x000fe2000001ff00 */
[----:B------:R2:W1:Y:S01]  /*1310*/  LDSM.16.M88.4 R204, [R23+0xa000] ;  /* 0x00a0000017cc783b */ /* 0x0004620000000200 */
[----:B------:R-:W-:-:S02]  /*1320*/  CS2R R32, SRZ ;  /* 0x0000000000207805 */ /* 0x000fc4000001ff00 */
[----:B------:R-:W-:Y:S02]  /*1330*/  CS2R R30, SRZ ;  /* 0x00000000001e7805 */ /* 0x000fe4000001ff00 */
[----:B------:R-:W-:Y:S02]  /*1340*/  CS2R R28, SRZ ;  /* 0x00000000001c7805 */ /* 0x000fe4000001ff00 */
[----:B------:R-:W-:Y:S02]  /*1350*/  CS2R R26, SRZ ;  /* 0x00000000001a7805 */ /* 0x000fe4000001ff00 */
[----:B------:R-:W-:Y:S01]  /*1360*/  CS2R R24, SRZ ;  /* 0x0000000000187805 */ /* 0x000fe2000001ff00 */
[----:B--23--:R-:W-:Y:S06]  /*1370*/  @!P0 BRA `(.L_x_14) ;  /* 0x0000002c00d48947 */ /* 0x00cfec0003800000 */
[----:B------:R-:W2:Y:S01]  /*1380*/  S2R R6, SR_CTAID.X ;  /* 0x0000000000067919 */ /* 0x000ea20000002500 */
[----:B------:R-:W2:Y:S01]  /*1390*/  LDC R7, c[0x0][0x290] ;  /* 0x0000a400ff077b82 */ /* 0x000ea20000000800 */
[----:B------:R-:W-:Y:S01]  /*13a0*/  IMAD.SHL.U32 R0, R121, 0x40, RZ ;  /* 0x0000004079007824 */ /* 0x000fe200078e00ff */
[----:B------:R-:W-:Y:S01]  /*13b0*/  SHF.L.U32 R3, R124, 0x4, RZ ;  /* 0x000000047c037819 */ /* 0x000fe200000006ff */
[----:B------:R-:W-:Y:S01]  /*13c0*/  UIADD3 UR4, UR4, 0x3f, URZ ;  /* 0x0000003f04047890 */ /* 0x000fe2000fffe03f */
[----:B------:R-:W-:Y:S01]  /*13d0*/  LEA.HI R122, R122, R121, RZ, 0x3 ;  /* 0x000000797a7a7211 */ /* 0x000fe200078f18ff */
[----:B------:R-:W-:Y:S01]  /*13e0*/  IMAD R125, R120, 0x8, R125 ;  /* 0x00000008787d7824 */ /* 0x000fe200078e027d */
[----:B------:R-:W-:Y:S01]  /*13f0*/  LOP3.LUT R0, R0, 0x1c0, RZ, 0xc0, !PT ;  /* 0x000001c000007812 */ /* 0x000fe200078ec0ff */
[----:B------:R-:W-:Y:S01]  /*1400*/  USHF.R.S32.HI UR5, URZ, 0x1f, UR4 ;  /* 0x0000001f3f057899 */ /* 0x000fe20008011404 */
[----:B------:R-:W-:Y:S01]  /*1410*/  LEA.HI R126, R126, R123, RZ, 0x5 ;  /* 0x0000007b7e7e7211 */ /* 0x000fe200078f28ff */
[----:B------:R-:W-:Y:S01]  /*1420*/  IMAD.MOV.U32 R119, RZ, RZ, RZ ;  /* 0x000000ffff777224 */ /* 0x000fe200078e00ff */
[----:B------:R-:W-:Y:S01]  /*1430*/  LOP3.LUT R3, R0, 0x30, R3, 0xf8, !PT ;  /* 0x0000003000037812 */ /* 0x000fe200078ef803 */
[----:B------:R-:W-:Y:S01]  /*1440*/  ULEA.HI UR5, UR5, UR4, URZ, 0x6 ;  /* 0x0000000405057291 */ /* 0x000fe2000f8f303f */
[----:B------:R-:W-:Y:S01]  /*1450*/  SHF.R.S32.HI R126, RZ, 0x5, R126 ;  /* 0x00000005ff7e7819 */ /* 0x000fe2000001147e */
[----:B------:R-:W-:Y:S01]  /*1460*/  ULOP3.LUT UR11, UR38, 0x1, URZ, 0xfc, !UPT ;  /* 0x00000001260b7892 */ /* 0x000fe2000f8efc3f */
[----:B------:R-:W-:Y:S01]  /*1470*/  LOP3.LUT R5, R3, 0x8, R122, 0xf8, !PT ;  /* 0x0000000803057812 */ /* 0x000fe200078ef87a */
[----:B------:R-:W-:Y:S01]  /*1480*/  USHF.R.S32.HI UR7, URZ, 0x6, UR5 ;  /* 0x000000063f077899 */ /* 0x000fe20008011405 */
[----:B------:R-:W-:Y:S01]  /*1490*/  SHF.R.U32.HI R4, RZ, 0x3, R0 ;  /* 0x00000003ff047819 */ /* 0x000fe20000011600 */
[----:B------:R-:W-:Y:S01]  /*14a0*/  UMOV UR4, URZ ;  /* 0x0000003f00047c82 */ /* 0x000fe20008000000 */
[--C-:B------:R-:W-:Y:S01]  /*14b0*/  SHF.R.S32.HI R0, RZ, 0x2, R127.reuse ;  /* 0x00000002ff007819 */ /* 0x100fe2000001147f */
[----:B------:R-:W-:Y:S01]  /*14c0*/  UMOV UR5, URZ ;  /* 0x0000003f00057c82 */ /* 0x000fe20008000000 */
[----:B------:R-:W-:Y:S01]  /*14d0*/  SHF.R.S32.HI R127, RZ, 0x1f, R127 ;  /* 0x0000001fff7f7819 */ /* 0x000fe2000001147f */
[----:B------:R-:W-:Y:S01]  /*14e0*/  UMOV UR6, URZ ;  /* 0x0000003f00067c82 */ /* 0x000fe20008000000 */
[----:B------:R-:W-:Y:S01]  /*14f0*/  LOP3.LUT R4, R5, R4, RZ, 0x3c, !PT ;  /* 0x0000000405047212 */ /* 0x000fe200078e3cff */
[----:B------:R-:W-:Y:S01]  /*1500*/  IMAD R5, R120, 0x300, R123 ;  /* 0x0000030078057824 */ /* 0x000fe200078e027b */
[----:B------:R-:W-:Y:S01]  /*1510*/  LEA.HI R127, R127, R0, RZ, 0x3 ;  /* 0x000000007f7f7211 */ /* 0x000fe200078f18ff */
[----:B------:R-:W-:Y:S01]  /*1520*/  ULDC UR13, c[0x0][0x75c] ;  /* 0x0001d700000d7ab9 */ /* 0x000fe20000000800 */
[----:B------:R-:W-:Y:S01]  /*1530*/  ULDC UR14, c[0x0][0x744] ;  /* 0x0001d100000e7ab9 */ /* 0x000fe20000000800 */
[----:B------:R-:W-:Y:S01]  /*1540*/  IMAD.SHL.U32 R5, R5, 0x4, RZ ;  /* 0x0000000405057824 */ /* 0x000fe200078e00ff */
[----:B------:R-:W-:Y:S01]  /*1550*/  LOP3.LUT R127, R127, 0xfffffff8, RZ, 0xc0, !PT ;  /* 0xfffffff87f7f7812 */ /* 0x000fe200078ec0ff */
[----:B------:R-:W-:-:S02]  /*1560*/  IMAD.U32 R4, R125, 0x200, R4 ;  /* 0x000002007d047824 */ /* 0x000fc400078e0004 */
[----:B--2---:R-:W-:-:S04]  /*1570*/  IMAD R3, R6, -0x80, R7 ;  /* 0xffffff8006037824 */ /* 0x004fc800078e0207 */
[----:B------:R-:W-:Y:S01]  /*1580*/  IMAD R126, R126, -0x10, R3 ;  /* 0xfffffff07e7e7824 */ /* 0x000fe200078e0203 */
[----:B------:R-:W-:-:S04]  /*1590*/  LEA.HI R3, R120, R120, RZ, 0x1 ;  /* 0x0000007878037211 */ /* 0x000fc800078f08ff */
[----:B------:R-:W-:Y:S02]  /*15a0*/  LOP3.LUT R3, R3, 0xfffffffe, RZ, 0xc0, !PT ;  /* 0xfffffffe03037812 */ /* 0x000fe400078ec0ff */
[----:B------:R-:W-:Y:S01]  /*15b0*/  IADD3 R126, R126, R127, -R0 ;  /* 0x0000007f7e7e7210 */ /* 0x000fe20007ffe800 */
[----:B------:R-:W-:Y:S02]  /*15c0*/  IMAD R0, R5, 0x4, R16 ;  /* 0x0000000405007824 */ /* 0x000fe400078e0210 */
[----:B------:R-:W-:-:S04]  /*15d0*/  IMAD.IADD R3, R120, 0x1, -R3 ;  /* 0x0000000178037824 */ /* 0x000fc800078e0a03 */
[----:B------:R-:W-:-:S07]  /*15e0*/  IMAD R3, R3, -0x40, R126 ;  /* 0xffffffc003037824 */ /* 0x000fce00078e027e */
.L_x_25:
[----:B------:R-:W-:-:S06]  /*15f0*/  UISETP.NE.AND UP0, UPT, UR11, 0x3, UPT ;  /* 0x000000030b00788c */ /* 0x000fcc000bf05270 */
[----:B------:R-:W-:-:S13]  /*1600*/  PLOP3.LUT P0, PT, PT, PT, UP0, 0x80, 0x0 ;  /* 0x000000000000781c */ /* 0x000fda0003f0f008 */
[----:B-1----:R-:W-:Y:S05]  /*1610*/  @!P0 BRA `(.L_x_15) ;  /* 0x0000000000048947 */ /* 0x002fea0003800000 */
[----:B------:R-:W-:Y:S01]  /*1620*/  BPT.TRAP 0x1 ;  /* 0x000000040000795c */ /* 0x000fe20000300000 */
.L_x_15:
[----:B------:R-:W-:Y:S01]  /*1630*/  R2UR UR8, R16 ;  /* 0x00000000100872ca */ /* 0x000fe200000e0000 */
[----:B------:R-:W-:-:S05]  /*1640*/  IMAD.U32 R6, RZ, RZ, UR5 ;  /* 0x00000005ff067e24 */ /* 0x000fca000f8e00ff */
[----:B------:R-:W-:-:S07]  /*1650*/  SHF.L.U32 R6, R6, 0x1f, RZ ;  /* 0x0000001f06067819 */ /* 0x000fce00000006ff */
[----:B------:R-:W-:-:S09]  /*1660*/  ULEA UR8, UR6, UR8, 0x3 ;  /* 0x0000000806087291 */ /* 0x000fd2000f8e183f */
[----:B------:R2:W3:Y:S01]  /*1670*/  SYNCS.PHASECHK.TRANS64.TRYWAIT P1, [UR8+0x26810], R6 ;  /* 0x02681006ff0075a7 */ /* 0x0004e20008020148 */
[----:B------:R-:W-:Y:S05]  /*1680*/  @!P0 BRA `(.L_x_16) ;  /* 0x0000000000048947 */ /* 0x000fea0003800000 */
[----:B------:R-:W-:Y:S01]  /*1690*/  BPT.TRAP 0x1 ;  /* 0x000000040000795c */ /* 0x000fe20000300000 */
.L_x_16:
[----:B---3--:R-:W-:Y:S05]  /*16a0*/  @P1 BRA `(.L_x_17) ;  /* 0x0000000000081947 */ /* 0x008fea0003800000 */
[----:B------:R-:W3:Y:S02]  /*16b0*/  SYNCS.PHASECHK.TRANS64.TRYWAIT P1, [UR8+0x26810], R6 ;  /* 0x02681006ff0075a7 */ /* 0x000ee40008020148 */
[----:B---3--:R-:W-:Y:S05]  /*16c0*/  @!P1 BRA `(.L_x_18) ;  /* 0x00000068008c9947 */ /* 0x008fea0003800000 */
.L_x_17:
[----:B------:R-:W-:Y:S01]  /*16d0*/  R2UR UR9, R16 ;  /* 0x00000000100972ca */ /* 0x000fe200000e0000 */
[----:B---3--:R-:W-:Y:S01]  /*16e0*/  IMAD R5, R18, 0x800, R16 ;  /* 0x0000080012057824 */ /* 0x008fe200078e0210 */
[----:B------:R-:W-:Y:S01]  /*16f0*/  WARPGROUP.ARRIVE ;  /* 0x00000000000079c5 */ /* 0x000fe20000000000 */
[----:B------:R-:W-:Y:S01]  /*1700*/  UMOV UR17, 0xc0000010 ;  /* 0xc000001000117882 */ /* 0x000fe20000000000 */
[----:B------:R-:W-:Y:S01]  /*1710*/  UMOV UR19, 0x80000020 ;  /* 0x8000002000137882 */ /* 0x000fe20000000000 */
[----:B------:R-:W-:Y:S01]  /*1720*/  IMAD.U32 R8, RZ, RZ, UR6 ;  /* 0x00000006ff087e24 */ /* 0x000fe2000f8e00ff */
[----:B------:R-:W-:-:S03]  /*1730*/  R2UR UR10, R5 ;  /* 0x00000000050a72ca */ /* 0x000fc600000e0000 */
[----:B------:R-:W-:-:S04]  /*1740*/  IMAD R5, R8, 0x20, R19 ;  /* 0x0000002008057824 */ /* 0x000fc800078e0213 */
[----:B------:R-:W-:Y:S01]  /*1750*/  UIADD3 UR9, UR9, 0x12000, URZ ;  /* 0x0001200009097890 */ /* 0x000fe2000fffe03f */
[----:B------:R-:W-:-:S03]  /*1760*/  SHF.L.U32 R5, R5, 0x1, RZ ;  /* 0x0000000105057819 */ /* 0x000fc600000006ff */
[----:B------:R-:W-:Y:S02]  /*1770*/  USHF.R.U32.HI UR9, URZ, 0x4, UR9 ;  /* 0x000000043f097899 */ /* 0x000fe40008011609 */
[----:B------:R-:W-:Y:S01]  /*1780*/  USHF.R.U32.HI UR10, URZ, 0x4, UR10 ;  /* 0x000000043f0a7899 */ /* 0x000fe2000801160a */
[----:B------:R-:W-:Y:S01]  /*1790*/  IMAD R5, R5, 0x4, R16 ;  /* 0x0000000405057824 */ /* 0x000fe200078e0210 */
[----:B------:R-:W-:Y:S02]  /*17a0*/  ULOP3.LUT UR9, UR9, 0x3fff, URZ, 0xc0, !UPT ;  /* 0x00003fff09097892 */ /* 0x000fe4000f8ec03f */
[----:B------:R-:W-:Y:S02]  /*17b0*/  ULOP3.LUT UR10, UR10, 0x3fff, URZ, 0xc0, !UPT ;  /* 0x00003fff0a0a7892 */ /* 0x000fe4000f8ec03f */
[----:B------:R-:W-:Y:S02]  /*17c0*/  ULOP3.LUT UR15, UR9, 0x10000, URZ, 0xfc, !UPT ;  /* 0x00010000090f7892 */ /* 0x000fe4000f8efc3f */
[----:B------:R-:W-:-:S02]  /*17d0*/  ULOP3.LUT UR12, UR10, 0x10000, URZ, 0xfc, !UPT ;  /* 0x000100000a0c7892 */ /* 0x000fc4000f8efc3f */
[----:B------:R-:W-:-:S05]  /*17e0*/  UIMAD UR10, UR6, 0x300, UR15 ;  /* 0x00000300060a78a4 */ /* 0x000fca000f8e020f */
[----:B------:R-:W-:Y:S02]  /*17f0*/  UMOV UR16, UR12 ;  /* 0x0000000c00107c82 */ /* 0x000fe40008000000 */
[----:B------:R-:W-:Y:S02]  /*1800*/  UMOV UR18, UR10 ;  /* 0x0000000a00127c82 */ /* 0x000fe40008000000 */
[----:B------:R-:W-:Y:S01]  /*1810*/  HGMMA.64x64x16.F32.BF16 R152, gdesc[UR16], RZ, !UPT, gsb0 ;  /* 0x00e00000109879f0 */ /* 0x000fe2000c0018ff */
[----:B------:R-:W-:Y:S02]  /*1820*/  UIADD3 UR16, UR12, 0x100, URZ ;  /* 0x000001000c107890 */ /* 0x000fe4000fffe03f */
[----:B------:R-:W-:Y:S01]  /*1830*/  UIADD3 UR18, UR10, 0x2, URZ ;  /* 0x000000020a127890 */ /* 0x000fe2000fffe03f */
[----:B------:R-:W-:Y:S01]  /*1840*/  UMOV UR17, 0xc0000010 ;  /* 0xc000001000117882 */ /* 0x000fe20000000000 */
[----:B------:R-:W-:Y:S01]  /*1850*/  UMOV UR19, 0x80000020 ;  /* 0x8000002000137882 */ /* 0x000fe20000000000 */
[----:B------:R-:W-:-:S02]  /*1860*/  WARPGROUP.DEPBAR.LE gsb0, 0x0 ;  /* 0x00008000000079c5 */ /* 0x000fc40000010000 */
[----:B------:R-:W-:-:S06]  /*1870*/  WARPGROUP.ARRIVE ;  /* 0x00000000000079c5 */ /* 0x000fcc0000000000 */
[----:B------:R-:W-:Y:S01]  /*1880*/  HGMMA.64x64x16.F32.BF16 R152, gdesc[UR16], R152, gsb0 ;  /* 0x00e00000109879f0 */ /* 0x000fe20008001898 */
[----:B------:R-:W-:Y:S02]  /*1890*/  UIADD3 UR16, UR12, 0x200, URZ ;  /* 0x000002000c107890 */ /* 0x000fe4000fffe03f */
[----:B------:R-:W-:Y:S01]  /*18a0*/  UIADD3 UR18, UR10, 0x100, URZ ;  /* 0x000001000a127890 */ /* 0x000fe2000fffe03f */
[----:B------:R-:W-:Y:S01]  /*18b0*/  UMOV UR17, 0xc0000010 ;  /* 0xc000001000117882 */ /* 0x000fe20000000000 */
[----:B------:R-:W-:Y:S01]  /*18c0*/  UMOV UR19, 0x80000020 ;  /* 0x8000002000137882 */ /* 0x000fe20000000000 */
[----:B------:R-:W-:Y:S02]  /*18d0*/  WARPGROUP.DEPBAR.LE gsb0, 0x0 ;  /* 0x00008000000079c5 */ /* 0x000fe40000010000 */
        /* <DEDUP_REMOVED lines=22> */
[----:B------:R-:W-:Y:S03]  /*1a40*/  HGMMA.64x64x16.F32.BF16 R152, gdesc[UR16], R152, gsb0 ;  /* 0x00e00000109879f0 */ /* 0x000fe60008001898 */
[----:B------:R-:W-:Y:S02]  /*1a50*/  WARPGROUP.DEPBAR.LE gsb0, 0x0 ;  /* 0x00008000000079c5 */ /* 0x000fe40000010000 */
[----:B------:R3:W1:Y:S04]  /*1a60*/  LDS.64 R216, [R5+0x1e000] ;  /* 0x01e0000005d87984 */ /* 0x0006680000000a00 */
[----:B------:R3:W1:Y:S04]  /*1a70*/  LDS.64 R218, [R5+0x1e020] ;  /* 0x01e0200005da7984 */ /* 0x0006680000000a00 */
[----:B------:R3:W1:Y:S04]  /*1a80*/  LDS.64 R208, [R5+0x1e040] ;  /* 0x01e0400005d07984 */ /* 0x0006680000000a00 */
[----:B------:R3:W1:Y:S04]  /*1a90*/  LDS.64 R212, [R5+0x1e060] ;  /* 0x01e0600005d47984 */ /* 0x0006680000000a00 */
[----:B------:R3:W1:Y:S04]  /*1aa0*/  LDS.64 R20, [R5+0x1e080] ;  /* 0x01e0800005147984 */ /* 0x0006680000000a00 */
[----:B------:R3:W1:Y:S04]  /*1ab0*/  LDS.64 R214, [R5+0x1e0a0] ;  /* 0x01e0a00005d67984 */ /* 0x0006680000000a00 */
[----:B------:R3:W1:Y:S04]  /*1ac0*/  LDS.64 R210, [R5+0x1e0c0] ;  /* 0x01e0c00005d27984 */ /* 0x0006680000000a00 */
[----:B------:R3:W1:Y:S01]  /*1ad0*/  LDS.64 R14, [R5+0x1e0e0] ;  /* 0x01e0e000050e7984 */ /* 0x0006620000000a00 */
[----:B------:R-:W-:Y:S05]  /*1ae0*/  @!P0 BRA `(.L_x_19) ;  /* 0x0000000000048947 */ /* 0x000fea0003800000 */
[----:B------:R-:W-:Y:S01]  /*1af0*/  BPT.TRAP 0x1 ;  /* 0x000000040000795c */ /* 0x000fe20000300000 */
.L_x_19:
[----:B------:R1:W1:Y:S01]  /*1b00*/  SYNCS.PHASECHK.TRANS64.TRYWAIT P1, [UR8+0x26830], R6 ;  /* 0x02683006ff0075a7 */ /* 0x0002620008020148 */
[----:B------:R-:W-:Y:S05]  /*1b10*/  @!P0 BRA `(.L_x_20) ;  /* 0x0000000000048947 */ /* 0x000fea0003800000 */
[----:B------:R-:W-:Y:S01]  /*1b20*/  BPT.TRAP 0x1 ;  /* 0x000000040000795c */ /* 0x000fe20000300000 */
.L_x_20:
[----:B-1----:R-:W-:Y:S05]  /*1b30*/  @P1 BRA `(.L_x_21) ;  /* 0x0000000000081947 */ /* 0x002fea0003800000 */
[----:B------:R-:W1:Y:S02]  /*1b40*/  SYNCS.PHASECHK.TRANS64.TRYWAIT P1, [UR8+0x26830], R6 ;  /* 0x02683006ff0075a7 */ /* 0x000e640008020148 */
[----:B-1----:R-:W-:Y:S05]  /*1b50*/  @!P1 BRA `(.L_x_22) ;  /* 0x0000006400809947 */ /* 0x002fea0003800000 */
.L_x_21:
[----:B------:R-:W-:Y:S01]  /*1b60*/  R2UR UR10, R16 ;  /* 0x00000000100a72ca */ /* 0x000fe200000e0000 */
[----:B------:R-:W-:Y:S01]  /*1b70*/  WARPGROUP.ARRIVE ;  /* 0x00000000000079c5 */ /* 0x000fe20000000000 */
[----:B------:R-:W-:Y:S01]  /*1b80*/  UMOV UR19, 0x80000020 ;  /* 0x8000002000137882 */ /* 0x000fe20000000000 */
[----:B------:R-:W-:Y:S01]  /*1b90*/  FMUL.FTZ R8, R154, UR13 ;  /* 0x0000000d9a087c20 */ /* 0x000fe20008410000 */
[----:B--2---:R-:W-:Y:S01]  /*1ba0*/  FMUL.FTZ R6, R152, UR13 ;  /* 0x0000000d98067c20 */ /* 0x004fe20008410000 */
[----:B------:R-:W-:Y:S01]  /*1bb0*/  FMUL.FTZ R12, R158, UR13 ;  /* 0x0000000d9e0c7c20 */ /* 0x000fe20008410000 */
[----:B------:R-:W-:Y:S01]  /*1bc0*/  FMUL.FTZ R7, R153, UR13 ;  /* 0x0000000d99077c20 */ /* 0x000fe20008410000 */
[----:B------:R-:W-:Y:S01]  /*1bd0*/  FMUL.FTZ R13, R159, UR13 ;  /* 0x0000000d9f0d7c20 */ /* 0x000fe20008410000 */
[----:B------:R-:W-:Y:S01]  /*1be0*/  FMUL.FTZ R158, R166, UR13 ;  /* 0x0000000da69e7c20 */ /* 0x000fe20008410000 */
[----:B------:R-:W1:Y:S01]  /*1bf0*/  MUFU.TANH R8, R8 ;  /* 0x0000000800087308 */ /* 0x000e620000002400 */
[----:B------:R-:W-:Y:S01]  /*1c00*/  FMUL.FTZ R159, R167, UR13 ;  /* 0x0000000da79f7c20 */ /* 0x000fe20008410000 */
[----:B------:R-:W-:Y:S01]  /*1c10*/  FMUL.FTZ R152, R160, UR13 ;  /* 0x0000000da0987c20 */ /* 0x000fe20008410000 */
[----:B------:R-:W-:Y:S01]  /*1c20*/  ISETP.GT.AND P1, PT, R3, 0x8, PT ;  /* 0x000000080300780c */ /* 0x000fe20003f24270 */
[----:B------:R-:W-:Y:S01]  /*1c30*/  UIADD3 UR10, UR10, 0x18000, URZ ;  /* 0x000180000a0a7890 */ /* 0x000fe2000fffe03f */
[----:B------:R-:W-:Y:S01]  /*1c40*/  FMUL.FTZ R9, R155, UR13 ;  /* 0x0000000d9b097c20 */ /* 0x000fe20008410000 */
[----:B------:R-:W-:Y:S01]  /*1c50*/  FMUL.FTZ R220, R171, UR13 ;  /* 0x0000000dabdc7c20 */ /* 0x000fe20008410000 */
[----:B------:R-:W-:Y:S01]  /*1c60*/  FMUL.FTZ R154, R162, UR13 ;  /* 0x0000000da29a7c20 */ /* 0x000fe20008410000 */
[----:B------:R-:W-:Y:S01]  /*1c70*/  USHF.R.U32.HI UR10, URZ, 0x4, UR10 ;  /* 0x000000043f0a7899 */ /* 0x000fe2000801160a */
[----:B------:R-:W2:Y:S01]  /*1c80*/  MUFU.TANH R6, R6 ;  /* 0x0000000600067308 */ /* 0x000ea20000002400 */
[----:B------:R-:W-:Y:S01]  /*1c90*/  ISETP.GT.AND P2, PT, R3, RZ, PT ;  /* 0x000000ff0300720c */ /* 0x000fe20003f44270 */
[----:B------:R-:W-:Y:S01]  /*1ca0*/  FMUL.FTZ R153, R161, UR13 ;  /* 0x0000000da1997c20 */ /* 0x000fe20008410000 */
[----:B------:R-:W-:Y:S01]  /*1cb0*/  ULOP3.LUT UR10, UR10, 0x3fff, URZ, 0xc0, !UPT ;  /* 0x00003fff0a0a7892 */ /* 0x000fe2000f8ec03f */
[----:B------:R-:W-:Y:S01]  /*1cc0*/  FMUL.FTZ R155, R163, UR13 ;  /* 0x0000000da39b7c20 */ /* 0x000fe20008410000 */
[----:B------:R-:W-:Y:S01]  /*1cd0*/  FMUL.FTZ R11, R157, UR13 ;  /* 0x0000000d9d0b7c20 */ /* 0x000fe20008410000 */
[----:B------:R-:W-:Y:S01]  /*1ce0*/  FMUL.FTZ R157, R165, UR13 ;  /* 0x0000000da59d7c20 */ /* 0x000fe20008410000 */
[----:B------:R-:W-:Y:S01]  /*1cf0*/  ULOP3.LUT UR12, UR10, 0x10000, URZ, 0xfc, !UPT ;  /* 0x000100000a0c7892 */ /* 0x000fe2000f8efc3f */
[----:B------:R-:W3:Y:S01]  /*1d00*/  MUFU.TANH R12, R12 ;  /* 0x0000000c000c7308 */ /* 0x000ee20000002400 */
[----:B-1----:R-:W-:Y:S01]  /*1d10*/  FSEL R171, R8, -INF , P1 ;  /* 0xff80000008ab7808 */ /* 0x002fe20000800000 */
[----:B------:R-:W-:Y:S01]  /*1d20*/  FMUL.FTZ R163, R168, UR13 ;  /* 0x0000000da8a37c20 */ /* 0x000fe20008410000 */
[----:B------:R-:W-:Y:S01]  /*1d30*/  UIMAD UR12, UR6, 0x300, UR12 ;  /* 0x00000300060c78a4 */ /* 0x000fe2000f8e020c */
[----:B------:R-:W-:Y:S01]  /*1d40*/  FMUL.FTZ R165, R169, UR13 ;  /* 0x0000000da9a57c20 */ /* 0x000fe20008410000 */
[----:B------:R-:W-:Y:S01]  /*1d50*/  FMUL.FTZ R10, R156, UR13 ;  /* 0x0000000d9c0a7c20 */ /* 0x000fe20008410000 */
[----:B------:R-:W-:Y:S01]  /*1d60*/  FFMA.FTZ R162, R171, UR14, -R216 ;  /* 0x0000000eaba27c23 */ /* 0x000fe200080108d8 */
[----:B------:R-:W-:Y:S01]  /*1d70*/  UIADD3 UR16, UR12, 0x2, URZ ;  /* 0x000000020c107890 */ /* 0x000fe2000fffe03f */
[----:B------:R-:W1:Y:S01]  /*1d80*/  MUFU.TANH R7, R7 ;  /* 0x0000000700077308 */ /* 0x000e620000002400 */
[----:B--2---:R-:W-:Y:S01]  /*1d90*/  FSEL R161, R6, -INF , P2 ;  /* 0xff80000006a17808 */ /* 0x004fe20001000000 */
[----:B------:R-:W-:Y:S01]  /*1da0*/  UMOV UR18, UR12 ;  /* 0x0000000c00127c82 */ /* 0x000fe20008000000 */
[----:B------:R-:W-:-:S05]  /*1db0*/  FMUL.FTZ R169, R170, UR13 ;  /* 0x0000000daaa97c20 */ /* 0x000fca0008410000 */
[----:B------:R-:W-:Y:S01]  /*1dc0*/  HGMMA.64x64x16.F32.BF16 R120, R184, gdesc[UR16], RZ, !UPT, gsb0 ;  /* 0x00e00010b8787df0 */ /* 0x000fe2000c0018ff */
[----:B------:R-:W-:Y:S01]  /*1dd0*/  UMOV UR19, 0x80000020 ;  /* 0x8000002000137882 */ /* 0x000fe20000000000 */
[----:B------:R-:W-:Y:S01]  /*1de0*/  UMOV UR18, UR16 ;  /* 0x0000001000127c82 */ /* 0x000fe20008000000 */
[----:B------:R-:W-:Y:S01]  /*1df0*/  UIADD3 UR16, UR12, 0x100, URZ ;  /* 0x000001000c107890 */ /* 0x000fe2000fffe03f */
[----:B------:R-:W2:Y:S01]  /*1e00*/  MUFU.TANH R13, R13 ;  /* 0x0000000d000d7308 */ /* 0x000ea20000002400 */
[----:B---3--:R-:W-:Y:S01]  /*1e10*/  FSEL R171, R12, -INF , P1 ;  /* 0xff8000000cab7808 */ /* 0x008fe20000800000 */
[----:B------:R-:W-:Y:S01]  /*1e20*/  FFMA.FTZ R226, R161, UR14, -R216 ;  /* 0x0000000ea1e27c23 */ /* 0x000fe200080108d8 */
[----:B------:R-:W-:Y:S01]  /*1e30*/  FMUL.FTZ R227, R183, UR13 ;  /* 0x0000000db7e37c20 */ /* 0x000fe20008410000 */
[----:B------:R-:W-:Y:S01]  /*1e40*/  FMUL.FTZ R221, R172, UR13 ;  /* 0x0000000dacdd7c20 */ /* 0x000fe20008410000 */
[----:B------:R-:W-:Y:S01]  /*1e50*/  FMUL.FTZ R222, R173, UR13 ;  /* 0x0000000dadde7c20 */ /* 0x000fe20008410000 */
[----:B------:R-:W-:Y:S01]  /*1e60*/  FFMA.FTZ R168, R171, UR14, -R218 ;  /* 0x0000000eaba87c23 */ /* 0x000fe200080108da */
[----:B------:R-:W-:Y:S01]  /*1e70*/  FMUL.FTZ R156, R164, UR13 ;  /* 0x0000000da49c7c20 */ /* 0x000fe20008410000 */
[----:B------:R-:W3:Y:S01]  /*1e80*/  MUFU.TANH R152, R152 ;  /* 0x0000009800987308 */ /* 0x000ee20000002400 */
[----:B-1----:R-:W-:Y:S01]  /*1e90*/  FSEL R160, R7, -INF , P2 ;  /* 0xff80000007a07808 */ /* 0x002fe20001000000 */
[----:B------:R-:W-:Y:S01]  /*1ea0*/  FMUL.FTZ R225, R181, UR13 ;  /* 0x0000000db5e17c20 */ /* 0x000fe20008410000 */
[----:B------:R-:W-:Y:S01]  /*1eb0*/  FMUL.FTZ R224, R178, UR13 ;  /* 0x0000000db2e07c20 */ /* 0x000fe20008410000 */
[----:B------:R-:W-:Y:S01]  /*1ec0*/  FFMA.FTZ R6, -R6, R6, 1 ;  /* 0x3f80000006067423 */ /* 0x000fe20000010106 */
[----:B------:R-:W-:Y:S01]  /*1ed0*/  FMUL.FTZ R223, R174, UR13 ;  /* 0x0000000daedf7c20 */ /* 0x000fe20008410000 */
[----:B------:R-:W-:Y:S01]  /*1ee0*/  FFMA.FTZ R183, R160, UR14, -R217 ;  /* 0x0000000ea0b77c23 */ /* 0x000fe200080108d9 */
[----:B------:R-:W-:Y:S01]  /*1ef0*/  FMUL.FTZ R176, R176, UR13 ;  /* 0x0000000db0b07c20 */ /* 0x000fe20008410000 */
[----:B------:R-:W1:Y:S01]  /*1f00*/  MUFU.TANH R9, R9 ;  /* 0x0000000900097308 */ /* 0x000e620000002400 */
[----:B--2---:R-:W-:Y:S01]  /*1f10*/  FSEL R170, R13, -INF , P1 ;  /* 0xff8000000daa7808 */ /* 0x004fe20000800000 */
[----:B------:R-:W-:Y:S01]  /*1f20*/  FMUL.FTZ R175, R175, UR13 ;  /* 0x0000000dafaf7c20 */ /* 0x000fe20008410000 */
[----:B------:R-:W-:Y:S01]  /*1f30*/  FMUL.FTZ R177, R177, UR13 ;  /* 0x0000000db1b17c20 */ /* 0x000fe20008410000 */
[----:B------:R-:W-:Y:S01]  /*1f40*/  FMUL.FTZ R179, R179, UR13 ;  /* 0x0000000db3b37c20 */ /* 0x000fe20008410000 */
[----:B------:R-:W-:Y:S01]  /*1f50*/  FMUL.FTZ R180, R180, UR13 ;  /* 0x0000000db4b47c20 */ /* 0x000fe20008410000 */
[----:B------:R-:W-:Y:S01]  /*1f60*/  FFMA.FTZ R173, R170, UR14, -R219 ;  /* 0x0000000eaaad7c23 */ /* 0x000fe200080108db */
[----:B------:R-:W-:Y:S01]  /*1f70*/  FMUL.FTZ R182, R182, UR13 ;  /* 0x0000000db6b67c20 */ /* 0x000fe20008410000 */
[----:B------:R-:W2:Y:S01]  /*1f80*/  MUFU.TANH R154, R154 ;  /* 0x0000009a009a7308 */ /* 0x000ea20000002400 */
[C---:B---3--:R-:W-:Y:S01]  /*1f90*/  FSEL R171, R152.reuse, -INF , P2 ;  /* 0xff80000098ab7808 */ /* 0x048fe20001000000 */
[----:B------:R-:W-:Y:S01]  /*1fa0*/  FFMA.FTZ R152, -R152, R152, 1 ;  /* 0x3f80000098987423 */ /* 0x000fe20000010198 */
[----:B------:R-:W-:-:S03]  /*1fb0*/  ULOP3.LUT UR10, UR10, 0x1000000, URZ, 0xfc, !UPT ;  /* 0x010000000a0a7892 */ /* 0x000fc6000f8efc3f */
[----:B------:R-:W-:Y:S01]  /*1fc0*/  FFMA.FTZ R172, R171, UR14, -R208 ;  /* 0x0000000eabac7c23 */ /* 0x000fe200080108d0 */
[----:B------:R-:W-:Y:S01]  /*1fd0*/  UIMAD UR10, UR6, 0x300, UR10 ;  /* 0x00000300060a78a4 */ /* 0x000fe2000f8e020a */
[----:B------:R-:W-:Y:S01]  /*1fe0*/  MUFU.TANH R155, R155 ;  /* 0x0000009b009b7308 */ /* 0x000fe20000002400 */
[----:B-1----:R-:W-:-:S05]  /*1ff0*/  FSEL R164, R9, -INF , P1 ;  /* 0xff80000009a47808 */ /* 0x002fca0000800000 */
[----:B------:R-:W-:Y:S02]  /*2000*/  FFMA.FTZ R164, R164, UR14, -R217 ;  /* 0x0000000ea4a47c23 */ /* 0x000fe400080108d9 */
[----:B------:R-:W-:Y:S01]  /*2010*/  MUFU.TANH R153, R153 ;  /* 0x0000009900997308 */ /* 0x000fe20000002400 */
[C---:B--2---:R-:W-:Y:S01]  /*2020*/  FSEL R181, R154.reuse, -INF , P1 ;  /* 0xff8000009ab57808 */ /* 0x044fe20000800000 */
[----:B------:R-:W-:-:S04]  /*2030*/  FFMA.FTZ R154, -R154, R154, 1 ;  /* 0x3f8000009a9a7423 */ /* 0x000fc8000001019a */
[----:B------:R-:W-:Y:S02]  /*2040*/  FFMA.FTZ R208, R181, UR14, -R208 ;  /* 0x0000000eb5d07c23 */ /* 0x000fe400080108d0 */
[----:B------:R-:W-:Y:S08]  /*2050*/  MUFU.EX2 R226, R226 ;  /* 0x000000e200e27308 */ /* 0x000ff00000000800 */
[----:B------:R-:W1:Y:S08]  /*2060*/  MUFU.TANH R10, R10 ;  /* 0x0000000a000a7308 */ /* 0x000e700000002400 */
[----:B------:R-:W2:Y:S08]  /*2070*/  MUFU.TANH R11, R11 ;  /* 0x0000000b000b7308 */ /* 0x000eb00000002400 */
[----:B------:R-:W-:Y:S01]  /*2080*/  MUFU.TANH R157, R157 ;  /* 0x0000009d009d7308 */ /* 0x000fe20000002400 */
[----:B-1----:R-:W-:Y:S01]  /*2090*/  FSEL R161, R10, -INF , P2 ;  /* 0xff8000000aa17808 */ /* 0x002fe20001000000 */
[----:B------:R-:W-:-:S02]  /*20a0*/  WARPGROUP.DEPBAR.LE gsb0, 0x0 ;  /* 0x00008000000079c5 */ /* 0x000fc40000010000 */
[----:B------:R-:W-:Y:S02]  /*20b0*/  WARPGROUP.ARRIVE ;  /* 0x00000000000079c5 */ /* 0x000fe40000000000 */
[----:B------:R-:W-:Y:S02]  /*20c0*/  FFMA.FTZ R161, R161, UR14, -R218 ;  /* 0x0000000ea1a17c23 */ /* 0x000fe400080108da */
[----:B------:R-:W1:Y:S01]  /*20d0*/  MUFU.EX2 R183, R183 ;  /* 0x000000b700b77308 */ /* 0x000e620000000800 */
[----:B--2---:R-:W-:Y:S01]  /*20e0*/  FSEL R160, R11, -INF , P2 ;  /* 0xff8000000ba07808 */ /* 0x004fe20001000000 */
[----:B------:R-:W-:Y:S01]  /*20f0*/  HGMMA.64x64x16.F32.BF16 R120, R196, gdesc[UR16], R120, gsb0 ;  /* 0x00e00010c4787df0 */ /* 0x000fe20008001878 */
[----:B------:R-:W-:Y:S01]  /*2100*/  UMOV UR18, UR16 ;  /* 0x0000001000127c82 */ /* 0x000fe20008000000 */
[----:B------:R-:W-:Y:S01]  /*2110*/  UMOV UR19, 0x80000020 ;  /* 0x8000002000137882 */ /* 0x000fe20000000000 */
[----:B------:R-:W-:Y:S01]  /*2120*/  UIADD3 UR16, UR12, 0x102, URZ ;  /* 0x000001020c107890 */ /* 0x000fe2000fffe03f */
[----:B------:R-:W-:-:S02]  /*2130*/  FFMA.FTZ R160, R160, UR14, -R219 ;  /* 0x0000000ea0a07c23 */ /* 0x000fc400080108db */
[----:B------:R-:W2:Y:S08]  /*2140*/  MUFU.TANH R156, R156 ;  /* 0x0000009c009c7308 */ /* 0x000eb00000002400 */
[----:B------:R-:W-:Y:S08]  /*2150*/  MUFU.EX2 R164, R164 ;  /* 0x000000a400a47308 */ /* 0x000ff00000000800 */
[----:B------:R-:W3:Y:S08]  /*2160*/  MUFU.TANH R158, R158 ;  /* 0x0000009e009e7308 */ /* 0x000ef00000002400 */
[----:B------:R-:W-:Y:S08]  /*2170*/  MUFU.TANH R159, R159 ;  /* 0x0000009f009f7308 */ /* 0x000ff00000002400 */
[----:B------:R-:W-:Y:S08]  /*2180*/  MUFU.TANH R163, R163 ;  /* 0x000000a300a37308 */ /* 0x000ff00000002400 */
[----:B------:R-:W-:Y:S08]  /*2190*/  MUFU.TANH R165, R165 ;  /* 0x000000a500a57308 */ /* 0x000ff00000002400 */
[----:B------:R-:W3:Y:S08]  /*21a0*/  MUFU.EX2 R162, R162 ;  /* 0x000000a200a27308 */ /* 0x000ef00000000800 */
[----:B------:R-:W3:Y:S08]  /*21b0*/  MUFU.EX2 R161, R161 ;  /* 0x000000a100a17308 */ /* 0x000ef00000000800 */
[----:B------:R-:W-:Y:S01]  /*21c0*/  MUFU.EX2 R160, R160 ;  /* 0x000000a000a07308 */ /* 0x000fe20000000800 */
[----:B------:R-:W-:-:S02]  /*21d0*/  WARPGROUP.DEPBAR.LE gsb0, 0x0 ;  /* 0x00008000000079c5 */ /* 0x000fc40000010000 */
[----:B----4-:R-:W-:-:S05]  /*21e0*/  WARPGROUP.ARRIVE ;  /* 0x00000000000079c5 */ /* 0x010fca0000000000 */
[----:B------:R-:W4:Y:S01]  /*21f0*/  MUFU.EX2 R168, R168 ;  /* 0x000000a800a87308 */ /* 0x000f220000000800 */
[----:B------:R-:W-:Y:S01]  /*2200*/  HGMMA.64x64x16.F32.BF16 R120, R188, gdesc[UR16], R120, gsb0 ;  /* 0x00e00010bc787df0 */ /* 0x000fe20008001878 */
[----:B------:R-:W-:Y:S01]  /*2210*/  UMOV UR18, UR16 ;  /* 0x0000001000127c82 */ /* 0x000fe20008000000 */
[----:B------:R-:W-:Y:S01]  /*2220*/  UMOV UR19, 0x80000020 ;  /* 0x8000002000137882 */ /* 0x000fe20000000000 */
[----:B------:R-:W-:-:S04]  /*2230*/  UIADD3 UR16, UR12, 0x200, URZ ;  /* 0x000002000c107890 */ /* 0x000fc8000fffe03f */
[----:B------:R-:W4:Y:S01]  /*2240*/  MUFU.TANH R169, R169 ;  /* 0x000000a900a97308 */ /* 0x000f220000002400 */
[----:B------:R-:W-:-:S07]  /*2250*/  UIADD3 UR12, UR12, 0x202, URZ ;  /* 0x000002020c0c7890 */ /* 0x000fce000fffe03f */
[----:B------:R-:W4:Y:S08]  /*2260*/  MUFU.TANH R220, R220 ;  /* 0x000000dc00dc7308 */ /* 0x000f300000002400 */
[----:B------:R-:W-:Y:S08]  /*2270*/  MUFU.TANH R222, R222 ;  /* 0x000000de00de7308 */ /* 0x000ff00000002400 */
[----:B------:R-:W4:Y:S08]  /*2280*/  MUFU.TANH R176, R176 ;  /* 0x000000b000b07308 */ /* 0x000f300000002400 */
[----:B------:R-:W-:Y:S08]  /*2290*/  MUFU.TANH R224, R224 ;  /* 0x000000e000e07308 */ /* 0x000ff00000002400 */
[----:B------:R-:W-:Y:S08]  /*22a0*/  MUFU.TANH R175, R175 ;  /* 0x000000af00af7308 */ /* 0x000ff00000002400 */
[----:B------:R-:W-:Y:S08]  /*22b0*/  MUFU.TANH R177, R177 ;  /* 0x000000b100b17308 */ /* 0x000ff00000002400 */
[----:B------:R-:W-:Y:S08]  /*22c0*/  MUFU.TANH R179, R179 ;  /* 0x000000b300b37308 */ /* 0x000ff00000002400 */
[----:B------:R-:W4:Y:S08]  /*22d0*/  MUFU.TANH R180, R180 ;  /* 0x000000b400b47308 */ /* 0x000f300000002400 */
[----:B------:R-:W-:Y:S01]  /*22e0*/  MUFU.EX2 R172, R172 ;  /* 0x000000ac00ac7308 */ /* 0x000fe20000000800 */
[----:B------:R-:W-:-:S02]  /*22f0*/  WARPGROUP.DEPBAR.LE gsb0, 0x0 ;  /* 0x00008000000079c5 */ /* 0x000fc40000010000 */
[----:B------:R-:W-:-:S05]  /*2300*/  WARPGROUP.ARRIVE ;  /* 0x00000000000079c5 */ /* 0x000fca0000000000 */
[----:B------:R-:W-:Y:S01]  /*2310*/  MUFU.TANH R182, R182 ;  /* 0x000000b600b67308 */ /* 0x000fe20000002400 */
[----:B------:R-:W-:Y:S01]  /*2320*/  HGMMA.64x64x16.F32.BF16 R120, R200, gdesc[UR16], R120, gsb0 ;  /* 0x00e00010c8787df0 */ /* 0x000fe20008001878 */
[----:B------:R-:W-:Y:S01]  /*2330*/  UMOV UR18, UR16 ;  /* 0x0000001000127c82 */ /* 0x000fe20008000000 */
[----:B------:R-:W-:Y:S01]  /*2340*/  UMOV UR19, 0x80000020 ;  /* 0x8000002000137882 */ /* 0x000fe20000000000 */
[----:B------:R-:W-:-:S04]  /*2350*/  UIADD3 UR16, UR10, 0xc0, URZ ;  /* 0x000000c00a107890 */ /* 0x000fc8000fffe03f */
[----:B------:R-:W4:Y:S08]  /*2360*/  MUFU.TANH R223, R223 ;  /* 0x000000df00df7308 */ /* 0x000f300000002400 */
[----:B------:R-:W4:Y:S08]  /*2370*/  MUFU.TANH R221, R221 ;  /* 0x000000dd00dd7308 */ /* 0x000f300000002400 */
[----:B------:R-:W-:Y:S08]  /*2380*/  MUFU.TANH R225, R225 ;  /* 0x000000e100e17308 */ /* 0x000ff00000002400 */
[----:B------:R-:W-:Y:S08]  /*2390*/  MUFU.TANH R227, R227 ;  /* 0x000000e300e37308 */ /* 0x000ff00000002400 */
[----:B------:R-:W4:Y:S01]  /*23a0*/  MUFU.EX2 R173, R173 ;  /* 0x000000ad00ad7308 */ /* 0x000f220000000800 */
[----:B------:R-:W-:-:S02]  /*23b0*/  WARPGROUP.DEPBAR.LE gsb0, 0x0 ;  /* 0x00008000000079c5 */ /* 0x000fc40000010000 */
[----:B-----5:R-:W-:-:S06]  /*23c0*/  WARPGROUP.ARRIVE ;  /* 0x00000000000079c5 */ /* 0x020fcc0000000000 */
[----:B------:R-:W-:Y:S01]  /*23d0*/  HGMMA.64x64x16.F32.BF16 R120, R192, gdesc[UR16], R120, gsb0 ;  /* 0x00e00010c0787df0 */ /* 0x000fe20008001878 */
[----:B------:R-:W-:Y:S01]  /*23e0*/  UMOV UR18, UR12 ;  /* 0x0000000c00127c82 */ /* 0x000fe20008000000 */
[----:B------:R-:W-:Y:S01]  /*23f0*/  UMOV UR19, 0x80000020 ;  /* 0x8000002000137882 */ /* 0x000fe20000000000 */
[----:B------:R-:W-:Y:S01]  /*2400*/  UIADD3 UR12, UR10, 0x40, URZ ;  /* 0x000000400a0c7890 */ /* 0x000fe2000fffe03f */
[----:B------:R-:W-:Y:S02]  /*2410*/  WARPGROUP.DEPBAR.LE gsb0, 0x0 ;  /* 0x00008000000079c5 */ /* 0x000fe40000010000 */
[----:B------:R-:W-:-:S06]  /*2420*/  WARPGROUP.ARRIVE ;  /* 0x00000000000079c5 */ /* 0x000fcc0000000000 */
[----:B------:R-:W-:Y:S01]  /*2430*/  HGMMA.64x64x16.F32.BF16 R120, R204, gdesc[UR16], R120, gsb0 ;  /* 0x00e00010cc787df0 */ /* 0x000fe20008001878 */
[----:B------:R-:W-:Y:S01]  /*2440*/  UMOV UR18, UR10 ;  /* 0x0000000a00127c82 */ /* 0x000fe20008000000 */
[----:B------:R-:W-:Y:S01]  /*2450*/  UMOV UR19, 0x80000020 ;  /* 0x8000002000137882 */ /* 0x000fe20000000000 */
[----:B------:R-:W-:Y:S02]  /*2460*/  WARPGROUP.DEPBAR.LE gsb0, 0x0 ;  /* 0x00008000000079c5 */ /* 0x000fe40000010000 */
[----:B------:R-:W5:Y:S04]  /*2470*/  LDS.64 R166, [R5+0x1e200] ;  /* 0x01e2000005a67984 */ /* 0x000f680000000a00 */
[----:B------:R-:W4:Y:S01]  /*2480*/  LDS.64 R170, [R5+0x1e220] ;  /* 0x01e2200005aa7984 */ /* 0x000f220000000a00 */
[--C-:B-----5:R-:W-:Y:S01]  /*2490*/  FADD.FTZ R217, R120, -R166.reuse ;  /* 0x800000a678d97221 */ /* 0x120fe20000010000 */
[----:B------:R-:W-:Y:S01]  /*24a0*/  FADD.FTZ R181, R122, -R166 ;  /* 0x800000a67ab57221 */ /* 0x000fe20000010000 */
[----:B------:R-:W-:Y:S01]  /*24b0*/  FSEL R122, R155, -INF , P1 ;  /* 0xff8000009b7a7808 */ /* 0x000fe20000800000 */
[--C-:B------:R-:W-:Y:S01]  /*24c0*/  FADD.FTZ R178, R121, -R167.reuse ;  /* 0x800000a779b27221 */ /* 0x100fe20000010000 */
[----:B------:R-:W-:Y:S01]  /*24d0*/  FSEL R120, R153, -INF , P2 ;  /* 0xff80000099787808 */ /* 0x000fe20001000000 */
[----:B------:R-:W-:Y:S01]  /*24e0*/  FMUL.FTZ R217, R226, R217 ;  /* 0x000000d9e2d97220 */ /* 0x000fe20000410000 */
[----:B------:R-:W-:Y:S01]  /*24f0*/  FADD.FTZ R219, R123, -R167 ;  /* 0x800000a77bdb7221 */ /* 0x000fe20000010000 */
[--C-:B------:R-:W-:Y:S01]  /*2500*/  FFMA.FTZ R216, R122, UR14, -R209.reuse ;  /* 0x0000000e7ad87c23 */ /* 0x100fe200080108d1 */
[----:B------:R-:W-:Y:S01]  /*2510*/  FFMA.FTZ R122, -R7, R7, 1 ;  /* 0x3f800000077a7423 */ /* 0x000fe20000010107 */
[----:B------:R-:W-:Y:S01]  /*2520*/  FMUL.FTZ R121, R6, R217 ;  /* 0x000000d906797220 */ /* 0x000fe20000410000 */
[----:B------:R-:W-:Y:S01]  /*2530*/  FFMA.FTZ R120, R120, UR14, -R209 ;  /* 0x0000000e78787c23 */ /* 0x000fe200080108d1 */
[----:B-1----:R-:W-:Y:S01]  /*2540*/  FMUL.FTZ R7, R183, R178 ;  /* 0x000000b2b7077220 */ /* 0x002fe20000410000 */
[----:B------:R-:W-:Y:S01]  /*2550*/  FSEL R6, R157, -INF , P2 ;  /* 0xff8000009d067808 */ /* 0x000fe20001000000 */
[----:B------:R1:W5:Y:S01]  /*2560*/  MUFU.EX2 R166, R208 ;  /* 0x000000d000a67308 */ /* 0x0003620000000800 */
[----:B--2---:R-:W-:Y:S01]  /*2570*/  FSEL R123, R156, -INF , P2 ;  /* 0xff8000009c7b7808 */ /* 0x004fe20001000000 */
[----:B------:R-:W-:Y:S01]  /*2580*/  FMUL.FTZ R122, R122, R7 ;  /* 0x000000077a7a7220 */ /* 0x000fe20000410000 */
[----:B---3--:R-:W-:Y:S01]  /*2590*/  FSEL R209, R158, -INF , P1 ;  /* 0xff8000009ed17808 */ /* 0x008fe20000800000 */
[----:B----4-:R-:W-:Y:S01]  /*25a0*/  FADD.FTZ R218, R124, -R170 ;  /* 0x800000aa7cda7221 */ /* 0x010fe20000010000 */
[----:B------:R-:W-:Y:S01]  /*25b0*/  FMUL.FTZ R181, R162, R181 ;  /* 0x000000b5a2b57220 */ /* 0x000fe20000410000 */
[--C-:B------:R-:W-:Y:S01]  /*25c0*/  FFMA.FTZ R178, R123, UR14, -R212.reuse ;  /* 0x0000000e7bb27c23 */ /* 0x100fe200080108d4 */
[----:B------:R-:W-:Y:S01]  /*25d0*/  FFMA.FTZ R123, -R9, R9, 1 ;  /* 0x3f800000097b7423 */ /* 0x000fe20000010109 */
[----:B------:R2:W3:Y:S01]  /*25e0*/  MUFU.EX2 R174, R120 ;  /* 0x0000007800ae7308 */ /* 0x0004e20000000800 */
[----:B-1----:R-:W-:Y:S01]  /*25f0*/  FFMA.FTZ R208, -R8, R8, 1 ;  /* 0x3f80000008d07423 */ /* 0x002fe20000010108 */
[----:B------:R-:W-:Y:S01]  /*2600*/  FMUL.FTZ R8, R164, R219 ;  /* 0x000000dba4087220 */ /* 0x000fe20000410000 */
[----:B------:R-:W-:Y:S01]  /*2610*/  FFMA.FTZ R212, R209, UR14, -R212 ;  /* 0x0000000ed1d47c23 */ /* 0x000fe200080108d4 */
[----:B------:R-:W-:Y:S01]  /*2620*/  FSEL R209, R163, -INF , P2 ;  /* 0xff800000a3d17808 */ /* 0x000fe20001000000 */
[----:B------:R-:W-:Y:S01]  /*2630*/  FADD.FTZ R9, R126, -R170 ;  /* 0x800000aa7e097221 */ /* 0x000fe20000010000 */
[----:B------:R-:W-:Y:S01]  /*2640*/  FMUL.FTZ R123, R123, R8 ;  /* 0x000000087b7b7220 */ /* 0x000fe20000410000 */
[----:B------:R-:W-:Y:S01]  /*2650*/  FSEL R8, R159, -INF , P1 ;  /* 0xff8000009f087808 */ /* 0x000fe20000800000 */
[----:B------:R1:W4:Y:S01]  /*2660*/  MUFU.EX2 R167, R216 ;  /* 0x000000d800a77308 */ /* 0x0003220000000800 */
[----:B--2---:R-:W-:Y:S01]  /*2670*/  FFMA.FTZ R120, R6, UR14, -R213 ;  /* 0x0000000e06787c23 */ /* 0x004fe200080108d5 */
[--C-:B------:R-:W-:Y:S01]  /*2680*/  FFMA.FTZ R217, R209, UR14, -R20.reuse ;  /* 0x0000000ed1d97c23 */ /* 0x100fe20008010814 */
[----:B------:R-:W2:Y:S01]  /*2690*/  LDS.64 R6, [R5+0x1e240] ;  /* 0x01e2400005067984 */ /* 0x000ea20000000a00 */
[----:B------:R-:W-:Y:S01]  /*26a0*/  FFMA.FTZ R170, -R10, R10, 1 ;  /* 0x3f8000000aaa7423 */ /* 0x000fe2000001010a */
[----:B------:R-:W-:Y:S01]  /*26b0*/  FMUL.FTZ R209, R161, R218 ;  /* 0x000000daa1d17220 */ /* 0x000fe20000410000 */
[----:B------:R-:W-:Y:S01]  /*26c0*/  FADD.FTZ R219, R125, -R171 ;  /* 0x800000ab7ddb7221 */ /* 0x000fe20000010000 */
[----:B------:R-:W-:Y:S01]  /*26d0*/  FMUL.FTZ R208, R208, R181 ;  /* 0x000000b5d0d07220 */ /* 0x000fe20000410000 */
[----:B------:R5:W-:Y:S01]  /*26e0*/  MUFU.EX2 R124, R120 ;  /* 0x00000078007c7308 */ /* 0x000be20000000800 */
[----:B-1----:R-:W-:Y:S01]  /*26f0*/  FFMA.FTZ R216, R8, UR14, -R213 ;  /* 0x0000000e08d87c23 */ /* 0x002fe200080108d5 */
[----:B------:R-:W-:Y:S01]  /*2700*/  FSEL R8, R165, -INF , P2 ;  /* 0xff800000a5087808 */ /* 0x000fe20001000000 */
[----:B------:R-:W-:Y:S01]  /*2710*/  FMUL.FTZ R170, R170, R209 ;  /* 0x000000d1aaaa7220 */ /* 0x000fe20000410000 */
[----:B------:R-:W-:Y:S01]  /*2720*/  FMUL.FTZ R9, R168, R9 ;  /* 0x00000009a8097220 */ /* 0x000fe20000410000 */
[----:B------:R-:W-:Y:S01]  /*2730*/  FFMA.FTZ R209, -R11, R11, 1 ;  /* 0x3f8000000bd17423 */ /* 0x000fe2000001010b */
[----:B------:R-:W-:Y:S01]  /*2740*/  FSEL R213, R169, -INF , P1 ;  /* 0xff800000a9d57808 */ /* 0x000fe20000800000 */
[----:B------:R-:W-:Y:S01]  /*2750*/  FADD.FTZ R218, R127, -R171 ;  /* 0x800000ab7fda7221 */ /* 0x000fe20000010000 */
[----:B------:R1:W-:Y:S01]  /*2760*/  MUFU.EX2 R181, R212 ;  /* 0x000000d400b57308 */ /* 0x0003e20000000800 */
[--C-:B-----5:R-:W-:Y:S01]  /*2770*/  FFMA.FTZ R120, R8, UR14, -R21.reuse ;  /* 0x0000000e08787c23 */ /* 0x120fe20008010815 */
[----:B------:R-:W-:Y:S01]  /*2780*/  FMUL.FTZ R8, R160, R219 ;  /* 0x000000dba0087220 */ /* 0x000fe20000410000 */
[----:B------:R-:W-:Y:S01]  /*2790*/  FSEL R126, R220, -INF , P1 ;  /* 0xff800000dc7e7808 */ /* 0x000fe20000800000 */
[----:B------:R-:W-:Y:S01]  /*27a0*/  FFMA.FTZ R213, R213, UR14, -R20 ;  /* 0x0000000ed5d57c23 */ /* 0x000fe20008010814 */
[----:B------:R-:W-:Y:S01]  /*27b0*/  FFMA.FTZ R171, -R13, R13, 1 ;  /* 0x3f8000000dab7423 */ /* 0x000fe2000001010d */
[----:B------:R-:W-:Y:S01]  /*27c0*/  FMUL.FTZ R209, R209, R8 ;  /* 0x00000008d1d17220 */ /* 0x000fe20000410000 */
[----:B------:R-:W-:Y:S01]  /*27d0*/  FSEL R13, R176, -INF , P2 ;  /* 0xff800000b00d7808 */ /* 0x000fe20001000000 */
[----:B------:R-:W-:Y:S01]  /*27e0*/  MUFU.EX2 R20, R217 ;  /* 0x000000d900147308 */ /* 0x000fe20000000800 */
[----:B-1----:R-:W-:Y:S01]  /*27f0*/  FFMA.FTZ R212, -R12, R12, 1 ;  /* 0x3f8000000cd47423 */ /* 0x002fe2000001010c */
[----:B------:R-:W-:Y:S01]  /*2800*/  FFMA.FTZ R126, R126, UR14, -R21 ;  /* 0x0000000e7e7e7c23 */ /* 0x000fe20008010815 */
[----:B------:R-:W-:Y:S01]  /*2810*/  FFMA.FTZ R153, -R153, R153, 1 ;  /* 0x3f80000099997423 */ /* 0x000fe20000010199 */
[----:B------:R-:W-:Y:S01]  /*2820*/  FFMA.FTZ R12, R13, UR14, -R210 ;  /* 0x0000000e0d0c7c23 */ /* 0x000fe200080108d2 */
[----:B------:R-:W-:Y:S01]  /*2830*/  FMUL.FTZ R212, R212, R9 ;  /* 0x00000009d4d47220 */ /* 0x000fe20000410000 */
[----:B------:R-:W-:Y:S01]  /*2840*/  FSEL R13, R180, -INF , P2 ;  /* 0xff800000b40d7808 */ /* 0x000fe20001000000 */
[----:B------:R-:W1:Y:S01]  /*2850*/  LDS.64 R8, [R5+0x1e260] ;  /* 0x01e2600005087984 */ /* 0x000e620000000a00 */
[----:B------:R5:W-:Y:S01]  /*2860*/  MUFU.EX2 R21, R213 ;  /* 0x000000d500157308 */ /* 0x000be20000000800 */
[----:B------:R-:W-:Y:S01]  /*2870*/  FSEL R127, R223, -INF , P1 ;  /* 0xff800000df7f7808 */ /* 0x000fe20000800000 */
[----:B------:R-:W-:Y:S01]  /*2880*/  FFMA.FTZ R163, -R163, R163, 1 ;  /* 0x3f800000a3a37423 */ /* 0x000fe200000101a3 */
[----:B------:R-:W-:Y:S01]  /*2890*/  FSEL R125, R221, -INF , P2 ;  /* 0xff800000dd7d7808 */ /* 0x000fe20001000000 */
[----:B------:R-:W-:Y:S01]  /*28a0*/  FFMA.FTZ R159, -R159, R159, 1 ;  /* 0x3f8000009f9f7423 */ /* 0x000fe2000001019f */
[----:B------:R-:W-:Y:S01]  /*28b0*/  FFMA.FTZ R221, -R221, R221, 1 ;  /* 0x3f800000dddd7423 */ /* 0x000fe200000101dd */
[--C-:B------:R-:W-:Y:S01]  /*28c0*/  FFMA.FTZ R127, R127, UR14, -R214.reuse ;  /* 0x0000000e7f7f7c23 */ /* 0x100fe200080108d6 */
[----:B------:R-:W-:Y:S01]  /*28d0*/  FMUL.FTZ R218, R173, R218 ;  /* 0x000000daadda7220 */ /* 0x000fe20000410000 */
[----:B------:R-:W1:Y:S01]  /*28e0*/  MUFU.EX2 R178, R178 ;  /* 0x000000b200b27308 */ /* 0x000e620000000800 */
[----:B-----5:R-:W-:Y:S01]  /*28f0*/  FSEL R213, R224, -INF , P1 ;  /* 0xff800000e0d57808 */ /* 0x020fe20000800000 */
[----:B------:R-:W-:Y:S01]  /*2900*/  FFMA.FTZ R125, R125, UR14, -R214 ;  /* 0x0000000e7d7d7c23 */ /* 0x000fe200080108d6 */
[--C-:B--2---:R-:W-:Y:S01]  /*2910*/  FADD.FTZ R217, R128, -R6.reuse ;  /* 0x8000000680d97221 */ /* 0x104fe20000010000 */
[----:B------:R-:W-:Y:S01]  /*2920*/  FADD.FTZ R219, R130, -R6 ;  /* 0x8000000682db7221 */ /* 0x000fe20000010000 */
[----:B------:R-:W-:Y:S01]  /*2930*/  FSEL R128, R222, -INF , P2 ;  /* 0xff800000de807808 */ /* 0x000fe20001000000 */
[----:B------:R-:W-:Y:S01]  /*2940*/  FFMA.FTZ R213, R213, UR14, -R210 ;  /* 0x0000000ed5d57c23 */ /* 0x000fe200080108d2 */
[----:B------:R-:W-:Y:S01]  /*2950*/  FSEL R6, R175, -INF , P1 ;  /* 0xff800000af067808 */ /* 0x000fe20000800000 */
[--C-:B------:R-:W-:Y:S01]  /*2960*/  FADD.FTZ R129, R129, -R7.reuse ;  /* 0x8000000781817221 */ /* 0x100fe20000010000 */
[----:B------:R-:W-:Y:S01]  /*2970*/  FADD.FTZ R210, R131, -R7 ;  /* 0x8000000783d27221 */ /* 0x000fe20000010000 */
[--C-:B------:R-:W-:Y:S01]  /*2980*/  FFMA.FTZ R128, R128, UR14, -R215.reuse ;  /* 0x0000000e80807c23 */ /* 0x100fe200080108d7 */
[----:B------:R2:W5:Y:S01]  /*2990*/  MUFU.EX2 R11, R120 ;  /* 0x00000078000b7308 */ /* 0x0005620000000800 */
[----:B------:R-:W-:Y:S01]  /*29a0*/  FFMA.FTZ R215, R6, UR14, -R215 ;  /* 0x0000000e06d77c23 */ /* 0x000fe200080108d7 */
[C---:B------:R-:W-:Y:S01]  /*29b0*/  FSEL R130, R177.reuse, -INF , P2 ;  /* 0xff800000b1827808 */ /* 0x040fe20001000000 */
[----:B------:R-:W5:Y:S01]  /*29c0*/  LDS.64 R6, [R5+0x1e280] ;  /* 0x01e2800005067984 */ /* 0x000f620000000a00 */
[----:B------:R-:W-:Y:S01]  /*29d0*/  FMUL.FTZ R217, R172, R217 ;  /* 0x000000d9acd97220 */ /* 0x000fe20000410000 */
[----:B------:R-:W-:Y:S01]  /*29e0*/  FMUL.FTZ R219, R166, R219 ;  /* 0x000000dba6db7220 */ /* 0x000fe20000410000 */
[----:B------:R-:W-:Y:S01]  /*29f0*/  FFMA.FTZ R177, -R177, R177, 1 ;  /* 0x3f800000b1b17423 */ /* 0x000fe200000101b1 */
[--C-:B------:R-:W-:Y:S01]  /*2a00*/  FFMA.FTZ R130, R130, UR14, -R211.reuse ;  /* 0x0000000e82827c23 */ /* 0x100fe200080108d3 */
[----:B------:R-:W-:Y:S01]  /*2a10*/  FMUL.FTZ R152, R152, R217 ;  /* 0x000000d998987220 */ /* 0x000fe20000410000 */
[----:B--2---:R-:W-:Y:S01]  /*2a20*/  FSEL R120, R179, -INF , P1 ;  /* 0xff800000b3787808 */ /* 0x004fe20000800000 */
[----:B------:R-:W-:Y:S01]  /*2a30*/  FMUL.FTZ R131, R154, R219 ;  /* 0x000000db9a837220 */ /* 0x000fe20000410000 */
[----:B---3--:R-:W-:Y:S01]  /*2a40*/  FMUL.FTZ R154, R174, R129 ;  /* 0x00000081ae9a7220 */ /* 0x008fe20000410000 */
[----:B------:R-:W-:Y:S01]  /*2a50*/  FSEL R129, R182, -INF , P1 ;  /* 0xff800000b6817808 */ /* 0x000fe20000800000 */
[----:B------:R-:W2:Y:S01]  /*2a60*/  MUFU.EX2 R126, R126 ;  /* 0x0000007e007e7308 */ /* 0x000ea20000000800 */
[----:B------:R-:W-:Y:S01]  /*2a70*/  FFMA.FTZ R211, R120, UR14, -R211 ;  /* 0x0000000e78d37c23 */ /* 0x000fe200080108d3 */
[--C-:B------:R-:W-:Y:S01]  /*2a80*/  FFMA.FTZ R120, R13, UR14, -R14.reuse ;  /* 0x0000000e0d787c23 */ /* 0x100fe2000801080e */
[----:B------:R-:W-:Y:S01]  /*2a90*/  FMUL.FTZ R153, R153, R154 ;  /* 0x0000009a99997220 */ /* 0x000fe20000410000 */
[----:B------:R-:W-:Y:S01]  /*2aa0*/  FFMA.FTZ R154, -R155, R155, 1 ;  /* 0x3f8000009b9a7423 */ /* 0x000fe2000001019b */
[----:B----4-:R-:W-:Y:S01]  /*2ab0*/  FMUL.FTZ R155, R167, R210 ;  /* 0x000000d2a79b7220 */ /* 0x010fe20000410000 */
[----:B------:R-:W-:Y:S01]  /*2ac0*/  FFMA.FTZ R210, R129, UR14, -R14 ;  /* 0x0000000e81d27c23 */ /* 0x000fe2000801080e */
[--C-:B-1----:R-:W-:Y:S01]  /*2ad0*/  FADD.FTZ R13, R132, -R8.reuse ;  /* 0x80000008840d7221 */ /* 0x102fe20000010000 */
[----:B------:R-:W-:Y:S01]  /*2ae0*/  FADD.FTZ R132, R134, -R8 ;  /* 0x8000000886847221 */ /* 0x000fe20000010000 */
[--C-:B------:R-:W-:Y:S01]  /*2af0*/  FADD.FTZ R133, R133, -R9.reuse ;  /* 0x8000000985857221 */ /* 0x100fe20000010000 */
[----:B------:R-:W-:Y:S01]  /*2b00*/  FADD.FTZ R217, R135, -R9 ;  /* 0x8000000987d97221 */ /* 0x000fe20000010000 */
[----:B------:R-:W-:Y:S01]  /*2b10*/  FMUL.FTZ R13, R178, R13 ;  /* 0x0000000db20d7220 */ /* 0x000fe20000410000 */
[----:B------:R-:W1:Y:S01]  /*2b20*/  LDS.64 R8, [R5+0x1e2a0] ;  /* 0x01e2a00005087984 */ /* 0x000e620000000a00 */
[----:B------:R-:W-:Y:S01]  /*2b30*/  FFMA.FTZ R134, -R156, R156, 1 ;  /* 0x3f8000009c867423 */ /* 0x000fe2000001019c */
[----:B------:R3:W-:Y:S01]  /*2b40*/  MUFU.EX2 R129, R12 ;  /* 0x0000000c00817308 */ /* 0x0007e20000000800 */
[----:B------:R-:W-:Y:S01]  /*2b50*/  FMUL.FTZ R154, R154, R155 ;  /* 0x0000009b9a9a7220 */ /* 0x000fe20000410000 */
[----:B------:R-:W-:Y:S01]  /*2b60*/  FFMA.FTZ R155, -R158, R158, 1 ;  /* 0x3f8000009e9b7423 */ /* 0x000fe2000001019e */
[----:B------:R-:W-:Y:S01]  /*2b70*/  FMUL.FTZ R134, R134, R13 ;  /* 0x0000000d86867220 */ /* 0x000fe20000410000 */
[----:B------:R-:W-:Y:S01]  /*2b80*/  FMUL.FTZ R132, R181, R132 ;  /* 0x00000084b5847220 */ /* 0x000fe20000410000 */
[----:B------:R-:W-:Y:S01]  /*2b90*/  FFMA.FTZ R135, -R157, R157, 1 ;  /* 0x3f8000009d877423 */ /* 0x000fe2000001019d */
[----:B------:R-:W-:Y:S01]  /*2ba0*/  FSEL R156, R225, -INF , P2 ;  /* 0xff800000e19c7808 */ /* 0x000fe20001000000 */
[----:B------:R-:W-:Y:S01]  /*2bb0*/  FFMA.FTZ R179, -R179, R179, 1 ;  /* 0x3f800000b3b37423 */ /* 0x000fe200000101b3 */
[----:B------:R-:W-:Y:S01]  /*2bc0*/  FMUL.FTZ R155, R155, R132 ;  /* 0x000000849b9b7220 */ /* 0x000fe20000410000 */
[----:B---3--:R-:W3:Y:S01]  /*2bd0*/  LDS.64 R12, [R5+0x1e2c0] ;  /* 0x01e2c000050c7984 */ /* 0x008ee20000000a00 */
[----:B------:R4:W2:Y:S01]  /*2be0*/  MUFU.EX2 R10, R216 ;  /* 0x000000d8000a7308 */ /* 0x0008a20000000800 */
[----:B------:R-:W-:Y:S01]  /*2bf0*/  FMUL.FTZ R132, R124, R133 ;  /* 0x000000857c847220 */ /* 0x000fe20000410000 */
[----:B------:R-:W-:Y:S01]  /*2c00*/  FSEL R158, R227, -INF , P1 ;  /* 0xff800000e39e7808 */ /* 0x000fe20000800000 */
[----:B------:R-:W-:Y:S01]  /*2c10*/  FFMA.FTZ R156, R156, UR14, -R15 ;  /* 0x0000000e9c9c7c23 */ /* 0x000fe2000801080f */
[----:B------:R-:W-:Y:S01]  /*2c20*/  FFMA.FTZ R180, -R180, R180, 1 ;  /* 0x3f800000b4b47423 */ /* 0x000fe200000101b4 */
[----:B------:R-:W-:Y:S01]  /*2c30*/  FMUL.FTZ R135, R135, R132 ;  /* 0x0000008487877220 */ /* 0x000fe20000410000 */
[--C-:B-----5:R-:W-:Y:S01]  /*2c40*/  FADD.FTZ R133, R136, -R6.reuse ;  /* 0x8000000688857221 */ /* 0x120fe20000010000 */
[----:B------:R-:W-:Y:S01]  /*2c50*/  FADD.FTZ R6, R138, -R6 ;  /* 0x800000068a067221 */ /* 0x000fe20000010000 */
[----:B------:R-:W5:Y:S01]  /*2c60*/  MUFU.EX2 R127, R127 ;  /* 0x0000007f007f7308 */ /* 0x000f620000000800 */
[--C-:B----4-:R-:W-:Y:S01]  /*2c70*/  FADD.FTZ R216, R137, -R7.reuse ;  /* 0x8000000789d87221 */ /* 0x110fe20000010000 */
[----:B------:R-:W-:Y:S01]  /*2c80*/  FADD.FTZ R7, R139, -R7 ;  /* 0x800000078b077221 */ /* 0x000fe20000010000 */
[----:B------:R-:W-:Y:S01]  /*2c90*/  FMUL.FTZ R132, R20, R133 ;  /* 0x0000008514847220 */ /* 0x000fe20000410000 */
[----:B------:R-:W-:Y:S01]  /*2ca0*/  FMUL.FTZ R133, R21, R6 ;  /* 0x0000000615857220 */ /* 0x000fe20000410000 */
[----:B------:R-:W-:Y:S01]  /*2cb0*/  FMUL.FTZ R157, R11, R216 ;  /* 0x000000d80b9d7220 */ /* 0x000fe20000410000 */
[----:B--2---:R-:W-:Y:S01]  /*2cc0*/  FMUL.FTZ R216, R126, R7 ;  /* 0x000000077ed87220 */ /* 0x004fe20000410000 */
[----:B------:R-:W-:Y:S01]  /*2cd0*/  FFMA.FTZ R139, -R220, R220, 1 ;  /* 0x3f800000dc8b7423 */ /* 0x000fe200000101dc */
[----:B------:R-:W2:Y:S01]  /*2ce0*/  LDS.64 R6, [R5+0x1e2e0] ;  /* 0x01e2e00005067984 */ /* 0x000ea20000000a00 */
[----:B------:R-:W4:Y:S01]  /*2cf0*/  MUFU.EX2 R14, R215 ;  /* 0x000000d7000e7308 */ /* 0x000f220000000800 */
[----:B------:R-:W-:Y:S01]  /*2d00*/  FFMA.FTZ R158, R158, UR14, -R15 ;  /* 0x0000000e9e9e7c23 */ /* 0x000fe2000801080f */
[----:B------:R-:W-:Y:S01]  /*2d10*/  FMUL.FTZ R139, R139, R216 ;  /* 0x000000d88b8b7220 */ /* 0x000fe20000410000 */
[----:B------:R-:W-:Y:S01]  /*2d20*/  FFMA.FTZ R138, -R169, R169, 1 ;  /* 0x3f800000a98a7423 */ /* 0x000fe200000101a9 */
[----:B------:R-:W-:Y:S01]  /*2d30*/  FMUL.FTZ R137, R163, R132 ;  /* 0x00000084a3897220 */ /* 0x000fe20000410000 */
[----:B------:R-:W-:Y:S01]  /*2d40*/  FMUL.FTZ R214, R10, R217 ;  /* 0x000000d90ad67220 */ /* 0x000fe20000410000 */
[----:B------:R-:W-:Y:S01]  /*2d50*/  FFMA.FTZ R182, -R182, R182, 1 ;  /* 0x3f800000b6b67423 */ /* 0x000fe200000101b6 */
[----:B------:R-:W-:Y:S01]  /*2d60*/  FMUL.FTZ R138, R138, R133 ;  /* 0x000000858a8a7220 */ /* 0x000fe20000410000 */
[----:B------:R-:W3:Y:S01]  /*2d70*/  MUFU.EX2 R128, R128 ;  /* 0x0000008000807308 */ /* 0x000ee20000000800 */
[----:B------:R-:W-:Y:S01]  /*2d80*/  FMUL.FTZ R136, R159, R214 ;  /* 0x000000d69f887220 */ /* 0x000fe20000410000 */
[----:B------:R-:W-:Y:S01]  /*2d90*/  FFMA.FTZ R214, -R165, R165, 1 ;  /* 0x3f800000a5d67423 */ /* 0x000fe200000101a5 */
[--C-:B-1----:R-:W-:Y:S01]  /*2da0*/  FADD.FTZ R216, R140, -R8.reuse ;  /* 0x800000088cd87221 */ /* 0x102fe20000010000 */
[----:B------:R-:W-:Y:S01]  /*2db0*/  FADD.FTZ R8, R142, -R8 ;  /* 0x800000088e087221 */ /* 0x000fe20000010000 */
[--C-:B------:R-:W-:Y:S01]  /*2dc0*/  FADD.FTZ R143, R143, -R9.reuse ;  /* 0x800000098f8f7221 */ /* 0x100fe20000010000 */
[----:B------:R-:W-:Y:S01]  /*2dd0*/  FADD.FTZ R141, R141, -R9 ;  /* 0x800000098d8d7221 */ /* 0x000fe20000010000 */
[----:B------:R-:W-:Y:S01]  /*2de0*/  FFMA.FTZ R142, -R175, R175, 1 ;  /* 0x3f800000af8e7423 */ /* 0x000fe200000101af */
[----:B------:R-:W-:Y:S01]  /*2df0*/  MUFU.EX2 R15, R213 ;  /* 0x000000d5000f7308 */ /* 0x000fe20000000800 */
[----:B-----5:R-:W-:Y:S01]  /*2e00*/  FMUL.FTZ R8, R127, R8 ;  /* 0x000000087f087220 */ /* 0x020fe20000410000 */
[----:B----4-:R-:W-:Y:S01]  /*2e10*/  FMUL.FTZ R143, R14, R143 ;  /* 0x0000008f0e8f7220 */ /* 0x010fe20000410000 */
[----:B------:R-:W-:Y:S01]  /*2e20*/  FFMA.FTZ R9, -R223, R223, 1 ;  /* 0x3f800000df097423 */ /* 0x000fe200000101df */
[----:B------:R-:W-:Y:S01]  /*2e30*/  FFMA.FTZ R140, -R222, R222, 1 ;  /* 0x3f800000de8c7423 */ /* 0x000fe200000101de */
[----:B------:R-:W-:Y:S01]  /*2e40*/  FFMA.FTZ R225, -R225, R225, 1 ;  /* 0x3f800000e1e17423 */ /* 0x000fe200000101e1 */
[----:B------:R-:W-:Y:S01]  /*2e50*/  FMUL.FTZ R142, R142, R143 ;  /* 0x0000008f8e8e7220 */ /* 0x000fe20000410000 */
[----:B------:R-:W-:Y:S01]  /*2e60*/  FMUL.FTZ R9, R9, R8 ;  /* 0x0000000809097220 */ /* 0x000fe20000410000 */
[----:B------:R-:W1:Y:S01]  /*2e70*/  MUFU.EX2 R125, R125 ;  /* 0x0000007d007d7308 */ /* 0x000e620000000800 */
[--C-:B---3--:R-:W-:Y:S01]  /*2e80*/  FADD.FTZ R143, R145, -R13.reuse ;  /* 0x8000000d918f7221 */ /* 0x108fe20000010000 */
[----:B------:R-:W-:Y:S01]  /*2e90*/  FADD.FTZ R147, R147, -R13 ;  /* 0x8000000d93937221 */ /* 0x000fe20000010000 */
[----:B------:R-:W-:Y:S01]  /*2ea0*/  FMUL.FTZ R141, R128, R141 ;  /* 0x0000008d808d7220 */ /* 0x000fe20000410000 */
[----:B------:R-:W-:Y:S01]  /*2eb0*/  FFMA.FTZ R145, -R224, R224, 1 ;  /* 0x3f800000e0917423 */ /* 0x000fe200000101e0 */
[----:B------:R-:W-:Y:S01]  /*2ec0*/  FFMA.FTZ R227, -R227, R227, 1 ;  /* 0x3f800000e3e37423 */ /* 0x000fe200000101e3 */
[----:B------:R-:W-:Y:S01]  /*2ed0*/  FMUL.FTZ R171, R171, R218 ;  /* 0x000000daabab7220 */ /* 0x000fe20000410000 */
[----:B------:R-:W-:Y:S01]  /*2ee0*/  FMUL.FTZ R140, R140, R141 ;  /* 0x0000008d8c8c7220 */ /* 0x000fe20000410000 */
[----:B------:R-:W3:Y:S01]  /*2ef0*/  MUFU.EX2 R132, R211 ;  /* 0x000000d300847308 */ /* 0x000ee20000000800 */
[----:B------:R-:W-:Y:S01]  /*2f00*/  FMUL.FTZ R214, R214, R157 ;  /* 0x0000009dd6d67220 */ /* 0x000fe20000410000 */
[----:B------:R-:W-:-:S02]  /*2f10*/  F2FP.BF16.F32.PACK_AB R152, R153, R152 ;  /* 0x000000989998723e */ /* 0x000fc400000010ff */
[----:B------:R-:W-:Y:S02]  /*2f20*/  F2FP.BF16.F32.PACK_AB R157, R123, R208 ;  /* 0x000000d07b9d723e */ /* 0x000fe400000010ff */
[----:B------:R-:W-:Y:S01]  /*2f30*/  F2FP.BF16.F32.PACK_AB R159, R171, R212 ;  /* 0x000000d4ab9f723e */ /* 0x000fe200000010ff */
[----:B--2---:R-:W-:Y:S01]  /*2f40*/  FADD.FTZ R148, R148, -R6 ;  /* 0x8000000694947221 */ /* 0x004fe20000010000 */
[----:B------:R-:W2:Y:S01]  /*2f50*/  MUFU.EX2 R130, R130 ;  /* 0x0000008200827308 */ /* 0x000ea20000000800 */
[----:B-1----:R-:W-:Y:S01]  /*2f60*/  FMUL.FTZ R216, R125, R216 ;  /* 0x000000d87dd87220 */ /* 0x002fe20000410000 */
[----:B------:R-:W-:Y:S01]  /*2f70*/  FADD.FTZ R149, R149, -R7 ;  /* 0x8000000795957221 */ /* 0x000fe20000010000 */
[----:B------:R-:W-:Y:S02]  /*2f80*/  F2FP.BF16.F32.PACK_AB R153, R154, R131 ;  /* 0x000000839a99723e */ /* 0x000fe400000010ff */
[----:B------:R-:W-:Y:S01]  /*2f90*/  FMUL.FTZ R5, R221, R216 ;  /* 0x000000d8dd057220 */ /* 0x000fe20000410000 */
[----:B------:R-:W-:-:S02]  /*2fa0*/  F2FP.BF16.F32.PACK_AB R154, R135, R134 ;  /* 0x00000086879a723e */ /* 0x000fc400000010ff */
[----:B------:R1:W4:Y:S01]  /*2fb0*/  MUFU.EX2 R133, R120 ;  /* 0x0000007800857308 */ /* 0x0003220000000800 */
[----:B------:R-:W-:Y:S02]  /*2fc0*/  F2FP.BF16.F32.PACK_AB R155, R136, R155 ;  /* 0x0000009b889b723e */ /* 0x000fe400000010ff */
[----:B------:R-:W-:Y:S02]  /*2fd0*/  F2FP.BF16.F32.PACK_AB R123, R173, R168 ;  /* 0x000000a8ad7b723e */ /* 0x000fe400000010ff */
[----:B------:R-:W-:Y:S02]  /*2fe0*/  F2FP.BF16.F32.PACK_AB R172, R174, R172 ;  /* 0x000000acaeac723e */ /* 0x000fe400000010ff */
[----:B------:R-:W-:Y:S01]  /*2ff0*/  F2FP.BF16.F32.PACK_AB R173, R167, R166 ;  /* 0x000000a6a7ad723e */ /* 0x000fe200000010ff */
[----:B------:R-:W5:Y:S01]  /*3000*/  MUFU.EX2 R210, R210 ;  /* 0x000000d200d27308 */ /* 0x000f620000000800 */
[--C-:B-1----:R-:W-:Y:S01]  /*3010*/  FADD.FTZ R120, R144, -R12.reuse ;  /* 0x8000000c90787221 */ /* 0x102fe20000010000 */
[----:B------:R-:W-:Y:S01]  /*3020*/  FADD.FTZ R12, R146, -R12 ;  /* 0x8000000c920c7221 */ /* 0x000fe20000010000 */
[----:B------:R-:W-:Y:S01]  /*3030*/  FFMA.FTZ R144, -R176, R176, 1 ;  /* 0x3f800000b0907423 */ /* 0x000fe200000101b0 */
[----:B---3--:R-:W-:Y:S01]  /*3040*/  FMUL.FTZ R146, R132, R147 ;  /* 0x0000009384927220 */ /* 0x008fe20000410000 */
[----:B------:R-:W-:Y:S01]  /*3050*/  FMUL.FTZ R141, R129, R120 ;  /* 0x00000078818d7220 */ /* 0x000fe20000410000 */
[----:B------:R-:W-:Y:S01]  /*3060*/  FMUL.FTZ R12, R15, R12 ;  /* 0x0000000c0f0c7220 */ /* 0x000fe20000410000 */
[----:B--2---:R-:W-:Y:S01]  /*3070*/  FMUL.FTZ R120, R130, R143 ;  /* 0x0000008f82787220 */ /* 0x004fe20000410000 */
[----:B------:R1:W2:Y:S01]  /*3080*/  MUFU.EX2 R8, R156 ;  /* 0x0000009c00087308 */ /* 0x0002a20000000800 */
[----:B------:R-:W-:Y:S01]  /*3090*/  FMUL.FTZ R144, R144, R141 ;  /* 0x0000008d90907220 */ /* 0x000fe20000410000 */
[----:B------:R-:W-:Y:S01]  /*30a0*/  FMUL.FTZ R145, R145, R12 ;  /* 0x0000000c91917220 */ /* 0x000fe20000410000 */
[----:B------:R-:W-:Y:S01]  /*30b0*/  FADD.FTZ R141, R150, -R6 ;  /* 0x80000006968d7221 */ /* 0x000fe20000010000 */
[----:B------:R-:W-:Y:S01]  /*30c0*/  FADD.FTZ R12, R151, -R7 ;  /* 0x80000007970c7221 */ /* 0x000fe20000010000 */
[----:B----4-:R-:W-:Y:S01]  /*30d0*/  FMUL.FTZ R7, R133, R148 ;  /* 0x0000009485077220 */ /* 0x010fe20000410000 */
[----:B------:R-:W-:Y:S01]  /*30e0*/  FMUL.FTZ R146, R179, R146 ;  /* 0x00000092b3927220 */ /* 0x000fe20000410000 */
[----:B------:R-:W-:Y:S01]  /*30f0*/  FMUL.FTZ R177, R177, R120 ;  /* 0x00000078b1b17220 */ /* 0x000fe20000410000 */
[----:B------:R3:W4:Y:S01]  /*3100*/  MUFU.EX2 R13, R158 ;  /* 0x0000009e000d7308 */ /* 0x0007220000000800 */
[----:B-1----:R-:W-:Y:S01]  /*3110*/  F2FP.BF16.F32.PACK_AB R156, R122, R121 ;  /* 0x000000797a9c723e */ /* 0x002fe200000010ff */
[----:B------:R-:W-:-:S02]  /*3120*/  IMAD.U32 R121, RZ, RZ, UR6 ;  /* 0x00000006ff797e24 */ /* 0x000fc4000f8e00ff */
[----:B-----5:R-:W-:Y:S01]  /*3130*/  FMUL.FTZ R141, R210, R141 ;  /* 0x0000008dd28d7220 */ /* 0x020fe20000410000 */
[----:B------:R-:W-:Y:S01]  /*3140*/  FMUL.FTZ R7, R180, R7 ;  /* 0x00000007b4077220 */ /* 0x000fe20000410000 */
[----:B------:R-:W-:Y:S01]  /*3150*/  F2FP.BF16.F32.PACK_AB R150, R140, R5 ;  /* 0x000000058c96723e */ /* 0x000fe200000010ff */
[----:B------:R-:W-:Y:S02]  /*3160*/  IMAD R121, R121, 0x2000, R4 ;  /* 0x0000200079797824 */ /* 0x000fe400078e0204 */
[----:B------:R-:W-:Y:S01]  /*3170*/  FMUL.FTZ R141, R182, R141 ;  /* 0x0000008db68d7220 */ /* 0x000fe20000410000 */
[----:B------:R-:W-:Y:S01]  /*3180*/  F2FP.BF16.F32.PACK_AB R148, R214, R137 ;  /* 0x00000089d694723e */ /* 0x000fe200000010ff */
[----:B--2---:R-:W-:Y:S01]  /*3190*/  FMUL.FTZ R6, R8, R149 ;  /* 0x0000009508067220 */ /* 0x004fe20000410000 */
[----:B---3--:R-:W-:Y:S01]  /*31a0*/  F2FP.BF16.F32.PACK_AB R158, R209, R170 ;  /* 0x000000aad19e723e */ /* 0x008fe200000010ff */
[----:B------:R-:W-:Y:S01]  /*31b0*/  IMAD R5, R121, 0x2, R16 ;  /* 0x0000000279057824 */ /* 0x000fe200078e0210 */
[----:B------:R-:W-:Y:S01]  /*31c0*/  F2FP.BF16.F32.PACK_AB R149, R139, R138 ;  /* 0x0000008a8b95723e */ /* 0x000fe200000010ff */
[----:B------:R-:W-:Y:S01]  /*31d0*/  FMUL.FTZ R6, R225, R6 ;  /* 0x00000006e1067220 */ /* 0x000fe20000410000 */
[----:B------:R-:W-:-:S02]  /*31e0*/  F2FP.BF16.F32.PACK_AB R151, R142, R9 ;  /* 0x000000098e97723e */ /* 0x000fc400000010ff */
[----:B------:R-:W-:Y:S01]  /*31f0*/  F2FP.BF16.F32.PACK_AB R145, R146, R145 ;  /* 0x000000919291723e */ /* 0x000fe200000010ff */
[----:B----4-:R-:W-:Y:S01]  /*3200*/  FMUL.FTZ R12, R13, R12 ;  /* 0x0000000c0d0c7220 */ /* 0x010fe20000410000 */
[----:B------:R-:W-:Y:S01]  /*3210*/  F2FP.BF16.F32.PACK_AB R144, R177, R144 ;  /* 0x00000090b190723e */ /* 0x000fe200000010ff */
[----:B------:R-:W-:Y:S01]  /*3220*/  STSM.16.MT88.4 [R5+0x1e800], R156 ;  /* 0x01e8009c05007844 */ /* 0x000fe20000004200 */
[----:B------:R-:W-:Y:S01]  /*3230*/  F2FP.BF16.F32.PACK_AB R146, R6, R7 ;  /* 0x000000070692723e */ /* 0x000fe200000010ff */
[----:B------:R-:W-:Y:S01]  /*3240*/  FMUL.FTZ R12, R227, R12 ;  /* 0x0000000ce30c7220 */ /* 0x000fe20000410000 */
[----:B------:R-:W-:Y:S01]  /*3250*/  F2FP.BF16.F32.PACK_AB R120, R183, R226 ;  /* 0x000000e2b778723e */ /* 0x000fe200000010ff */
[----:B------:R-:W-:Y:S01]  /*3260*/  STSM.16.MT88.4 [R5+0x1f000], R152 ;  /* 0x01f0009805007844 */ /* 0x000fe20000004200 */
[----:B------:R-:W-:Y:S02]  /*3270*/  F2FP.BF16.F32.PACK_AB R121, R164, R162 ;  /* 0x000000a2a479723e */ /* 0x000fe400000010ff */
[----:B------:R-:W-:Y:S01]  /*3280*/  F2FP.BF16.F32.PACK_AB R147, R12, R141 ;  /* 0x0000008d0c93723e */ /* 0x000fe200000010ff */
[----:B------:R-:W-:Y:S01]  /*3290*/  STSM.16.MT88.4 [R5+0x1f800], R148 ;  /* 0x01f8009405007844 */ /* 0x000fe20000004200 */
[----:B------:R-:W-:-:S02]  /*32a0*/  F2FP.BF16.F32.PACK_AB R122, R160, R161 ;  /* 0x000000a1a07a723e */ /* 0x000fc400000010ff */
[----:B------:R-:W-:Y:S01]  /*32b0*/  F2FP.BF16.F32.PACK_AB R174, R124, R178 ;  /* 0x000000b27cae723e */ /* 0x000fe200000010ff */
[----:B------:R1:W-:Y:S01]  /*32c0*/  STSM.16.MT88.4 [R5+0x20000], R144 ;  /* 0x0200009005007844 */ /* 0x0003e20000004200 */
[----:B------:R-:W-:Y:S01]  /*32d0*/  WARPGROUP.ARRIVE ;  /* 0x00000000000079c5 */ /* 0x000fe20000000000 */
[----:B------:R-:W-:-:S05]  /*32e0*/  F2FP.BF16.F32.PACK_AB R175, R10, R181 ;  /* 0x000000b50aaf723e */ /* 0x000fca00000010ff */
[----:B------:R-:W-:Y:S01]  /*32f0*/  HGMMA.64x96x16.F32.BF16 R24, R120, gdesc[UR16].tnspB, R24, gsb0 ;  /* 0x4160001078187df0 */ /* 0x000fe20008001818 */
[----:B------:R-:W-:Y:S01]  /*3300*/  UMOV UR18, UR12 ;  /* 0x0000000c00127c82 */ /* 0x000fe20008000000 */
[----:B------:R-:W-:Y:S01]  /*3310*/  UMOV UR19, 0x80000020 ;  /* 0x8000002000137882 */ /* 0x000fe20000000000 */
[----:B------:R-:W-:Y:S01]  /*3320*/  UIADD3 UR12, UR10, 0x80, URZ ;  /* 0x000000800a0c7890 */ /* 0x000fe2000fffe03f */
[----:B-1----:R-:W-:-:S05]  /*3330*/  IMAD R5, R18, 0x1000, R16 ;  /* 0x0000100012057824 */ /* 0x002fca00078e0210 */
[----:B------:R-:W-:-:S13]  /*3340*/  R2UR UR15, R5 ;  /* 0x00000000050f72ca */ /* 0x000fda00000e0000 */
[----:B------:R-:W-:Y:S01]  /*3350*/  USHF.R.U32.HI UR15, URZ, 0x4, UR15 ;  /* 0x000000043f0f7899 */ /* 0x000fe2000801160f */
[----:B------:R-:W-:Y:S02]  /*3360*/  WARPGROUP.DEPBAR.LE gsb0, 0x0 ;  /* 0x00008000000079c5 */ /* 0x000fe40000010000 */
[----:B------:R-:W-:Y:S01]  /*3370*/  WARPGROUP.ARRIVE ;  /* 0x00000000000079c5 */ /* 0x000fe20000000000 */
[----:B------:R-:W-:Y:S02]  /*3380*/  F2FP.BF16.F32.PACK_AB R120, R11, R20 ;  /* 0x000000140b78723e */ /* 0x000fe400000010ff */
[----:B------:R-:W-:Y:S02]  /*3390*/  F2FP.BF16.F32.PACK_AB R121, R126, R21 ;  /* 0x000000157e79723e */ /* 0x000fe400000010ff */
[----:B------:R-:W-:Y:S01]  /*33a0*/  F2FP.BF16.F32.PACK_AB R122, R128, R125 ;  /* 0x0000007d807a723e */ /* 0x000fe200000010ff */
[----:B------:R-:W-:Y:S01]  /*33b0*/  HGMMA.64x96x16.F32.BF16 R24, R172, gdesc[UR16].tnspB, R24, gsb0 ;  /* 0x41600010ac187df0 */ /* 0x000fe20008001818 */
[----:B------:R-:W-:Y:S01]  /*33c0*/  F2FP.BF16.F32.PACK_AB R123, R14, R127 ;  /* 0x0000007f0e7b723e */ /* 0x000fe200000010ff */
[----:B------:R-:W-:Y:S01]  /*33d0*/  UMOV UR18, UR12 ;  /* 0x0000000c00127c82 */ /* 0x000fe20008000000 */
[----:B------:R-:W-:Y:S01]  /*33e0*/  UMOV UR19, 0x80000020 ;  /* 0x8000002000137882 */ /* 0x000fe20000000000 */
[----:B------:R-:W-:-:S13]  /*33f0*/  R2UR UR12, R17 ;  /* 0x00000000110c72ca */ /* 0x000fda00000e0000 */
[----:B------:R-:W-:-:S04]  /*3400*/  USHF.R.U32.HI UR12, URZ, 0x4, UR12 ;  /* 0x000000043f0c7899 */ /* 0x000fc8000801160c */
[----:B------:R-:W-:-:S04]  /*3410*/  ULOP3.LUT UR12, UR12, 0x3fff, URZ, 0xc0, !UPT ;  /* 0x00003fff0c0c7892 */ /* 0x000fc8000f8ec03f */
[----:B------:R-:W-:Y:S02]  /*3420*/  ULOP3.LUT UR17, UR12, 0x10000, URZ, 0xfc, !UPT ;  /* 0x000100000c117892 */ /* 0x000fe4000f8efc3f */
[----:B------:R-:W-:Y:S02]  /*3430*/  ULOP3.LUT UR12, UR15, 0x3fff, URZ, 0xc0, !UPT ;  /* 0x00003fff0f0c7892 */ /* 0x000fe4000f8ec03f */
[----:B------:R-:W-:Y:S02]  /*3440*/  ULEA UR10, UR6, UR17, 0xa ;  /* 0x00000011060a7291 */ /* 0x000fe4000f8e503f */
[----:B------:R-:W-:Y:S01]  /*3450*/  UIADD3 UR15, UR12, 0x200, URZ ;  /* 0x000002000c0f7890 */ /* 0x000fe2000fffe03f */
[----:B------:R-:W-:Y:S01]  /*3460*/  UMOV UR17, 0x40000040 ;  /* 0x4000004000117882 */ /* 0x000fe20000000000 */
[----:B------:R-:W-:Y:S01]  /*3470*/  UIADD3 UR20, UR12, 0x400, URZ ;  /* 0x000004000c147890 */ /* 0x000fe2000fffe03f */
[----:B------:R-:W-:Y:S02]  /*3480*/  WARPGROUP.DEPBAR.LE gsb0, 0x0 ;  /* 0x00008000000079c5 */ /* 0x000fe40000010000 */
[----:B------:R-:W-:-:S06]  /*3490*/  WARPGROUP.ARRIVE ;  /* 0x00000000000079c5 */ /* 0x000fcc0000000000 */
[----:B------:R-:W-:Y:S01]  /*34a0*/  HGMMA.64x96x16.F32.BF16 R24, R120, gdesc[UR16].tnspB, R24, gsb0 ;  /* 0x4160001078187df0 */ /* 0x000fe20008001818 */
[----:B------:R-:W-:Y:S01]  /*34b0*/  UMOV UR18, UR16 ;  /* 0x0000001000127c82 */ /* 0x000fe20008000000 */
[----:B------:R-:W-:Y:S01]  /*34c0*/  UMOV UR19, 0x80000020 ;  /* 0x8000002000137882 */ /* 0x000fe20000000000 */
[----:B------:R-:W-:Y:S01]  /*34d0*/  UMOV UR16, UR10 ;  /* 0x0000000a00107c82 */ /* 0x000fe20008000000 */
[----:B------:R-:W-:Y:S02]  /*34e0*/  WARPGROUP.DEPBAR.LE gsb0, 0x0 ;  /* 0x00008000000079c5 */ /* 0x000fe40000010000 */
[----:B------:R-:W-:Y:S02]  /*34f0*/  F2FP.BF16.F32.PACK_AB R120, R130, R129 ;  /* 0x000000818278723e */ /* 0x000fe400000010ff */
[----:B------:R-:W-:Y:S02]  /*3500*/  F2FP.BF16.F32.PACK_AB R121, R132, R15 ;  /* 0x0000000f8479723e */ /* 0x000fe400000010ff */
[----:B------:R-:W-:-:S02]  /*3510*/  F2FP.BF16.F32.PACK_AB R122, R8, R133 ;  /* 0x00000085087a723e */ /* 0x000fc400000010ff */
[----:B------:R-:W-:-:S04]  /*3520*/  F2FP.BF16.F32.PACK_AB R123, R13, R210 ;  /* 0x000000d20d7b723e */ /* 0x000fc800000010ff */
[----:B------:R-:W-:-:S06]  /*3530*/  WARPGROUP.ARRIVE ;  /* 0x00000000000079c5 */ /* 0x000fcc0000000000 */
[----:B------:R-:W-:Y:S01]  /*3540*/  HGMMA.64x96x16.F32.BF16 R24, R120, gdesc[UR16].tnspB, R24, gsb0 ;  /* 0x4160001078187df0 */ /* 0x000fe20008001818 */
[----:B------:R-:W-:Y:S01]  /*3550*/  UMOV UR18, UR12 ;  /* 0x0000000c00127c82 */ /* 0x000fe20008000000 */
[----:B------:R-:W-:Y:S01]  /*3560*/  UMOV UR19, 0xc0000010 ;  /* 0xc000001000137882 */ /* 0x000fe20000000000 */
[----:B------:R-:W-:Y:S02]  /*3570*/  WARPGROUP.DEPBAR.LE gsb0, 0x0 ;  /* 0x00008000000079c5 */ /* 0x000fe40000010000 */
[----:B------:R-:W-:Y:S01]  /*3580*/  @!PT LDS RZ, [RZ] ;  /* 0x00000000fffff984 */ /* 0x000fe20000000800 */
[----:B------:R-:W-:Y:S01]  /*3590*/  @!PT LDS RZ, [RZ] ;  /* 0x00000000fffff984 */ /* 0x000fe20000000800 */
[----:B------:R-:W-:Y:S01]  /*35a0*/  @!PT LDS RZ, [RZ] ;  /* 0x00000000fffff984 */ /* 0x000fe20000000800 */
[----:B------:R-:W-:Y:S01]  /*35b0*/  @!PT LDS RZ, [RZ] ;  /* 0x00000000fffff984 */ /* 0x000fe20000000800 */
[----:B------:R1:W-:Y:S06]  /*35c0*/  MEMBAR.ALL.CTA ;  /* 0x0000000000007992 */ /* 0x0003ec0000008000 */
[----:B-1----:R-:W1:Y:S02]  /*35d0*/  FENCE.VIEW.ASYNC.S ;  /* 0x00000000000073c6 */ /* 0x002e640000000000 */
[----:B-1----:R-:W-:Y:S06]  /*35e0*/  BAR.SYNC.DEFER_BLOCKING 0x9, 0x100 ;  /* 0x0244000000007b1d */ /* 0x002fec0000010000 */
[----:B------:R-:W-:-:S06]  /*35f0*/  WARPGROUP.ARRIVE ;  /* 0x00000000000079c5 */ /* 0x000fcc0000000000 */
[----:B------:R-:W-:Y:S01]  /*3600*/  HGMMA.64x16x16.F32.BF16 R136, gdesc[UR16].tnspB, RZ, !UPT, gsb0 ;  /* 0x40200000108879f0 */ /* 0x000fe2000c0018ff */
[----:B------:R-:W-:Y:S01]  /*3610*/  UMOV UR18, UR15 ;  /* 0x0000000f00127c82 */ /* 0x000fe20008000000 */
[----:B------:R-:W-:Y:S01]  /*3620*/  UMOV UR19, 0xc0000010 ;  /* 0xc000001000137882 */ /* 0x000fe20000000000 */
[----:B------:R-:W-:Y:S01]  /*3630*/  UIADD3 UR15, UR12, 0x220, URZ ;  /* 0x000002200c0f7890 */ /* 0x000fe2000fffe03f */
[----:B------:R-:W-:Y:S02]  /*3640*/  WARPGROUP.DEPBAR.LE gsb0, 0x0 ;  /* 0x00008000000079c5 */ /* 0x000fe40000010000 */
        /* <DEDUP_REMOVED lines=8> */
[----:B------:R-:W-:Y:S02]  /*36d0*/  UIADD3 UR18, UR12, 0x20, URZ ;  /* 0x000000200c127890 */ /* 0x000fe4000fffe03f */
[----:B------:R-:W-:Y:S01]  /*36e0*/  UIADD3 UR16, UR10, 0x2, URZ ;  /* 0x000000020a107890 */ /* 0x000fe2000fffe03f */
[----:B------:R-:W-:Y:S01]  /*36f0*/  UMOV UR19, 0xc0000010 ;  /* 0xc000001000137882 */ /* 0x000fe20000000000 */
[----:B------:R-:W-:Y:S01]  /*3700*/  UMOV UR17, 0x40000040 ;  /* 0x4000004000117882 */ /* 0x000fe20000000000 */
[----:B------:R-:W-:Y:S02]  /*3710*/  WARPGROUP.DEPBAR.LE gsb0, 0x0 ;  /* 0x00008000000079c5 */ /* 0x000fe40000010000 */
[----:B------:R-:W-:-:S06]  /*3720*/  WARPGROUP.ARRIVE ;  /* 0x00000000000079c5 */ /* 0x000fcc0000000000 */
[----:B------:R-:W-:Y:S01]  /*3730*/  HGMMA.64x16x16.F32.BF16 R136, gdesc[UR16].tnspB, R136, gsb0 ;  /* 0x40200000108879f0 */ /* 0x000fe20008001888 */
[----:B------:R-:W-:Y:S01]  /*3740*/  UMOV UR18, UR15 ;  /* 0x0000000f00127c82 */ /* 0x000fe20008000000 */
[----:B------:R-:W-:Y:S01]  /*3750*/  UMOV UR19, 0xc0000010 ;  /* 0xc000001000137882 */ /* 0x000fe20000000000 */
[----:B------:R-:W-:Y:S01]  /*3760*/  UIADD3 UR15, UR12, 0x240, URZ ;  /* 0x000002400c0f7890 */ /* 0x000fe2000fffe03f */
        /* <DEDUP_REMOVED lines=102> */
[----:B------:R-:W-:Y:S02]  /*3dd0*/  UIADD3 UR18, UR12, 0xe0, URZ ;  /* 0x000000e00c127890 */ /* 0x000fe4000fffe03f */
[----:B------:R-:W-:Y:S01]  /*3de0*/  UIADD3 UR16, UR10, 0x206, URZ ;  /* 0x000002060a107890 */ /* 0x000fe2000fffe03f */
[----:B------:R-:W-:Y:S01]  /*3df0*/  UMOV UR19, 0xc0000010 ;  /* 0xc000001000137882 */ /* 0x000fe20000000000 */
[----:B------:R-:W-:Y:S01]  /*3e00*/  UMOV UR17, 0x40000040 ;  /* 0x4000004000117882 */ /* 0x000fe20000000000 */
[----:B------:R-:W-:Y:S02]  /*3e10*/  UIADD3 UR10, UR12, 0x2e0, URZ ;  /* 0x000002e00c0a7890 */ /* 0x000fe4000fffe03f */
[----:B------:R-:W-:Y:S01]  /*3e20*/  UIADD3 UR12, UR12, 0x4e0, URZ ;  /* 0x000004e00c0c7890 */ /* 0x000fe2000fffe03f */
        /* <DEDUP_REMOVED lines=12> */
[----:B------:R-:W-:Y:S03]  /*3ef0*/  HGMMA.64x16x16.F32.BF16 R120, gdesc[UR16].tnspB, R120, gsb0 ;  /* 0x40200000107879f0 */ /* 0x000fe60008001878 */
[----:B------:R-:W-:Y:S02]  /*3f00*/  WARPGROUP.DEPBAR.LE gsb0, 0x0 ;  /* 0x00008000000079c5 */ /* 0x000fe40000010000 */
[----:B------:R-:W-:Y:S05]  /*3f10*/  @!P0 BRA `(.L_x_23) ;  /* 0x0000000000048947 */ /* 0x000fea0003800000 */
[----:B------:R-:W-:Y:S01]  /*3f20*/  BPT.TRAP 0x1 ;  /* 0x000000040000795c */ /* 0x000fe20000300000 */
.L_x_23:
[----:B------:R-:W-:Y:S01]  /*3f30*/  UIADD3 UR10, UR8, 0x26840, URZ ;  /* 0x00026840080a7890 */ /* 0x000fe2000fffe03f */
[C---:B------:R-:W-:Y:S01]  /*3f40*/  VIADD R6, R2.reuse, 0x9 ;  /* 0x0000000902067836 */ /* 0x040fe20000000000 */
[----:B------:R-:W-:Y:S01]  /*3f50*/  ULOP3.LUT UR12, UR9, 0x1000000, URZ, 0xfc, !UPT ;  /* 0x01000000090c7892 */ /* 0x000fe2000f8efc3f */
[----:B------:R-:W-:Y:S01]  /*3f60*/  VIADD R5, R2, 0xc ;  /* 0x0000000c02057836 */ /* 0x000fe20000000000 */
[----:B------:R-:W-:Y:S02]  /*3f70*/  UPRMT UR10, URZ, 0x654, UR10 ;  /* 0x000006543f0a7896 */ /* 0x000fe4000800000a */
[----:B------:R-:W-:Y:S01]  /*3f80*/  UIMAD UR12, UR6, 0x300, UR12 ;  /* 0x00000300060c78a4 */ /* 0x000fe2000f8e020c */
[----:B------:R-:W-:-:S06]  /*3f90*/  UMOV UR19, 0x80000020 ;  /* 0x8000002000137882 */ /* 0x000fcc0000000000 */
[----:B------:R-:W-:Y:S01]  /*3fa0*/  SYNCS.ARRIVE.TRANS64.RED.A1T0 RZ, [UR10], RZ ;  /* 0x000000ffffff79a7 */ /* 0x000fe2000810040a */
[----:B------:R-:W-:Y:S01]  /*3fb0*/  WARPGROUP.ARRIVE ;  /* 0x00000000000079c5 */ /* 0x000fe20000000000 */
[----:B------:R-:W-:Y:S01]  /*3fc0*/  UMOV UR18, UR12 ;  /* 0x0000000c00127c82 */ /* 0x000fe20008000000 */
[----:B------:R-:W-:-:S04]  /*3fd0*/  UIADD3 UR10, UR12, 0x40, URZ ;  /* 0x000000400c0a7890 */ /* 0x000fc8000fffe03f */
[----:B------:R-:W-:Y:S01]  /*3fe0*/  HGMMA.64x96x16.F32.BF16 R72, R156, gdesc[UR16].tnspB, R72, gsb0 ;  /* 0x416000109c487df0 */ /* 0x000fe20008001848 */
[----:B------:R-:W-:Y:S02]  /*3ff0*/  UMOV UR19, 0x80000020 ;  /* 0x8000002000137882 */ /* 0x000fe40000000000 */
[----:B------:R-:W-:Y:S01]  /*4000*/  UMOV UR18, UR10 ;  /* 0x0000000a00127c82 */ /* 0x000fe20008000000 */
[----:B------:R-:W-:Y:S02]  /*4010*/  UIADD3 UR10, UR12, 0x80, URZ ;  /* 0x000000800c0a7890 */ /* 0x000fe4000fffe03f */
[----:B------:R-:W-:Y:S01]  /*4020*/  UIADD3 UR12, UR12, 0xc0, URZ ;  /* 0x000000c00c0c7890 */ /* 0x000fe2000fffe03f */
[----:B------:R-:W-:Y:S02]  /*4030*/  WARPGROUP.DEPBAR.LE gsb0, 0x0 ;  /* 0x00008000000079c5 */ /* 0x000fe40000010000 */
[----:B------:R-:W-:-:S06]  /*4040*/  WARPGROUP.ARRIVE ;  /* 0x00000000000079c5 */ /* 0x000fcc0000000000 */
[----:B------:R-:W-:Y:S01]  /*4050*/  HGMMA.64x96x16.F32.BF16 R72, R152, gdesc[UR16].tnspB, R72, gsb0 ;  /* 0x4160001098487df0 */ /* 0x000fe20008001848 */
[----:B------:R-:W-:Y:S01]  /*4060*/  UMOV UR18, UR10 ;  /* 0x0000000a00127c82 */ /* 0x000fe20008000000 */
[----:B------:R-:W-:Y:S01]  /*4070*/  UMOV UR19, 0x80000020 ;  /* 0x8000002000137882 */ /* 0x000fe20000000000 */
[----:B------:R-:W-:Y:S02]  /*4080*/  WARPGROUP.DEPBAR.LE gsb0, 0x0 ;  /* 0x00008000000079c5 */ /* 0x000fe40000010000 */
[----:B------:R-:W-:-:S06]  /*4090*/  WARPGROUP.ARRIVE ;  /* 0x00000000000079c5 */ /* 0x000fcc0000000000 */
[----:B------:R-:W-:Y:S01]  /*40a0*/  HGMMA.64x96x16.F32.BF16 R72, R148, gdesc[UR16].tnspB, R72, gsb0 ;  /* 0x4160001094487df0 */ /* 0x000fe20008001848 */
[----:B------:R-:W-:Y:S01]  /*40b0*/  UMOV UR18, UR12 ;  /* 0x0000000c00127c82 */ /* 0x000fe20008000000 */
[----:B------:R-:W-:Y:S01]  /*40c0*/  UMOV UR19, 0x80000020 ;  /* 0x8000002000137882 */ /* 0x000fe20000000000 */
[----:B------:R-:W-:Y:S02]  /*40d0*/  WARPGROUP.DEPBAR.LE gsb0, 0x0 ;  /* 0x00008000000079c5 */ /* 0x000fe40000010000 */
[----:B------:R-:W-:-:S06]  /*40e0*/  WARPGROUP.ARRIVE ;  /* 0x00000000000079c5 */ /* 0x000fcc0000000000 */
[----:B------:R-:W-:Y:S03]  /*40f0*/  HGMMA.64x96x16.F32.BF16 R72, R144, gdesc[UR16].tnspB, R72, gsb0 ;  /* 0x4160001090487df0 */ /* 0x000fe60008001848 */
[----:B------:R-:W-:Y:S02]  /*4100*/  WARPGROUP.DEPBAR.LE gsb0, 0x0 ;  /* 0x00008000000079c5 */ /* 0x000fe40000010000 */
[----:B------:R1:W-:Y:S06]  /*4110*/  BAR.SYNC.DEFER_BLOCKING R6, 0xa0 ;  /* 0x000280060000751d */ /* 0x0003ec0000010000 */
[----:B------:R1:W-:Y:S04]  /*4120*/  STS.128 [R0+0xc000], R136 ;  /* 0x00c0008800007388 */ /* 0x0003e80000000c00 */
[----:B------:R1:W-:Y:S04]  /*4130*/  STS.128 [R0+0xc800], R140 ;  /* 0x00c8008c00007388 */ /* 0x0003e80000000c00 */
[----:B------:R1:W-:Y:S04]  /*4140*/  STS.128 [R0+0xd000], R128 ;  /* 0x00d0008000007388 */ /* 0x0003e80000000c00 */
[----:B------:R1:W-:Y:S04]  /*4150*/  STS.128 [R0+0xd800], R132 ;  /* 0x00d8008400007388 */ /* 0x0003e80000000c00 */
[----:B------:R1:W-:Y:S04]  /*4160*/  STS.128 [R0+0xe000], R120 ;  /* 0x00e0007800007388 */ /* 0x0003e80000000c00 */
[----:B------:R1:W-:Y:S01]  /*4170*/  STS.128 [R0+0xe800], R124 ;  /* 0x00e8007c00007388 */ /* 0x0003e20000000c00 */
[----:B------:R-:W-:Y:S01]  /*4180*/  @!PT LDS RZ, [RZ] ;  /* 0x00000000fffff984 */ /* 0x000fe20000000800 */
[----:B------:R-:W-:Y:S01]  /*4190*/  @!PT LDS RZ, [RZ] ;  /* 0x00000000fffff984 */ /* 0x000fe20000000800 */
[----:B------:R-:W-:Y:S01]  /*41a0*/  @!PT LDS RZ, [RZ] ;  /* 0x00000000fffff984 */ /* 0x000fe20000000800 */
[----:B------:R-:W-:Y:S01]  /*41b0*/  @!PT LDS RZ, [RZ] ;  /* 0x00000000fffff984 */ /* 0x000fe20000000800 */
[----:B------:R2:W-:Y:S06]  /*41c0*/  MEMBAR.ALL.CTA ;  /* 0x0000000000007992 */ /* 0x0005ec0000008000 */
[----:B--2---:R-:W2:Y:S02]  /*41d0*/  FENCE.VIEW.ASYNC.S ;  /* 0x00000000000073c6 */ /* 0x004ea40000000000 */
[----:B--2---:R1:W-:Y:S06]  /*41e0*/  BAR.ARV R5, 0xa0 ;  /* 0x000280050000751d */ /* 0x0043ec0000002000 */
[----:B------:R-:W-:Y:S05]  /*41f0*/  @!P0 BRA `(.L_x_24) ;  /* 0x0000000000048947 */ /* 0x000fea0003800000 */
[----:B------:R-:W-:Y:S01]  /*4200*/  BPT.TRAP 0x1 ;  /* 0x000000040000795c */ /* 0x000fe20000300000 */
.L_x_24:
[----:B------:R-:W-:Y:S02]  /*4210*/  UIADD3 UR4, UR4, 0x1, URZ ;  /* 0x0000000104047890 */ /* 0x000fe4000fffe03f */
[----:B------:R-:W-:Y:S02]  /*4220*/  UIADD3 UR8, UR8, 0x26820, URZ ;  /* 0x0002682008087890 */ /* 0x000fe4000fffe03f */
[----:B------:R-:W-:Y:S02]  /*4230*/  UISETP.GE.AND UP1, UPT, UR4, UR7, UPT ;  /* 0x000000070400728c */ /* 0x000fe4000bf26270 */
[----:B------:R-:W-:Y:S02]  /*4240*/  UPRMT UR8, URZ, 0x654, UR8 ;  /* 0x000006543f087896 */ /* 0x000fe40008000008 */
[----:B------:R-:W-:Y:S02]  /*4250*/  UIADD3 UR6, UR6, 0x1, URZ ;  /* 0x0000000106067890 */ /* 0x000fe4000fffe03f */
[----:B------:R-:W-:-:S02]  /*4260*/  PLOP3.LUT P0, PT, PT, PT, UP1, 0x80, 0x0 ;  /* 0x000000000000781c */ /* 0x000fc40003f0f018 */
[----:B------:R-:W-:-:S03]  /*4270*/  UISETP.NE.AND UP0, UPT, UR6, 0x2, UPT ;  /* 0x000000020600788c */ /* 0x000fc6000bf05270 */
[----:B------:R-:W-:Y:S01]  /*4280*/  SYNCS.ARRIVE.TRANS64.RED.A1T0 RZ, [UR8], RZ ;  /* 0x000000ffffff79a7 */ /* 0x000fe20008100408 */
[----:B------:R-:W-:Y:S02]  /*4290*/  USEL UR8, URZ, 0x1, UP0 ;  /* 0x000000013f087887 */ /* 0x000fe40008000000 */
[----:B------:R-:W-:Y:S02]  /*42a0*/  USEL UR6, UR6, URZ, UP0 ;  /* 0x0000003f06067287 */ /* 0x000fe40008000000 */
[----:B------:R-:W-:-:S03]  /*42b0*/  ULOP3.LUT UR5, UR5, UR8, URZ, 0x3c, !UPT ;  /* 0x0000000805057292 */ /* 0x000fc6000f8e3c3f */
[----:B------:R-:W-:Y:S09]  /*42c0*/  @!P0 BRA `(.L_x_25) ;  /* 0xffffffd000c88947 */ /* 0x000ff2000383ffff */
.L_x_14:
[----:B------:R-:W-:Y:S01]  /*42d0*/  LOP3.LUT P0, RZ, R16, 0x1bf, RZ, 0xc0, !PT ;  /* 0x000001bf10ff7812 */ /* 0x000fe2000780c0ff */
[----:B------:R-:W-:Y:S02]  /*42e0*/  ULDC UR4, c[0x0][0x740] ;  /* 0x0001d00000047ab9 */ /* 0x000fe40000000800 */
[----:B------:R-:W-:Y:S01]  /*42f0*/  FMUL.FTZ R72, R72, UR4 ;  /* 0x0000000448487c20 */ /* 0x000fe20008410000 */
        /* <DEDUP_REMOVED lines=47> */
[----:B------:R-:W-:Y:S06]  /*45f0*/  @!P0 BRA `(.L_x_26) ;  /* 0x0000000000408947 */ /* 0x000fec0003800000 */
[----:B-1----:R-:W-:Y:S01]  /*4600*/  MOV R0, 0x0 ;  /* 0x0000000000007802 */ /* 0x002fe20000000f00 */
[----:B------:R-:W-:Y:S01]  /*4610*/  ULDC.64 UR4, c[0x4][0x88] ;  /* 0x0100220000047ab9 */ /* 0x000fe20000000a00 */
[----:B------:R-:W-:Y:S01]  /*4620*/  ULDC.64 UR6, c[0x4][0x90] ;  /* 0x0100240000067ab9 */ /* 0x000fe20000000a00 */
[----:B------:R-:W-:Y:S01]  /*4630*/  IMAD.U32 R4, RZ, RZ, UR4 ;  /* 0x00000004ff047e24 */ /* 0x000fe2000f8e00ff */
[----:B------:R1:W2:Y:S01]  /*4640*/  LDC.64 R2, c[0x4][R0] ;  /* 0x0100000000027b82 */ /* 0x0002a20000000a00 */
        /* <DEDUP_REMOVED lines=8> */
[----:B-1----:R-:W-:-:S07]  /*46d0*/  IMAD.MOV.U32 R13, RZ, RZ, RZ ;  /* 0x000000ffff0d7224 */ /* 0x002fce00078e00ff */
[----:B------:R-:W-:-:S07]  /*46e0*/  LEPC R20, `(.L_x_26) ;  /* 0x000000001014794e */ /* 0x000fce0000000000 */
[----:B--2-45:R-:W-:Y:S05]  /*46f0*/  CALL.ABS.NOINC R2 ;  /* 0x0000000002007343 */ /* 0x034fea0003c00000 */
.L_x_26:
[----:B------:R-:W-:-:S13]  /*4700*/  LOP3.LUT P6, RZ, R228, 0x1bf, RZ, 0xc0, !PT ;  /* 0x000001bfe4ff7812 */ /* 0x000fda00078cc0ff */
[----:B------:R-:W-:Y:S05]  /*4710*/  @!P6 BRA `(.L_x_27) ;  /* 0x000000000040e947 */ /* 0x000fea0003800000 */
        /* <DEDUP_REMOVED lines=16> */
.L_x_27:
        /* <DEDUP_REMOVED lines=10> */
[----:B------:R-:W-:Y:S01]  /*48c0*/  MOV R12, 0x1 ;  /* 0x00000001000c7802 */ /* 0x000fe20000000f00 */
[----:B------:R-:W-:Y:S02]  /*48d0*/  IMAD.U32 R7, RZ, RZ, UR7 ;  /* 0x00000007ff077e24 */ /* 0x000fe4000f8e00ff */
[----:B------:R-:W-:-:S02]  /*48e0*/  IMAD.U32 R10, RZ, RZ, UR4 ;  /* 0x00000004ff0a7e24 */ /* 0x000fc4000f8e00ff */
[----:B------:R-:W-:Y:S02]  /*48f0*/  IMAD.U32 R11, RZ, RZ, UR5 ;  /* 0x00000005ff0b7e24 */ /* 0x000fe4000f8e00ff */
[----:B------:R-:W-:Y:S02]  /*4900*/  IMAD.MOV.U32 R8, RZ, RZ, 0x70 ;  /* 0x00000070ff087424 */ /* 0x000fe400078e00ff */
[----:B-1----:R-:W-:-:S07]  /*4910*/  IMAD.MOV.U32 R13, RZ, RZ, RZ ;  /* 0x000000ffff0d7224 */ /* 0x002fce00078e00ff */
[----:B------:R-:W-:-:S07]  /*4920*/  LEPC R20, `(.L_x_28) ;  /* 0x000000001014794e */ /* 0x000fce0000000000 */
[----:B--2-45:R-:W-:Y:S05]  /*4930*/  CALL.ABS.NOINC R2 ;  /* 0x0000000002007343 */ /* 0x034fea0003c00000 */
.L_x_28:
        /* <DEDUP_REMOVED lines=10> */
[----:B------:R-:W-:Y:S01]  /*49e0*/  MOV R13, RZ ;  /* 0x000000ff000d7202 */ /* 0x000fe20000000f00 */
[----:B------:R-:W-:Y:S02]  /*49f0*/  IMAD.U32 R6, RZ, RZ, UR4 ;  /* 0x00000004ff067e24 */ /* 0x000fe4000f8e00ff */
[----:B------:R-:W-:-:S02]  /*4a00*/  IMAD.U32 R7, RZ, RZ, UR5 ;  /* 0x00000005ff077e24 */ /* 0x000fc4000f8e00ff */
[----:B------:R-:W-:Y:S02]  /*4a10*/  IMAD.U32 R11, RZ, RZ, UR7 ;  /* 0x00000007ff0b7e24 */ /* 0x000fe4000f8e00ff */
[----:B------:R-:W-:Y:S02]  /*4a20*/  IMAD.MOV.U32 R8, RZ, RZ, 0x70 ;  /* 0x00000070ff087424 */ /* 0x000fe400078e00ff */
[----:B-1----:R-:W-:-:S07]  /*4a30*/  IMAD.MOV.U32 R12, RZ, RZ, 0x1 ;  /* 0x00000001ff0c7424 */ /* 0x002fce00078e00ff */
[----:B------:R-:W-:-:S07]  /*4a40*/  LEPC R20, `(.L_x_29) ;  /* 0x000000001014794e */ /* 0x000fce0000000000 */
[----:B--2-45:R-:W-:Y:S05]  /*4a50*/  CALL.ABS.NOINC R2 ;  /* 0x0000000002007343 */ /* 0x034fea0003c00000 */
.L_x_29:
[----:B-1----:R-:W1:Y:S01]  /*4a60*/  S2R R0, SR_TID.X ;  /* 0x0000000000007919 */ /* 0x002e620000002100 */
[----:B------:R-:W-:Y:S05]  /*4a70*/  WARPSYNC.ALL ;  /* 0x0000000000007948 */ /* 0x000fea0003800000 */
[----:B------:R-:W-:Y:S01]  /*4a80*/  BAR.SYNC.DEFER_BLOCKING 0x1, 0x100 ;  /* 0x0044000000007b1d */ /* 0x000fe20000010000 */
[----:B------:R-:W-:Y:S02]  /*4a90*/  F2FP.BF16.F32.PACK_AB R24, R25, R24 ;  /* 0x000000181918723e */ /* 0x000fe400000010ff */
[----:B------:R-:W-:Y:S02]  /*4aa0*/  F2FP.BF16.F32.PACK_AB R25, R27, R26 ;  /* 0x0000001a1b19723e */ /* 0x000fe400000010ff */
[----:B------:R-:W-:-:S02]  /*4ab0*/  F2FP.BF16.F32.PACK_AB R32, R33, R32 ;  /* 0x000000202120723e */ /* 0x000fc400000010ff */
[----:B------:R-:W-:Y:S02]  /*4ac0*/  F2FP.BF16.F32.PACK_AB R26, R29, R28 ;  /* 0x0000001c1d1a723e */ /* 0x000fe400000010ff */
[----:B------:R-:W-:Y:S02]  /*4ad0*/  F2FP.BF16.F32.PACK_AB R27, R31, R30 ;  /* 0x0000001e1f1b723e */ /* 0x000fe400000010ff */
[----:B------:R-:W-:Y:S02]  /*4ae0*/  F2FP.BF16.F32.PACK_AB R33, R35, R34 ;  /* 0x000000222321723e */ /* 0x000fe400000010ff */
[----:B------:R-:W-:Y:S02]  /*4af0*/  F2FP.BF16.F32.PACK_AB R40, R41, R40 ;  /* 0x000000282928723e */ /* 0x000fe400000010ff */
[----:B------:R-:W-:Y:S02]  /*4b00*/  F2FP.BF16.F32.PACK_AB R34, R37, R36 ;  /* 0x000000242522723e */ /* 0x000fe400000010ff */
[----:B------:R-:W-:-:S02]  /*4b10*/  F2FP.BF16.F32.PACK_AB R35, R39, R38 ;  /* 0x000000262723723e */ /* 0x000fc400000010ff */
[----:B------:R-:W-:Y:S02]  /*4b20*/  F2FP.BF16.F32.PACK_AB R41, R43, R42 ;  /* 0x0000002a2b29723e */ /* 0x000fe400000010ff */
[----:B------:R-:W-:Y:S02]  /*4b30*/  F2FP.BF16.F32.PACK_AB R48, R49, R48 ;  /* 0x000000303130723e */ /* 0x000fe400000010ff */
[----:B------:R-:W-:Y:S01]  /*4b40*/  F2FP.BF16.F32.PACK_AB R42, R45, R44 ;  /* 0x0000002c2d2a723e */ /* 0x000fe200000010ff */
[----:B------:R2:W-:Y:S01]  /*4b50*/  STSM.16.M88.4 [R22+0x6000], R24 ;  /* 0x0060001816007844 */ /* 0x0005e20000000200 */
[----:B------:R-:W-:Y:S01]  /*4b60*/  F2FP.BF16.F32.PACK_AB R43, R47, R46 ;  /* 0x0000002e2f2b723e */ /* 0x000fe200000010ff */
[----:B-1----:R-:W-:Y:S01]  /*4b70*/  VIADD R0, R0, 0xffffff80 ;  /* 0xffffff8000007836 */ /* 0x002fe20000000000 */
[----:B------:R-:W-:Y:S01]  /*4b80*/  F2FP.BF16.F32.PACK_AB R49, R51, R50 ;  /* 0x000000323331723e */ /* 0x000fe200000010ff */
[----:B------:R-:W-:Y:S01]  /*4b90*/  STSM.16.M88.4 [R23+0x6000], R32 ;  /* 0x0060002017007844 */ /* 0x000fe20000000200 */
[----:B------:R-:W-:-:S02]  /*4ba0*/  F2FP.BF16.F32.PACK_AB R56, R57, R56 ;  /* 0x000000383938723e */ /* 0x000fc400000010ff */
[----:B------:R-:W-:Y:S01]  /*4bb0*/  SHF.R.S32.HI R3, RZ, 0x1f, R0 ;  /* 0x0000001fff037819 */ /* 0x000fe20000011400 */
[----:B------:R-:W-:Y:S01]  /*4bc0*/  STSM.16.M88.4 [R22+0x8000], R40 ;  /* 0x0080002816007844 */ /* 0x000fe20000000200 */
[----:B------:R-:W-:Y:S02]  /*4bd0*/  F2FP.BF16.F32.PACK_AB R50, R53, R52 ;  /* 0x000000343532723e */ /* 0x000fe400000010ff */
[----:B------:R-:W-:Y:S02]  /*4be0*/  LEA.HI R3, R3, R0, RZ, 0x5 ;  /* 0x0000000003037211 */ /* 0x000fe400078f28ff */
[----:B------:R-:W-:Y:S02]  /*4bf0*/  F2FP.BF16.F32.PACK_AB R51, R55, R54 ;  /* 0x000000363733723e */ /* 0x000fe400000010ff */
[----:B------:R-:W-:Y:S02]  /*4c00*/  SHF.R.S32.HI R0, RZ, 0x5, R3 ;  /* 0x00000005ff007819 */ /* 0x000fe40000011403 */
[----:B------:R-:W-:Y:S01]  /*4c10*/  F2FP.BF16.F32.PACK_AB R57, R59, R58 ;  /* 0x0000003a3b39723e */ /* 0x000fe200000010ff */
[----:B------:R-:W-:Y:S01]  /*4c20*/  STSM.16.M88.4 [R23+0x8000], R48 ;  /* 0x0080003017007844 */ /* 0x000fe20000000200 */
[----:B------:R-:W-:-:S02]  /*4c30*/  F2FP.BF16.F32.PACK_AB R64, R65, R64 ;  /* 0x000000404140723e */ /* 0x000fc400000010ff */
[----:B------:R-:W-:Y:S01]  /*4c40*/  F2FP.BF16.F32.PACK_AB R58, R61, R60 ;  /* 0x0000003c3d3a723e */ /* 0x000fe200000010ff */
[----:B------:R-:W1:Y:S01]  /*4c50*/  SHFL.IDX PT, R0, R0, RZ, 0x1f ;  /* 0x00001fff00007589 */ /* 0x000e6200000e0000 */
[----:B------:R-:W-:Y:S02]  /*4c60*/  F2FP.BF16.F32.PACK_AB R59, R63, R62 ;  /* 0x0000003e3f3b723e */ /* 0x000fe400000010ff */
[----:B------:R-:W-:Y:S02]  /*4c70*/  F2FP.BF16.F32.PACK_AB R65, R67, R66 ;  /* 0x000000424341723e */ /* 0x000fe400000010ff */
[----:B------:R-:W-:Y:S01]  /*4c80*/  F2FP.BF16.F32.PACK_AB R66, R69, R68 ;  /* 0x000000444542723e */ /* 0x000fe200000010ff */
[----:B------:R-:W-:Y:S01]  /*4c90*/  STSM.16.M88.4 [R22+0xa000], R56 ;  /* 0x00a0003816007844 */ /* 0x000fe20000000200 */
[----:B------:R-:W-:Y:S02]  /*4ca0*/  F2FP.BF16.F32.PACK_AB R67, R71, R70 ;  /* 0x000000464743723e */ /* 0x000fe400000010ff */
[----:B------:R-:W-:-:S02]  /*4cb0*/  F2FP.BF16.F32.PACK_AB R4, R73, R72 ;  /* 0x000000484904723e */ /* 0x000fc400000010ff */
[----:B------:R-:W-:Y:S01]  /*4cc0*/  F2FP.BF16.F32.PACK_AB R5, R75, R74 ;  /* 0x0000004a4b05723e */ /* 0x000fe200000010ff */
[----:B------:R-:W-:Y:S01]  /*4cd0*/  STSM.16.M88.4 [R23+0xa000], R64 ;  /* 0x00a0004017007844 */ /* 0x000fe20000000200 */
[----:B------:R-:W-:Y:S02]  /*4ce0*/  F2FP.BF16.F32.PACK_AB R6, R77, R76 ;  /* 0x0000004c4d06723e */ /* 0x000fe400000010ff */
[----:B------:R-:W-:Y:S02]  /*4cf0*/  F2FP.BF16.F32.PACK_AB R7, R79, R78 ;  /* 0x0000004e4f07723e */ /* 0x000fe400000010ff */
[----:B------:R-:W-:Y:S02]  /*4d00*/  F2FP.BF16.F32.PACK_AB R8, R81, R80 ;  /* 0x000000505108723e */ /* 0x000fe400000010ff */
[----:B------:R-:W-:Y:S01]  /*4d10*/  F2FP.BF16.F32.PACK_AB R9, R83, R82 ;  /* 0x000000525309723e */ /* 0x000fe200000010ff */
[----:B------:R3:W-:Y:S01]  /*4d20*/  STSM.16.M88.4 [R22], R4 ;  /* 0x0000000416007844 */ /* 0x0007e20000000200 */
[----:B------:R-:W-:-:S02]  /*4d30*/  F2FP.BF16.F32.PACK_AB R10, R85, R84 ;  /* 0x00000054550a723e */ /* 0x000fc400000010ff */
[----:B------:R-:W-:Y:S02]  /*4d40*/  F2FP.BF16.F32.PACK_AB R11, R87, R86 ;  /* 0x00000056570b723e */ /* 0x000fe400000010ff */
[----:B------:R-:W-:Y:S02]  /*4d50*/  F2FP.BF16.F32.PACK_AB R12, R89, R88 ;  /* 0x00000058590c723e */ /* 0x000fe400000010ff */
[----:B------:R-:W-:Y:S01]  /*4d60*/  F2FP.BF16.F32.PACK_AB R13, R91, R90 ;  /* 0x0000005a5b0d723e */ /* 0x000fe200000010ff */
[----:B------:R1:W-:Y:S01]  /*4d70*/  STSM.16.M88.4 [R23], R8 ;  /* 0x0000000817007844 */ /* 0x0003e20000000200 */
[----:B------:R-:W-:Y:S02]  /*4d80*/  F2FP.BF16.F32.PACK_AB R14, R93, R92 ;  /* 0x0000005c5d0e723e */ /* 0x000fe400000010ff */
[----:B------:R-:W-:Y:S02]  /*4d90*/  F2FP.BF16.F32.PACK_AB R15, R95, R94 ;  /* 0x0000005e5f0f723e */ /* 0x000fe400000010ff */
[----:B--2---:R-:W-:-:S02]  /*4da0*/  F2FP.BF16.F32.PACK_AB R24, R97, R96 ;  /* 0x000000606118723e */ /* 0x004fc400000010ff */
[----:B------:R-:W-:Y:S01]  /*4db0*/  F2FP.BF16.F32.PACK_AB R25, R99, R98 ;  /* 0x000000626319723e */ /* 0x000fe200000010ff */
[----:B------:R2:W-:Y:S01]  /*4dc0*/  STSM.16.M88.4 [R22+0x2000], R12 ;  /* 0x0020000c16007844 */ /* 0x0005e20000000200 */
[----:B------:R-:W-:Y:S02]  /*4dd0*/  F2FP.BF16.F32.PACK_AB R26, R101, R100 ;  /* 0x00000064651a723e */ /* 0x000fe400000010ff */
[----:B------:R-:W-:Y:S02]  /*4de0*/  F2FP.BF16.F32.PACK_AB R27, R103, R102 ;  /* 0x00000066671b723e */ /* 0x000fe400000010ff */
[----:B---3--:R-:W-:Y:S02]  /*4df0*/  F2FP.BF16.F32.PACK_AB R4, R105, R104 ;  /* 0x000000686904723e */ /* 0x008fe400000010ff */
[----:B------:R-:W-:Y:S01]  /*4e00*/  F2FP.BF16.F32.PACK_AB R5, R107, R106 ;  /* 0x0000006a6b05723e */ /* 0x000fe200000010ff */
[----:B------:R2:W-:Y:S01]  /*4e10*/  STSM.16.M88.4 [R23+0x2000], R24 ;  /* 0x0020001817007844 */ /* 0x0005e20000000200 */
[----:B------:R-:W-:-:S02]  /*4e20*/  F2FP.BF16.F32.PACK_AB R6, R109, R108 ;  /* 0x0000006c6d06723e */ /* 0x000fc400000010ff */
[----:B------:R-:W-:Y:S02]  /*4e30*/  F2FP.BF16.F32.PACK_AB R7, R111, R110 ;  /* 0x0000006e6f07723e */ /* 0x000fe400000010ff */
[----:B------:R-:W-:Y:S02]  /*4e40*/  F2FP.BF16.F32.PACK_AB R28, R113, R112 ;  /* 0x00000070711c723e */ /* 0x000fe400000010ff */
[----:B------:R-:W-:Y:S01]  /*4e50*/  F2FP.BF16.F32.PACK_AB R29, R115, R114 ;  /* 0x00000072731d723e */ /* 0x000fe200000010ff */
[----:B------:R2:W-:Y:S01]  /*4e60*/  STSM.16.M88.4 [R22+0x4000], R4 ;  /* 0x0040000416007844 */ /* 0x0005e20000000200 */
[----:B------:R-:W-:Y:S02]  /*4e70*/  F2FP.BF16.F32.PACK_AB R30, R117, R116 ;  /* 0x00000074751e723e */ /* 0x000fe400000010ff */
[----:B------:R-:W-:Y:S02]  /*4e80*/  F2FP.BF16.F32.PACK_AB R31, R119, R118 ;  /* 0x00000076771f723e */ /* 0x000fe400000010ff */
[----:B-1----:R-:W-:-:S03]  /*4e90*/  ISETP.NE.AND P0, PT, R0, 0x7, PT ;  /* 0x000000070000780c */ /* 0x002fc60003f05270 */
[----:B------:R2:W-:Y:S01]  /*4ea0*/  STSM.16.M88.4 [R23+0x4000], R28 ;  /* 0x0040001c17007844 */ /* 0x0005e20000000200 */
[----:B------:R-:W-:Y:S01]  /*4eb0*/  @!PT LDS RZ, [RZ] ;  /* 0x00000000fffff984 */ /* 0x000fe20000000800 */
[----:B------:R-:W-:Y:S01]  /*4ec0*/  @!PT LDS RZ, [RZ] ;  /* 0x00000000fffff984 */ /* 0x000fe20000000800 */
[----:B------:R-:W-:Y:S01]  /*4ed0*/  @!PT LDS RZ, [RZ] ;  /* 0x00000000fffff984 */ /* 0x000fe20000000800 */
[----:B------:R1:W-:Y:S06]  /*4ee0*/  MEMBAR.ALL.CTA ;  /* 0x0000000000007992 */ /* 0x0003ec0000008000 */
[----:B-1----:R-:W1:Y:S02]  /*4ef0*/  FENCE.VIEW.ASYNC.S ;  /* 0x00000000000073c6 */ /* 0x002e640000000000 */
[----:B-1----:R-:W-:Y:S06]  /*4f00*/  BAR.ARV 0x1, 0x120 ;  /* 0x0044800000007b1d */ /* 0x002fec0000002000 */
[----:B------:R-:W-:Y:S05]  /*4f10*/  @P0 BRA `(.L_x_30) ;  /* 0x0000000000b40947 */ /* 0x000fea0003800000 */
[----:B------:R-:W-:Y:S01]  /*4f20*/  BAR.SYNC.DEFER_BLOCKING 0x1, 0x120 ;  /* 0x0044800000007b1d */ /* 0x000fe20000010000 */
[----:B------:R-:W-:-:S05]  /*4f30*/  ELECT P0, URZ, PT ;  /* 0x00000000003f782f */ /* 0x000fca0003800000 */
[----:B------:R-:W-:Y:S08]  /*4f40*/  BSSY B0, `(.L_x_30) ;  /* 0x000002a000007945 */ /* 0x000ff00003800000 */
[----:B------:R-:W-:Y:S05]  /*4f50*/  @!P0 BRA `(.L_x_31) ;  /* 0x0000000000a08947 */ /* 0x000fea0003800000 */
[----:B------:R-:W1:Y:S01]  /*4f60*/  S2UR UR10, SR_CTAID.X ;  /* 0x00000000000a79c3 */ /* 0x000e620000002500 */
[----:B------:R-:W-:Y:S01]  /*4f70*/  R2UR UR13, R16 ;  /* 0x00000000100d72ca */ /* 0x000fe200000e0000 */
[----:B------:R-:W-:Y:S01]  /*4f80*/  ULDC.64 UR6, c[0x0][0x198] ;  /* 0x0000660000067ab9 */ /* 0x000fe20000000a00 */
[----:B------:R-:W-:Y:S01]  /*4f90*/  UMOV UR9, URZ ;  /* 0x0000003f00097c82 */ /* 0x000fe20008000000 */
[----:B------:R-:W-:Y:S02]  /*4fa0*/  UIADD3 UR4, UP0, UR6, 0x770, URZ ;  /* 0x0000077006047890 */ /* 0x000fe4000ff1e03f */
[----:B------:R-:W-:Y:S02]  /*4fb0*/  UIADD3 UR6, UP1, UR6, 0x670, URZ ;  /* 0x0000067006067890 */ /* 0x000fe4000ff3e03f */
[----:B------:R-:W3:Y:S01]  /*4fc0*/  S2UR UR11, SR_CTAID.Y ;  /* 0x00000000000b79c3 */ /* 0x000ee20000002600 */
[----:B------:R-:W-:Y:S02]  /*4fd0*/  UIADD3.X UR5, URZ, UR7, URZ, UP0, !UPT ;  /* 0x000000073f057290 */ /* 0x000fe400087fe43f */
[----:B------:R-:W-:Y:S01]  /*4fe0*/  UIADD3.X UR7, URZ, UR7, URZ, UP1, !UPT ;  /* 0x000000073f077290 */ /* 0x000fe20008ffe43f */
[----:B------:R-:W-:-:S02]  /*4ff0*/  UMOV UR41, 0x20 ;  /* 0x0000002000297882 */ /* 0x000fc40000000000 */
[----:B------:R-:W-:Y:S02]  /*5000*/  UIADD3 UR8, UR13, 0x6000, URZ ;  /* 0x000060000d087890 */ /* 0x000fe4000fffe03f */
[----:B------:R-:W2:Y:S01]  /*5010*/  S2UR UR12, SR_CTAID.Z ;  /* 0x00000000000c79c3 */ /* 0x000ea20000002700 */
[----:B------:R-:W-:Y:S02]  /*5020*/  UIADD3 UR40, UR13, 0x8000, URZ ;  /* 0x000080000d287890 */ /* 0x000fe4000fffe03f */
[----:B------:R-:W-:Y:S02]  /*5030*/  UIADD3 UR32, UR13, 0xa000, URZ ;  /* 0x0000a0000d207890 */ /* 0x000fe4000fffe03f */
[----:B------:R-:W-:Y:S02]  /*5040*/  UIADD3 UR24, UR13, 0x2000, URZ ;  /* 0x000020000d187890 */ /* 0x000fe4000fffe03f */
[----:B------:R-:W-:Y:S02]  /*5050*/  UIADD3 UR16, UR13, 0x4000, URZ ;  /* 0x000040000d107890 */ /* 0x000fe4000fffe03f */
[----:B-1----:R-:W-:Y:S01]  /*5060*/  USHF.L.U32 UR10, UR10, 0x7, URZ ;  /* 0x000000070a0a7899 */ /* 0x002fe2000800063f */
[----:B------:R-:W-:Y:S01]  /*5070*/  UMOV UR33, 0x40 ;  /* 0x0000004000217882 */ /* 0x000fe20000000000 */
[----:B------:R-:W-:Y:S01]  /*5080*/  UMOV UR25, 0x20 ;  /* 0x0000002000197882 */ /* 0x000fe20000000000 */
[----:B------:R-:W-:Y:S01]  /*5090*/  UMOV UR17, 0x40 ;  /* 0x0000004000117882 */ /* 0x000fe20000000000 */
[----:B---3--:R-:W-:-:S03]  /*50a0*/  UMOV UR43, UR11 ;  /* 0x0000000b002b7c82 */ /* 0x008fc60008000000 */
[----:B------:R-:W-:Y:S01]  /*50b0*/  UMOV UR42, UR10 ;  /* 0x0000000a002a7c82 */ /* 0x000fe20008000000 */
[----:B------:R-:W-:Y:S01]  /*50c0*/  UMOV UR35, UR11 ;  /* 0x0000000b00237c82 */ /* 0x000fe20008000000 */
[----:B------:R-:W-:Y:S01]  /*50d0*/  UMOV UR34, UR10 ;  /* 0x0000000a00227c82 */ /* 0x000fe20008000000 */
[----:B------:R-:W-:Y:S01]  /*50e0*/  UMOV UR27, UR11 ;  /* 0x0000000b001b7c82 */ /* 0x000fe20008000000 */
[----:B------:R-:W-:Y:S01]  /*50f0*/  UMOV UR26, UR10 ;  /* 0x0000000a001a7c82 */ /* 0x000fe20008000000 */
[----:B------:R-:W-:Y:S01]  /*5100*/  UMOV UR19, UR11 ;  /* 0x0000000b00137c82 */ /* 0x000fe20008000000 */
[----:B------:R-:W-:Y:S01]  /*5110*/  UMOV UR18, UR10 ;  /* 0x0000000a00127c82 */ /* 0x000fe20008000000 */
[----:B--2---:R-:W-:Y:S01]  /*5120*/  UMOV UR44, UR12 ;  /* 0x0000000c002c7c82 */ /* 0x004fe20008000000 */
[----:B------:R-:W-:Y:S01]  /*5130*/  UMOV UR36, UR12 ;  /* 0x0000000c00247c82 */ /* 0x000fe20008000000 */
[----:B------:R1:W-:Y:S01]  /*5140*/  UTMASTG.4D [UR8], [UR4] ;  /* 0x00000008040073b5 */ /* 0x0003e20008018000 */
[----:B------:R-:W-:Y:S01]  /*5150*/  UMOV UR28, UR12 ;  /* 0x0000000c001c7c82 */ /* 0x000fe20008000000 */
[----:B------:R-:W-:Y:S01]  /*5160*/  UMOV UR20, UR12 ;  /* 0x0000000c00147c82 */ /* 0x000fe20008000000 */
[----:B------:R3:W-:Y:S01]  /*5170*/  UTMASTG.4D [UR40], [UR4] ;  /* 0x00000028040073b5 */ /* 0x0007e20008018000 */
[----:B------:R3:W-:Y:S01]  /*5180*/  UTMASTG.4D [UR32], [UR4] ;  /* 0x00000020040073b5 */ /* 0x0007e20008018000 */
[----:B-1----:R-:W-:-:S02]  /*5190*/  UMOV UR8, UR13 ;  /* 0x0000000d00087c82 */ /* 0x002fc40008000000 */
[----:B------:R3:W-:Y:S01]  /*51a0*/  UTMASTG.4D [UR8], [UR6] ;  /* 0x00000008060073b5 */ /* 0x0007e20008018000 */
[----:B------:R3:W-:Y:S01]  /*51b0*/  UTMASTG.4D [UR24], [UR6] ;  /* 0x00000018060073b5 */ /* 0x0007e20008018000 */
[----:B------:R3:W-:Y:S02]  /*51c0*/  UTMASTG.4D [UR16], [UR6] ;  /* 0x00000010060073b5 */ /* 0x0007e40008018000 */
[----:B---3--:R0:W-:Y:S02]  /*51d0*/  UTMACMDFLUSH ;  /* 0x00000000000079b7 */ /* 0x0081e40000000000 */
.L_x_31:
[----:B------:R-:W-:Y:S05]  /*51e0*/  BSYNC B0 ;  /* 0x0000000000007941 */ /* 0x000fea0003800000 */
.L_x_30:
[----:B------:R-:W-:-:S04]  /*51f0*/  DEPBAR.LE SB0, 0x0 ;  /* 0x000080000000791a */ /* 0x000fc80000000000 */
[----:B------:R-:W-:Y:S05]  /*5200*/  EXIT ;  /* 0x000000000000794d */ /* 0x000fea0003800000 */
.L_x_4:
[----:B------:R-:W-:-:S08]  /*5210*/  NOP ;  /* 0x0000000000007918 */ /* 0x000fd00000000000 */
[----:B------:R-:W1:-:S00]  /*5220*/  USETMAXREG.DEALLOC.CTAPOOL 0x18 ;  /* 0x00000018000079c8 */ /* 0x000e4000080e0500 */
[----:B-1----:R-:W-:Y:S01]  /*5230*/  LOP3.LUT R2, R0, 0x3, RZ, 0xc0, !PT ;  /* 0x0000000300027812 */ /* 0x002fe200078ec0ff */
[----:B------:R-:W-:-:S05]  /*5240*/  IMAD.MOV.U32 R0, RZ, RZ, RZ ;  /* 0x000000ffff007224 */ /* 0x000fca00078e00ff */
[----:B------:R-:W1:Y:S02]  /*5250*/  SHFL.IDX PT, R2, R2, RZ, 0x1f ;  /* 0x00001fff02027589 */ /* 0x000e6400000e0000 */
[----:B-1----:R-:W-:-:S13]  /*5260*/  ISETP.NE.AND P0, PT, R2, RZ, PT ;  /* 0x000000ff0200720c */ /* 0x002fda0003f05270 */
[----:B------:R-:W-:Y:S05]  /*5270*/  @!P0 BRA `(.L_x_32) ;  /* 0x0000000800b08947 */ /* 0x000fea0003800000 */
[----:B------:R-:W-:-:S13]  /*5280*/  ISETP.NE.AND P0, PT, R2, 0x1, PT ;  /* 0x000000010200780c */ /* 0x000fda0003f05270 */
[----:B------:R-:W-:Y:S05]  /*5290*/  @P0 EXIT ;  /* 0x000000000000094d */ /* 0x000fea0003800000 */
[----:B------:R-:W1:Y:S02]  /*52a0*/  S2UR UR11, SR_CTAID.Z ;  /* 0x00000000000b79c3 */ /* 0x000e640000002700 */
[----:B-1----:R-:W-:-:S13]  /*52b0*/  ISETP.LE.AND P0, PT, RZ, UR11, PT ;  /* 0x0000000bff007c0c */ /* 0x002fda000bf03270 */
[----:B------:R-:W-:Y:S05]  /*52c0*/  @!P0 EXIT ;  /* 0x000000000000894d */ /* 0x000fea0003800000 */
[----:B------:R-:W1:Y:S01]  /*52d0*/  S2UR UR7, SR_CTAID.Y ;  /* 0x00000000000779c3 */ /* 0x000e620000002600 */
[----:B------:R-:W-:Y:S01]  /*52e0*/  ULDC.64 UR8, c[0x0][0x2d8] ;  /* 0x0000b60000087ab9 */ /* 0x000fe20000000a00 */
[----:B------:R-:W-:-:S06]  /*52f0*/  ELECT P0, URZ, PT ;  /* 0x00000000003f782f */ /* 0x000fcc0003800000 */
[----:B------:R-:W2:Y:S01]  /*5300*/  LDC R2, c[0x0][0x280] ;  /* 0x0000a000ff027b82 */ /* 0x000ea20000000800 */
[----:B-1----:R-:W-:-:S04]  /*5310*/  USHF.R.S32.HI UR4, URZ, 0x1f, UR7 ;  /* 0x0000001f3f047899 */ /* 0x002fc80008011407 */
[----:B------:R-:W-:Y:S02]  /*5320*/  UIMAD UR6, UR4, UR8, URZ ;  /* 0x00000008040672a4 */ /* 0x000fe4000f8e023f */
[----:B------:R-:W-:Y:S01]  /*5330*/  UIMAD.WIDE.U32 UR4, UR7, UR8, URZ ;  /* 0x00000008070472a5 */ /* 0x000fe2000f8e003f */
[----:B--2---:R-:W-:Y:S01]  /*5340*/  ISETP.GE.AND P1, PT, R2, 0x1, PT ;  /* 0x000000010200780c */ /* 0x004fe20003f26270 */
[----:B------:R-:W-:Y:S02]  /*5350*/  UIMAD UR7, UR7, UR9, UR6 ;  /* 0x00000009070772a4 */ /* 0x000fe4000f8e0206 */
[----:B------:R-:W-:Y:S01]  /*5360*/  USHF.R.S32.HI UR6, URZ, 0x1f, UR11 ;  /* 0x0000001f3f067899 */ /* 0x000fe2000801140b */
[----:B------:R-:W-:Y:S01]  /*5370*/  ULDC.64 UR8, c[0x0][0x2e0] ;  /* 0x0000b80000087ab9 */ /* 0x000fe20000000a00 */
[----:B------:R-:W-:Y:S02]  /*5380*/  UIADD3 UR5, UR5, UR7, URZ ;  /* 0x0000000705057290 */ /* 0x000fe4000fffe03f */
[----:B------:R-:W-:-:S04]  /*5390*/  UIMAD UR6, UR6, UR8, URZ ;  /* 0x00000008060672a4 */ /* 0x000fc8000f8e023f */
[----:B------:R-:W-:Y:S02]  /*53a0*/  UIMAD UR10, UR11, UR9, UR6 ;  /* 0x000000090b0a72a4 */ /* 0x000fe4000f8e0206 */
[----:B------:R-:W-:Y:S01]  /*53b0*/  UIMAD.WIDE.U32 UR6, UR11, UR8, UR4 ;  /* 0x000000080b0672a5 */ /* 0x000fe2000f8e0004 */
[----:B------:R-:W-:Y:S11]  /*53c0*/  @!P1 EXIT ;  /* 0x000000000000994d */ /* 0x000ff60003800000 */
[C---:B------:R-:W-:Y:S01]  /*53d0*/  VIADD R0, R2.reuse, 0x3f ;  /* 0x0000003f02007836 */ /* 0x040fe20000000000 */
[----:B------:R-:W-:Y:S01]  /*53e0*/  ISETP.GE.AND P1, PT, R2, 0x41, PT ;  /* 0x000000410200780c */ /* 0x000fe20003f26270 */
[----:B------:R-:W-:Y:S01]  /*53f0*/  UIADD3 UR10, UR7, UR10, URZ ;  /* 0x0000000a070a7290 */ /* 0x000fe2000fffe03f */
[----:B------:R-:W-:Y:S02]  /*5400*/  UMOV UR4, URZ ;  /* 0x0000003f00047c82 */ /* 0x000fe40008000000 */
[----:B------:R-:W-:-:S04]  /*5410*/  SHF.R.S32.HI R3, RZ, 0x1f, R0 ;  /* 0x0000001fff037819 */ /* 0x000fc80000011400 */
[----:B------:R-:W-:-:S04]  /*5420*/  LEA.HI R3, R3, R0, RZ, 0x6 ;  /* 0x0000000003037211 */ /* 0x000fc800078f30ff */
[----:B------:R-:W-:-:S04]  /*5430*/  SHF.R.S32.HI R0, RZ, 0x6, R3 ;  /* 0x00000006ff007819 */ /* 0x000fc80000011403 */
[----:B------:R-:W-:-:S04]  /*5440*/  VIMNMX R0, R0, 0x1, !PT ;  /* 0x0000000100007848 */ /* 0x000fc80007fe0100 */
[----:B------:R-:W-:Y:S01]  /*5450*/  LOP3.LUT R3, R0, 0x1, RZ, 0xc0, !PT ;  /* 0x0000000100037812 */ /* 0x000fe200078ec0ff */
[----:B------:R-:W-:Y:S06]  /*5460*/  @!P1 BRA `(.L_x_33) ;  /* 0x0000000400789947 */ /* 0x000fec0003800000 */
[----:B------:R-:W-:Y:S01]  /*5470*/  ULDC.64 UR16, c[0x0][0x2c0] ;  /* 0x0000b00000107ab9 */ /* 0x000fe20000000a00 */
[----:B------:R-:W-:Y:S01]  /*5480*/  IMAD.IADD R0, R0, 0x1, -R3 ;  /* 0x0000000100007824 */ /* 0x000fe200078e0a03 */
[----:B------:R-:W-:Y:S01]  /*5490*/  ULEA UR16, UP0, UR6, UR16, 0x2 ;  /* 0x0000001006107291 */ /* 0x000fe2000f80103f */
[----:B------:R-:W-:Y:S01]  /*54a0*/  UMOV UR4, URZ ;  /* 0x0000003f00047c82 */ /* 0x000fe20008000000 */
[----:B------:R-:W-:Y:S02]  /*54b0*/  UMOV UR5, URZ ;  /* 0x0000003f00057c82 */ /* 0x000fe40008000000 */
[----:B------:R-:W-:Y:S02]  /*54c0*/  ULEA.HI.X UR17, UR6, UR17, UR10, 0x2, UP0 ;  /* 0x0000001106117291 */ /* 0x000fe400080f140a */
[----:B------:R-:W-:Y:S02]  /*54d0*/  UIADD3 UR12, UP0, UR16, 0x3000, URZ ;  /* 0x00003000100c7890 */ /* 0x000fe4000ff1e03f */
[----:B------:R-:W-:-:S02]  /*54e0*/  UIADD3 UR14, UP1, UR16, 0x6000, URZ ;  /* 0x00006000100e7890 */ /* 0x000fc4000ff3e03f */
[----:B------:R-:W-:Y:S02]  /*54f0*/  UIADD3 UR16, UP2, UR16, 0x9000, URZ ;  /* 0x0000900010107890 */ /* 0x000fe4000ff5e03f */
[----:B------:R-:W-:Y:S02]  /*5500*/  UIADD3.X UR13, URZ, UR17, URZ, UP0, !UPT ;  /* 0x000000113f0d7290 */ /* 0x000fe400087fe43f */
[----:B------:R-:W-:Y:S02]  /*5510*/  UIADD3.X UR15, URZ, UR17, URZ, UP1, !UPT ;  /* 0x000000113f0f7290 */ /* 0x000fe40008ffe43f */
[----:B------:R-:W-:Y:S01]  /*5520*/  UIADD3.X UR17, URZ, UR17, URZ, UP2, !UPT ;  /* 0x000000113f117290 */ /* 0x000fe200097fe43f */
[----:B------:R-:W-:-:S11]  /*5530*/  ULDC.64 UR20, c[0x0][0x2c0] ;  /* 0x0000b00000147ab9 */ /* 0x000fd60000000a00 */
.L_x_46:
[----:B------:R-:W-:Y:S01]  /*5540*/  UIMAD UR8, UR4, 0x3000, URZ ;  /* 0x00003000040878a4 */ /* 0x000fe2000f8e023f */
[----:B------:R-:W-:Y:S01]  /*5550*/  BAR.SYNC.DEFER_BLOCKING 0xd, 0xa0 ;  /* 0x0342800000007b1d */ /* 0x000fe20000010000 */
[----:B------:R-:W-:Y:S02]  /*5560*/  UIMAD UR11, UR5, 0x1800, URZ ;  /* 0x00001800050b78a4 */ /* 0x000fe4000f8e023f */
[----:B------:R-:W-:Y:S02]  /*5570*/  UIMAD.WIDE UR24, UR8, 0x4, UR12 ;  /* 0x00000004081878a5 */ /* 0x000fe4000f8e020c */
[----:B------:R-:W-:Y:S01]  /*5580*/  UIMAD.WIDE UR22, UR8, 0x4, UR14 ;  /* 0x00000004081678a5 */ /* 0x000fe2000f8e020e */
[----:B------:R-:W-:Y:S01]  /*5590*/  BSSY B0, `(.L_x_34) ;  /* 0x0000010000007945 */ /* 0x000fe20003800000 */
[----:B------:R-:W-:-:S03]  /*55a0*/  UIMAD.WIDE UR8, UR8, 0x4, UR16 ;  /* 0x00000004080878a5 */ /* 0x000fc6000f8e0210 */
[----:B------:R-:W-:Y:S09]  /*55b0*/  @!P0 BRA `(.L_x_35) ;  /* 0x0000000000348947 */ /* 0x000ff20003800000 */
[----:B------:R-:W1:Y:S01]  /*55c0*/  S2UR UR19, SR_CgaCtaId ;  /* 0x00000000001379c3 */ /* 0x000e620000008800 */
[----:B------:R-:W-:Y:S01]  /*55d0*/  UIADD3 UR26, UP0, UR11, UR6, URZ ;  /* 0x000000060b1a7290 */ /* 0x000fe2000ff1e03f */
[----:B------:R-:W-:-:S03]  /*55e0*/  UMOV UR18, 0x400 ;  /* 0x0000040000127882 */ /* 0x000fc60000000000 */
[----:B------:R-:W-:Y:S02]  /*55f0*/  ULEA.HI.X.SX32 UR27, UR11, UR10, 0x1, UP0 ;  /* 0x0000000a0b1b7291 */ /* 0x000fe400080f0e3f */
[----:B------:R-:W-:-:S04]  /*5600*/  ULEA UR28, UP0, UR26, UR20, 0x2 ;  /* 0x000000141a1c7291 */ /* 0x000fc8000f80103f */
[----:B------:R-:W-:-:S03]  /*5610*/  ULEA.HI.X UR29, UR26, UR21, UR27, 0x2, UP0 ;  /* 0x000000151a1d7291 */ /* 0x000fc600080f141b */
[----:B------:R-:W-:Y:S01]  /*5620*/  UMOV UR26, 0x0 ;  /* 0x00000000001a7882 */ /* 0x000fe20000000000 */
[----:B------:R-:W-:Y:S01]  /*5630*/  UMOV UR27, 0x14f00000 ;  /* 0x14f00000001b7882 */ /* 0x000fe20000000000 */
[----:B-1----:R-:W-:-:S03]  /*5640*/  ULEA UR18, UR19, UR18, 0x18 ;  /* 0x0000001213127291 */ /* 0x002fc6000f8ec03f */
[----:B------:R-:W-:Y:S01]  /*5650*/  UMOV UR19, 0x300 ;  /* 0x0000030000137882 */ /* 0x000fe20000000000 */
[----:B------:R-:W-:-:S09]  /*5660*/  UIADD3 UR18, UR18, 0xc000, URZ ;  /* 0x0000c00012127890 */ /* 0x000fd2000fffe03f */
[----:B------:R1:W-:Y:S02]  /*5670*/  UBLKRED.G.S.ADD.F32.RN [UR28], [UR18], UR19, desc[UR26] ;  /* 0x00001a1c120073bb */ /* 0x0003e400080a1413 */
[----:B-1----:R0:W-:Y:S02]  /*5680*/  UTMACMDFLUSH ;  /* 0x00000000000079b7 */ /* 0x0021e40000000000 */
.L_x_35:
[----:B------:R-:W-:Y:S05]  /*5690*/  BSYNC B0 ;  /* 0x0000000000007941 */ /* 0x000fea0003800000 */
.L_x_34:
[----:B------:R-:W-:Y:S06]  /*56a0*/  BAR.SYNC.DEFER_BLOCKING 0xe, 0xa0 ;  /* 0x0382800000007b1d */ /* 0x000fec0000010000 */
[----:B------:R-:W-:Y:S04]  /*56b0*/  BSSY B0, `(.L_x_36) ;  /* 0x000000c000007945 */ /* 0x000fe80003800000 */
[----:B------:R-:W-:Y:S05]  /*56c0*/  @!P0 BRA `(.L_x_37) ;  /* 0x0000000000288947 */ /* 0x000fea0003800000 */
[----:B------:R-:W1:Y:S01]  /*56d0*/  S2UR UR19, SR_CgaCtaId ;  /* 0x00000000001379c3 */ /* 0x000e620000008800 */
[----:B------:R-:W-:Y:S01]  /*56e0*/  UMOV UR18, 0x400 ;  /* 0x0000040000127882 */ /* 0x000fe20000000000 */
[----:B------:R-:W-:Y:S01]  /*56f0*/  UMOV UR26, 0x0 ;  /* 0x00000000001a7882 */ /* 0x000fe20000000000 */
[----:B------:R-:W-:Y:S01]  /*5700*/  UMOV UR27, 0x14f00000 ;  /* 0x14f00000001b7882 */ /* 0x000fe20000000000 */
[----:B-1----:R-:W-:-:S03]  /*5710*/  ULEA UR18, UR19, UR18, 0x18 ;  /* 0x0000001213127291 */ /* 0x002fc6000f8ec03f */
[----:B------:R-:W-:Y:S01]  /*5720*/  UMOV UR19, 0x300 ;  /* 0x0000030000137882 */ /* 0x000fe20000000000 */
[----:B------:R-:W-:-:S09]  /*5730*/  UIADD3 UR18, UR18, 0xf000, URZ ;  /* 0x0000f00012127890 */ /* 0x000fd2000fffe03f */
[----:B------:R1:W-:Y:S01]  /*5740*/  UBLKRED.G.S.ADD.F32.RN [UR24], [UR18], UR19, desc[UR26] ;  /* 0x00001a18120073bb */ /* 0x0003e200080a1413 */
[----:B------:R0:W-:Y:S01]  /*5750*/  UTMACMDFLUSH ;  /* 0x00000000000079b7 */ /* 0x0001e20000000000 */
[----:B-1----:R-:W-:-:S04]  /*5760*/  DEPBAR.LE SB0, 0x1 ;  /* 0x000080400000791a */ /* 0x002fc80000000000 */
.L_x_37:
[----:B------:R-:W-:Y:S05]  /*5770*/  BSYNC B0 ;  /* 0x0000000000007941 */ /* 0x000fea0003800000 */
.L_x_36:
[----:B------:R-:W-:Y:S06]  /*5780*/  BAR.ARV 0xa, 0xa0 ;  /* 0x0282800000007b1d */ /* 0x000fec0000002000 */
[----:B------:R-:W-:Y:S04]  /*5790*/  BSSY B0, `(.L_x_38) ;  /* 0x0000003000007945 */ /* 0x000fe80003800000 */
[----:B------:R-:W-:Y:S05]  /*57a0*/  @!P0 BRA `(.L_x_39) ;  /* 0x0000000000048947 */ /* 0x000fea0003800000 */
[----:B------:R-:W-:-:S04]  /*57b0*/  DEPBAR.LE SB0, 0x0 ;  /* 0x000080000000791a */ /* 0x000fc80000000000 */
.L_x_39:
[----:B------:R-:W-:Y:S05]  /*57c0*/  BSYNC B0 ;  /* 0x0000000000007941 */ /* 0x000fea0003800000 */
.L_x_38:
[----:B------:R-:W-:Y:S06]  /*57d0*/  BAR.ARV 0xb, 0xa0 ;  /* 0x02c2800000007b1d */ /* 0x000fec0000002000 */
[----:B------:R-:W-:Y:S02]  /*57e0*/  BSSY B0, `(.L_x_40) ;  /* 0x000000c000007945 */ /* 0x000fe40003800000 */
[----:B------:R-:W-:Y:S06]  /*57f0*/  BAR.SYNC.DEFER_BLOCKING 0xd, 0xa0 ;  /* 0x0342800000007b1d */ /* 0x000fec0000010000 */
        /* <DEDUP_REMOVED lines=8> */
[----:B------:R1:W-:Y:S02]  /*5880*/  UBLKRED.G.S.ADD.F32.RN [UR22], [UR18], UR19, desc[UR24] ;  /* 0x00001816120073bb */ /* 0x0003e400080a1413 */
[----:B-1----:R0:W-:Y:S02]  /*5890*/  UTMACMDFLUSH ;  /* 0x00000000000079b7 */ /* 0x0021e40000000000 */
.L_x_41:
[----:B------:R-:W-:Y:S05]  /*58a0*/  BSYNC B0 ;  /* 0x0000000000007941 */ /* 0x000fea0003800000 */
.L_x_40:
        /* <DEDUP_REMOVED lines=13> */
.L_x_43:
[----:B------:R-:W-:Y:S05]  /*5980*/  BSYNC B0 ;  /* 0x0000000000007941 */ /* 0x000fea0003800000 */
.L_x_42:
[----:B------:R-:W-:Y:S01]  /*5990*/  VIADD R0, R0, 0xfffffffe ;  /* 0xfffffffe00007836 */ /* 0x000fe20000000000 */
[----:B------:R-:W-:Y:S06]  /*59a0*/  BAR.ARV 0xa, 0xa0 ;  /* 0x0282800000007b1d */ /* 0x000fec0000002000 */
[----:B------:R-:W-:Y:S01]  /*59b0*/  BSSY B0, `(.L_x_44) ;  /* 0x0000004000007945 */ /* 0x000fe20003800000 */
[----:B------:R-:W-:-:S03]  /*59c0*/  ISETP.NE.AND P1, PT, R0, RZ, PT ;  /* 0x000000ff0000720c */ /* 0x000fc60003f25270 */
[----:B------:R-:W-:Y:S10]  /*59d0*/  @!P0 BRA `(.L_x_45) ;  /* 0x0000000000048947 */ /* 0x000ff40003800000 */
[----:B------:R-:W-:-:S04]  /*59e0*/  DEPBAR.LE SB0, 0x0 ;  /* 0x000080000000791a */ /* 0x000fc80000000000 */
.L_x_45:
[----:B------:R-:W-:Y:S05]  /*59f0*/  BSYNC B0 ;  /* 0x0000000000007941 */ /* 0x000fea0003800000 */
.L_x_44:
[----:B------:R-:W-:Y:S06]  /*5a00*/  BAR.ARV 0xb, 0xa0 ;  /* 0x02c2800000007b1d */ /* 0x000fec0000002000 */
[----:B------:R-:W-:Y:S02]  /*5a10*/  UIADD3 UR5, UR5, 0x2, URZ ;  /* 0x0000000205057890 */ /* 0x000fe4000fffe03f */
[----:B------:R-:W-:Y:S01]  /*5a20*/  UIADD3 UR4, UR4, 0x1, URZ ;  /* 0x0000000104047890 */ /* 0x000fe2000fffe03f */
[----:B------:R-:W-:Y:S11]  /*5a30*/  @P1 BRA `(.L_x_46) ;  /* 0xfffffff800c01947 */ /* 0x000ff6000383ffff */
[----:B------:R-:W-:-:S12]  /*5a40*/  UIADD3 UR4, UR11, 0x3000, URZ ;  /* 0x000030000b047890 */ /* 0x000fd8000fffe03f */
.L_x_33:
[----:B------:R-:W-:-:S13]  /*5a50*/  ISETP.NE.AND P1, PT, R3, RZ, PT ;  /* 0x000000ff0300720c */ /* 0x000fda0003f25270 */
[----:B------:R-:W-:Y:S05]  /*5a60*/  @!P1 EXIT ;  /* 0x000000000000994d */ /* 0x000fea0003800000 */
[----:B------:R-:W-:Y:S06]  /*5a70*/  BAR.SYNC.DEFER_BLOCKING 0xd, 0xa0 ;  /* 0x0342800000007b1d */ /* 0x000fec0000010000 */
[----:B------:R-:W-:Y:S04]  /*5a80*/  BSSY B0, `(.L_x_47) ;  /* 0x0000010000007945 */ /* 0x000fe80003800000 */
[----:B------:R-:W-:Y:S05]  /*5a90*/  @!P0 BRA `(.L_x_48) ;  /* 0x0000000000388947 */ /* 0x000fea0003800000 */
[----:B------:R-:W1:Y:S01]  /*5aa0*/  S2UR UR11, SR_CgaCtaId ;  /* 0x00000000000b79c3 */ /* 0x000e620000008800 */
[----:B------:R-:W-:Y:S01]  /*5ab0*/  UIADD3 UR12, UP0, UR4, UR6, URZ ;  /* 0x00000006040c7290 */ /* 0x000fe2000ff1e03f */
[----:B------:R-:W-:Y:S01]  /*5ac0*/  UMOV UR5, 0x400 ;  /* 0x0000040000057882 */ /* 0x000fe20000000000 */
[----:B------:R-:W-:Y:S02]  /*5ad0*/  ULDC.64 UR8, c[0x0][0x2c0] ;  /* 0x0000b00000087ab9 */ /* 0x000fe40000000a00 */
        /* <DEDUP_REMOVED lines=10> */
.L_x_48:
[----:B------:R-:W-:Y:S05]  /*5b80*/  BSYNC B0 ;  /* 0x0000000000007941 */ /* 0x000fea0003800000 */
.L_x_47:
[----:B------:R-:W-:Y:S06]  /*5b90*/  BAR.SYNC.DEFER_BLOCKING 0xe, 0xa0 ;  /* 0x0382800000007b1d */ /* 0x000fec0000010000 */
[----:B------:R-:W-:Y:S04]  /*5ba0*/  BSSY B0, `(.L_x_49) ;  /* 0x0000012000007945 */ /* 0x000fe80003800000 */
[----:B------:R-:W-:Y:S05]  /*5bb0*/  @!P0 BRA `(.L_x_50) ;  /* 0x0000000000408947 */ /* 0x000fea0003800000 */
[----:B------:R-:W1:Y:S01]  /*5bc0*/  S2UR UR12, SR_CgaCtaId ;  /* 0x00000000000c79c3 */ /* 0x000e620000008800 */
[----:B------:R-:W-:Y:S01]  /*5bd0*/  UIADD3 UR5, UR4, 0xc00, URZ ;  /* 0x00000c0004057890 */ /* 0x000fe2000fffe03f */
[----:B------:R-:W-:Y:S01]  /*5be0*/  UMOV UR11, 0x400 ;  /* 0x00000400000b7882 */ /* 0x000fe20000000000 */
[----:B------:R-:W-:Y:S02]  /*5bf0*/  ULDC.64 UR8, c[0x0][0x2c0] ;  /* 0x0000b00000087ab9 */ /* 0x000fe40000000a00 */
[----:B------:R-:W-:-:S04]  /*5c00*/  UIADD3 UR13, UP0, UR5, UR6, URZ ;  /* 0x00000006050d7290 */ /* 0x000fc8000ff1e03f */
        /* <DEDUP_REMOVED lines=11> */
.L_x_50:
[----:B------:R-:W-:Y:S05]  /*5cc0*/  BSYNC B0 ;  /* 0x0000000000007941 */ /* 0x000fea0003800000 */
.L_x_49:
[----:B------:R-:W-:Y:S06]  /*5cd0*/  BAR.ARV 0xa, 0xa0 ;  /* 0x0282800000007b1d */ /* 0x000fec0000002000 */
[----:B------:R-:W-:Y:S04]  /*5ce0*/  BSSY B0, `(.L_x_51) ;  /* 0x0000003000007945 */ /* 0x000fe80003800000 */
[----:B------:R-:W-:Y:S05]  /*5cf0*/  @!P0 BRA `(.L_x_52) ;  /* 0x0000000000048947 */ /* 0x000fea0003800000 */
[----:B------:R-:W-:-:S04]  /*5d00*/  DEPBAR.LE SB0, 0x0 ;  /* 0x000080000000791a */ /* 0x000fc80000000000 */
.L_x_52:
[----:B------:R-:W-:Y:S05]  /*5d10*/  BSYNC B0 ;  /* 0x0000000000007941 */ /* 0x000fea0003800000 */
.L_x_51:
[----:B------:R-:W-:Y:S06]  /*5d20*/  BAR.ARV 0xb, 0xa0 ;  /* 0x02c2800000007b1d */ /* 0x000fec0000002000 */
[----:B------:R-:W-:Y:S05]  /*5d30*/  EXIT ;  /* 0x000000000000794d */ /* 0x000fea0003800000 */
.L_x_32:
[----:B------:R-:W1:Y:S01]  /*5d40*/  S2UR UR21, SR_CTAID.Z ;  /* 0x00000000001579c3 */ /* 0x000e620000002700 */
[----:B------:R-:W-:Y:S01]  /*5d50*/  IMAD.MOV.U32 R9, RZ, RZ, 0x1 ;  /* 0x00000001ff097424 */ /* 0x000fe200078e00ff */
[----:B-1----:R-:W-:-:S13]  /*5d60*/  ISETP.LE.AND P0, PT, RZ, UR21, PT ;  /* 0x00000015ff007c0c */ /* 0x002fda000bf03270 */
[----:B------:R-:W-:Y:S05]  /*5d70*/  @!P0 BRA `(.L_x_53) ;  /* 0x00000020000c8947 */ /* 0x000fea0003800000 */
[----:B------:R-:W1:Y:S01]  /*5d80*/  S2UR UR20, SR_CTAID.Y ;  /* 0x00000000001479c3 */ /* 0x000e620000002600 */
[----:B------:R-:W-:Y:S01]  /*5d90*/  ULDC.64 UR6, c[0x0][0x718] ;  /* 0x0001c60000067ab9 */ /* 0x000fe20000000a00 */
[----:B------:R-:W-:Y:S01]  /*5da0*/  ULDC.64 UR10, c[0x0][0x730] ;  /* 0x0001cc00000a7ab9 */ /* 0x000fe20000000a00 */
[----:B------:R-:W-:Y:S01]  /*5db0*/  ULDC.64 UR12, c[0x0][0x720] ;  /* 0x0001c800000c7ab9 */ /* 0x000fe20000000a00 */
[----:B------:R-:W-:Y:S01]  /*5dc0*/  ULDC.64 UR14, c[0x0][0x738] ;  /* 0x0001ce00000e7ab9 */ /* 0x000fe20000000a00 */
[----:B------:R-:W-:Y:S01]  /*5dd0*/  ELECT P0, URZ, PT ;  /* 0x00000000003f782f */ /* 0x000fe20003800000 */
[----:B------:R-:W-:Y:S01]  /*5de0*/  BSSY B0, `(.L_x_53) ;  /* 0x00001fc000007945 */ /* 0x000fe20003800000 */
[----:B------:R-:W-:Y:S01]  /*5df0*/  IMAD.MOV.U32 R0, RZ, RZ, RZ ;  /* 0x000000ffff007224 */ /* 0x000fe200078e00ff */
[----:B-1----:R-:W-:Y:S02]  /*5e00*/  USHF.R.S32.HI UR9, URZ, 0x1f, UR20 ;  /* 0x0000001f3f097899 */ /* 0x002fe40008011414 */
[----:B------:R-:W-:-:S02]  /*5e10*/  UIMAD.WIDE.U32 UR4, UR20, UR6, URZ ;  /* 0x00000006140472a5 */ /* 0x000fc4000f8e003f */
[----:B------:R-:W-:Y:S02]  /*5e20*/  UIMAD UR6, UR9, UR6, URZ ;  /* 0x00000006090672a4 */ /* 0x000fe4000f8e023f */
[----:B------:R-:W-:Y:S02]  /*5e30*/  UIMAD UR9, UR9, UR10, URZ ;  /* 0x0000000a090972a4 */ /* 0x000fe4000f8e023f */
[----:B------:R-:W-:Y:S02]  /*5e40*/  UIMAD UR8, UR20, UR7, UR6 ;  /* 0x00000007140872a4 */ /* 0x000fe4000f8e0206 */
[----:B------:R-:W-:Y:S02]  /*5e50*/  UIMAD.WIDE.U32 UR6, UR20, UR10, URZ ;  /* 0x0000000a140672a5 */ /* 0x000fe4000f8e003f */
[----:B------:R-:W-:Y:S02]  /*5e60*/  UIMAD UR10, UR20, UR11, UR9 ;  /* 0x0000000b140a72a4 */ /* 0x000fe4000f8e0209 */
[----:B------:R-:W-:Y:S01]  /*5e70*/  USHF.R.S32.HI UR11, URZ, 0x1f, UR21 ;  /* 0x0000001f3f0b7899 */ /* 0x000fe20008011415 */
[----:B------:R-:W-:Y:S01]  /*5e80*/  ULDC UR9, c[0x0][0x2e8] ;  /* 0x0000ba0000097ab9 */ /* 0x000fe20000000800 */
[----:B------:R-:W-:-:S02]  /*5e90*/  UIADD3 UR5, UR5, UR8, URZ ;  /* 0x0000000805057290 */ /* 0x000fc4000fffe03f */
[----:B------:R-:W-:Y:S02]  /*5ea0*/  UISETP.NE.AND UP0, UPT, UR9, 0x1, UPT ;  /* 0x000000010900788c */ /* 0x000fe4000bf05270 */
[----:B------:R-:W-:Y:S02]  /*5eb0*/  UIMAD UR9, UR11, UR12, URZ ;  /* 0x0000000c0b0972a4 */ /* 0x000fe4000f8e023f */
[----:B------:R-:W-:Y:S02]  /*5ec0*/  UIADD3 UR7, UR7, UR10, URZ ;  /* 0x0000000a07077290 */ /* 0x000fe4000fffe03f */
[----:B------:R-:W-:Y:S02]  /*5ed0*/  UIMAD UR11, UR11, UR14, URZ ;  /* 0x0000000e0b0b72a4 */ /* 0x000fe4000f8e023f */
[----:B------:R-:W-:Y:S02]  /*5ee0*/  UIMAD UR10, UR21, UR13, UR9 ;  /* 0x0000000d150a72a4 */ /* 0x000fe4000f8e0209 */
[----:B------:R-:W-:-:S02]  /*5ef0*/  UIMAD.WIDE.U32 UR8, UR21, UR12, UR4 ;  /* 0x0000000c150872a5 */ /* 0x000fc4000f8e0004 */
[----:B------:R-:W-:Y:S02]  /*5f00*/  UIMAD UR4, UR21, UR15, UR11 ;  /* 0x0000000f150472a4 */ /* 0x000fe4000f8e020b */
[----:B------:R-:W-:Y:S02]  /*5f10*/  UIMAD.WIDE.U32 UR6, UR21, UR14, UR6 ;  /* 0x0000000e150672a5 */ /* 0x000fe4000f8e0006 */
[----:B------:R-:W-:Y:S01]  /*5f20*/  UIADD3 UR5, UR9, UR10, URZ ;  /* 0x0000000a09057290 */ /* 0x000fe2000fffe03f */
[----:B------:R-:W-:Y:S01]  /*5f30*/  ULDC.64 UR14, c[0x0][0x700] ;  /* 0x0001c000000e7ab9 */ /* 0x000fe20000000a00 */
[----:B------:R-:W-:Y:S01]  /*5f40*/  @UP0 ULDC UR11, c[0x0][0x2ec] ;  /* 0x0000bb00000b0ab9 */ /* 0x000fe20000000800 */
[----:B------:R-:W-:Y:S02]  /*5f50*/  ULEA UR14, UP1, UR8, UR14, 0x2 ;  /* 0x0000000e080e7291 */ /* 0x000fe4000f82103f */
[----:B------:R-:W-:Y:S02]  /*5f60*/  UIMAD.WIDE.U32 UR10, UR20, UR11, URZ ;  /* 0x0000000b140a72a5 */ /* 0x000fe4000f8e003f */
[----:B------:R-:W-:Y:S01]  /*5f70*/  ULEA.HI.X UR15, UR8, UR15, UR5, 0x2, UP1 ;  /* 0x0000000f080f7291 */ /* 0x000fe200088f1405 */
[----:B------:R-:W-:-:S02]  /*5f80*/  UMOV UR12, UR20 ;  /* 0x00000014000c7c82 */ /* 0x000fc40008000000 */
[----:B------:R-:W-:Y:S02]  /*5f90*/  @UP0 ULDC UR5, c[0x0][0x2f0] ;  /* 0x0000bc0000050ab9 */ /* 0x000fe40000000800 */
[----:B------:R-:W-:Y:S01]  /*5fa0*/  @UP0 USHF.R.U32.HI UR12, URZ, UR5, UR11 ;  /* 0x000000053f0c0299 */ /* 0x000fe2000801160b */
[----:B------:R-:W-:Y:S11]  /*5fb0*/  @!P0 BRA `(.L_x_54) ;  /* 0x0000001c00788947 */ /* 0x000ff60003800000 */
[----:B------:R-:W1:Y:S01]  /*5fc0*/  S2R R3, SR_CgaCtaId ;  /* 0x0000000000037919 */ /* 0x000e620000008800 */
[----:B------:R-:W-:Y:S01]  /*5fd0*/  MOV R0, 0x400 ;  /* 0x0000040000007802 */ /* 0x000fe20000000f00 */
[----:B------:R-:W-:-:S03]  /*5fe0*/  IMAD.MOV.U32 R2, RZ, RZ, 0x1 ;  /* 0x00000001ff027424 */ /* 0x000fc600078e00ff */
[----:B-1----:R-:W-:Y:S02]  /*5ff0*/  LEA R0, R3, R0, 0x18 ;  /* 0x0000000003007211 */ /* 0x002fe400078ec0ff */
[----:B------:R-:W-:Y:S02]  /*6000*/  SHF.L.U32 R3, R2, 0x1f, RZ ;  /* 0x0000001f02037819 */ /* 0x000fe400000006ff */
[----:B------:R-:W1:Y:S02]  /*6010*/  S2R R2, SR_CTAID.X ;  /* 0x0000000000027919 */ /* 0x000e640000002500 */
[----:B------:R-:W2:Y:S02]  /*6020*/  SYNCS.PHASECHK.TRANS64.TRYWAIT P0, [R0+URZ+0x26820], R3 ;  /* 0x02682003000075a7 */ /* 0x000ea4000800017f */
[----:B-12---:R-:W-:Y:S05]  /*6030*/  @!P0 BRA `(.L_x_55) ;  /* 0x0000002000608947 */ /* 0x006fea0003800000 */
.L_x_85:
[----:B------:R-:W2:Y:S01]  /*6040*/  S2R R4, SR_TID.X ;  /* 0x0000000000047919 */ /* 0x000ea20000002100 */
[----:B------:R-:W-:Y:S01]  /*6050*/  IMAD.U32 R8, RZ, RZ, UR7 ;  /* 0x00000007ff087e24 */ /* 0x000fe2000f8e00ff */
[----:B------:R-:W-:Y:S01]  /*6060*/  SHF.L.U32 R2, R2, 0x7, RZ ;  /* 0x0000000702027819 */ /* 0x000fe200000006ff */
[----:B------:R-:W-:Y:S02]  /*6070*/  IMAD.MOV.U32 R9, RZ, RZ, 0x1 ;  /* 0x00000001ff097424 */ /* 0x000fe400078e00ff */
[----:B------:R-:W-:Y:S01]  /*6080*/  VIADD R8, R8, UR4 ;  /* 0x0000000408087c36 */ /* 0x000fe20008000000 */
[----:B--2---:R-:W-:-:S04]  /*6090*/  LOP3.LUT R4, R4, 0x7f, RZ, 0xc0, !PT ;  /* 0x0000007f04047812 */ /* 0x004fc800078ec0ff */
[----:B------:R-:W-:-:S13]  /*60a0*/  ISETP.NE.AND P0, PT, R4, RZ, PT ;  /* 0x000000ff0400720c */ /* 0x000fda0003f05270 */
[----:B------:R-:W-:Y:S05]  /*60b0*/  @P0 BRA `(.L_x_56) ;  /* 0x0000000000180947 */ /* 0x000fea0003800000 */
[----:B------:R-:W2:Y:S01]  /*60c0*/  S2R R4, SR_TID.X ;  /* 0x0000000000047919 */ /* 0x000ea20000002100 */
[----:B-1----:R-:W-:-:S04]  /*60d0*/  IMAD.MOV.U32 R3, RZ, RZ, 0x3100 ;  /* 0x00003100ff037424 */ /* 0x002fc800078e00ff */
[----:B------:R3:W-:Y:S01]  /*60e0*/  SYNCS.ARRIVE.TRANS64 RZ, [R0+URZ+0x26810], R3 ;  /* 0x0268100300ff79a7 */ /* 0x0007e2000800003f */
[----:B--2---:R-:W-:-:S13]  /*60f0*/  LOP3.LUT P1, RZ, R4, 0x1f, RZ, 0xc0, !PT ;  /* 0x0000001f04ff7812 */ /* 0x004fda000782c0ff */
[----:B---3--:R-:W-:Y:S05]  /*6100*/  @!P1 BRA `(.L_x_56) ;  /* 0x0000000000049947 */ /* 0x008fea0003800000 */
[----:B------:R-:W-:Y:S01]  /*6110*/  BPT.TRAP 0x1 ;  /* 0x000000040000795c */ /* 0x000fe20000300000 */
.L_x_56:
[----:B------:R-:W2:Y:S01]  /*6120*/  LDC.64 R6, c[0x0][0x198] ;  /* 0x00006600ff067b82 */ /* 0x000ea20000000a00 */
[----:B------:R-:W-:Y:S01]  /*6130*/  R2UR UR11, R2 ;  /* 0x00000000020b72ca */ /* 0x000fe200000e0000 */
[----:B------:R-:W-:Y:S01]  /*6140*/  UMOV UR35, URZ ;  /* 0x0000003f00237c82 */ /* 0x000fe20008000000 */
[----:B------:R-:W-:Y:S01]  /*6150*/  R2UR UR8, R0 ;  /* 0x00000000000872ca */ /* 0x000fe200000e0000 */
[----:B------:R-:W-:Y:S01]  /*6160*/  UMOV UR42, 0x0 ;  /* 0x00000000002a7882 */ /* 0x000fe20000000000 */
[----:B------:R-:W-:Y:S01]  /*6170*/  UMOV UR43, 0x14f00000 ;  /* 0x14f00000002b7882 */ /* 0x000fe20000000000 */
[----:B------:R-:W-:Y:S01]  /*6180*/  UMOV UR34, URZ ;  /* 0x0000003f00227c82 */ /* 0x000fe20008000000 */
[----:B------:R-:W-:Y:S01]  /*6190*/  UMOV UR36, UR20 ;  /* 0x0000001400247c82 */ /* 0x000fe20008000000 */
[----:B------:R-:W-:Y:S01]  /*61a0*/  UMOV UR37, UR21 ;  /* 0x0000001500257c82 */ /* 0x000fe20008000000 */
[----:B------:R-:W-:Y:S01]  /*61b0*/  UMOV UR26, 0x20 ;  /* 0x00000020001a7882 */ /* 0x000fe20000000000 */
[----:B------:R-:W-:Y:S01]  /*61c0*/  UMOV UR28, UR20 ;  /* 0x00000014001c7c82 */ /* 0x000fe20008000000 */
[----:B------:R-:W-:Y:S01]  /*61d0*/  UMOV UR29, UR21 ;  /* 0x00000015001d7c82 */ /* 0x000fe20008000000 */
[----:B------:R-:W-:Y:S01]  /*61e0*/  UMOV UR27, UR35 ;  /* 0x00000023001b7c82 */ /* 0x000fe20008000000 */
[----:B------:R-:W-:Y:S01]  /*61f0*/  UMOV UR18, 0x40 ;  /* 0x0000004000127882 */ /* 0x000fe20000000000 */
[----:B------:R-:W-:Y:S01]  /*6200*/  UMOV UR19, UR35 ;  /* 0x0000002300137c82 */ /* 0x000fe20008000000 */
[----:B------:R-:W-:Y:S01]  /*6210*/  UMOV UR5, 0x10 ;  /* 0x0000001000057882 */ /* 0x000fe20000000000 */
[----:B------:R-:W-:Y:S01]  /*6220*/  UIADD3 UR32, UR8, 0x12000, URZ ;  /* 0x0001200008207890 */ /* 0x000fe2000fffe03f */
[----:B------:R-:W-:Y:S01]  /*6230*/  IMAD.MOV.U32 R5, RZ, RZ, 0xc000 ;  /* 0x0000c000ff057424 */ /* 0x000fe200078e00ff */
[----:B------:R-:W-:Y:S01]  /*6240*/  UIADD3 UR33, UR8, 0x26810, URZ ;  /* 0x0002681008217890 */ /* 0x000fe2000fffe03f */
[----:B------:R-:W-:Y:S01]  /*6250*/  MOV R12, UR21 ;  /* 0x00000015000c7c02 */ /* 0x000fe20008000f00 */
[----:B------:R-:W-:Y:S01]  /*6260*/  UIADD3 UR24, UR8, 0x13000, URZ ;  /* 0x0001300008187890 */ /* 0x000fe2000fffe03f */
[----:B------:R-:W-:Y:S01]  /*6270*/  MOV R13, UR20 ;  /* 0x00000014000d7c02 */ /* 0x000fe20008000f00 */
[----:B------:R-:W-:Y:S01]  /*6280*/  UIADD3 UR16, UR8, 0x14000, URZ ;  /* 0x0001400008107890 */ /* 0x000fe2000fffe03f */
[----:B--2---:R-:W-:Y:S01]  /*6290*/  IMAD.MOV.U32 R10, RZ, RZ, R6 ;  /* 0x000000ffff0a7224 */ /* 0x004fe200078e0006 */
[----:B------:R-:W-:Y:S01]  /*62a0*/  UIADD3 UR44, UR8, 0x1e000, URZ ;  /* 0x0001e000082c7890 */ /* 0x000fe2000fffe03f */
[----:B------:R-:W-:Y:S01]  /*62b0*/  IMAD.MOV.U32 R11, RZ, RZ, R7 ;  /* 0x000000ffff0b7224 */ /* 0x000fe200078e0007 */
[----:B------:R-:W-:Y:S01]  /*62c0*/  UMOV UR25, UR33 ;  /* 0x0000002100197c82 */ /* 0x000fe20008000000 */
[----:B------:R-:W-:Y:S01]  /*62d0*/  UMOV UR17, UR33 ;  /* 0x0000002100117c82 */ /* 0x000fe20008000000 */
[----:B------:R-:W-:Y:S01]  /*62e0*/  IADD3 R2, P1, R10, 0x2f0, RZ ;  /* 0x000002f00a027810 */ /* 0x000fe20007f3e0ff */
[----:B------:R-:W-:Y:S01]  /*62f0*/  UIADD3 UR9, UR8, 0x26800, URZ ;  /* 0x0002680008097890 */ /* 0x000fe2000fffe03f */
[----:B------:R-:W-:-:S02]  /*6300*/  UMOV UR45, UR33 ;  /* 0x00000021002d7c82 */ /* 0x000fc40008000000 */
[----:B------:R-:W-:Y:S01]  /*6310*/  R2UR UR30, R2 ;  /* 0x00000000021e72ca */ /* 0x000fe200000e0000 */
[----:B------:R-:W-:Y:S01]  /*6320*/  UMOV UR10, UR21 ;  /* 0x00000015000a7c82 */ /* 0x000fe20008000000 */
[----:B------:R-:W-:Y:S01]  /*6330*/  IADD3 R2, P2, R10, 0x3f0, RZ ;  /* 0x000003f00a027810 */ /* 0x000fe20007f5e0ff */
[----:B------:R-:W-:Y:S01]  /*6340*/  UMOV UR13, UR21 ;  /* 0x00000015000d7c82 */ /* 0x000fe20008000000 */
[----:B------:R-:W-:Y:S01]  /*6350*/  UMOV UR53, UR21 ;  /* 0x0000001500357c82 */ /* 0x000fe20008000000 */
[----:B------:R-:W-:Y:S01]  /*6360*/  UMOV UR61, UR21 ;  /* 0x00000015003d7c82 */ /* 0x000fe20008000000 */
[----:B------:R-:W-:Y:S01]  /*6370*/  R2UR UR22, R2 ;  /* 0x00000000021672ca */ /* 0x000fe200000e0000 */
[----:B------:R-:W-:Y:S01]  /*6380*/  IMAD.X R2, RZ, RZ, R11, P1 ;  /* 0x000000ffff027224 */ /* 0x000fe200008e060b */
[----:B------:R-:W-:Y:S01]  /*6390*/  UMOV UR46, 0x0 ;  /* 0x00000000002e7882 */ /* 0x000fe20000000000 */
[----:B------:R-:W-:Y:S01]  /*63a0*/  UMOV UR47, 0x10000000 ;  /* 0x10000000002f7882 */ /* 0x000fe20000000000 */
[----:B------:R-:W-:-:S02]  /*63b0*/  UIADD3 UR48, UR8, 0x2000, URZ ;  /* 0x0000200008307890 */ /* 0x000fc4000fffe03f */
[----:B------:R-:W-:Y:S01]  /*63c0*/  R2UR UR31, R2 ;  /* 0x00000000021f72ca */ /* 0x000fe200000e0000 */
[--C-:B------:R-:W-:Y:S01]  /*63d0*/  IMAD.X R2, RZ, RZ, R11.reuse, P2 ;  /* 0x000000ffff027224 */ /* 0x100fe200010e060b */
[----:B------:R-:W-:Y:S01]  /*63e0*/  UMOV UR50, 0x20 ;  /* 0x0000002000327882 */ /* 0x000fe20000000000 */
[----:B------:R-:W-:Y:S01]  /*63f0*/  UMOV UR52, UR12 ;  /* 0x0000000c00347c82 */ /* 0x000fe20008000000 */
[----:B------:R-:W-:Y:S01]  /*6400*/  UMOV UR51, UR11 ;  /* 0x0000000b00337c82 */ /* 0x000fe20008000000 */
[----:B------:R-:W-:Y:S01]  /*6410*/  UMOV UR49, UR9 ;  /* 0x0000000900317c82 */ /* 0x000fe20008000000 */
[----:B------:R-:W-:Y:S01]  /*6420*/  R2UR UR23, R2 ;  /* 0x00000000021772ca */ /* 0x000fe200000e0000 */
[----:B------:R-:W-:Y:S01]  /*6430*/  UIADD3 UR56, UR8, 0x5000, URZ ;  /* 0x0000500008387890 */ /* 0x000fe2000fffe03f */
[----:B------:R-:W-:Y:S01]  /*6440*/  IADD3 R2, P1, R10, 0xf0, RZ ;  /* 0x000000f00a027810 */ /* 0x000fe20007f3e0ff */
[----:B------:R-:W-:Y:S01]  /*6450*/  UMOV UR58, 0x50 ;  /* 0x00000050003a7882 */ /* 0x000fe20000000000 */
[----:B------:R-:W-:Y:S01]  /*6460*/  UMOV UR60, UR12 ;  /* 0x0000000c003c7c82 */ /* 0x000fe20008000000 */
[----:B------:R-:W-:Y:S01]  /*6470*/  UMOV UR59, UR11 ;  /* 0x0000000b003b7c82 */ /* 0x000fe20008000000 */
[----:B------:R-:W-:Y:S01]  /*6480*/  R2UR UR40, R2 ;  /* 0x00000000022872ca */ /* 0x000fe200000e0000 */
[----:B-1----:R-:W-:Y:S01]  /*6490*/  IMAD.X R3, RZ, RZ, R11, P1 ;  /* 0x000000ffff037224 */ /* 0x002fe200008e060b */
[----:B------:R-:W-:-:S04]  /*64a0*/  UMOV UR57, UR9 ;  /* 0x0000000900397c82 */ /* 0x000fc80008000000 */
[----:B------:R-:W-:Y:S02]  /*64b0*/  R2UR UR41, R3 ;  /* 0x00000000032972ca */ /* 0x000fe400000e0000 */
[----:B------:R-:W-:-:S04]  /*64c0*/  MOV R4, UR23 ;  /* 0x0000001700047c02 */ /* 0x000fc80008000f00 */
[----:B------:R-:W-:-:S07]  /*64d0*/  R2UR UR23, R4 ;  /* 0x00000000041772ca */ /* 0x000fce00000e0000 */
[----:B------:R1:W-:Y:S01]  /*64e0*/  UTMALDG.4D [UR32], [UR40], desc[UR42] ;  /* 0x00002a20280075b4 */ /* 0x0003e20008019000 */
[----:B------:R2:W-:Y:S01]  /*64f0*/  UTMALDG.4D [UR24], [UR40], desc[UR42] ;  /* 0x00002a18280075b4 */ /* 0x0005e20008019000 */
[----:B------:R-:W-:Y:S01]  /*6500*/  UTMALDG.4D [UR16], [UR40], desc[UR42] ;  /* 0x00002a10280075b4 */ /* 0x000fe20008019000 */
[----:B------:R3:W-:Y:S01]  /*6510*/  UBLKCP.S.G [UR44], [UR14], UR5 ;  /* 0x0000002c0e0073ba */ /* 0x0007e20008000205 */
[----:B------:R4:W-:Y:S01]  /*6520*/  SYNCS.ARRIVE.TRANS64 RZ, [R0+URZ+0x26800], R5 ;  /* 0x0268000500ff79a7 */ /* 0x0009e2000800003f */
[----:B-1----:R-:W-:Y:S01]  /*6530*/  UIADD3 UR32, UR8, 0x6000, URZ ;  /* 0x0000600008207890 */ /* 0x002fe2000fffe03f */
[----:B------:R-:W-:Y:S01]  /*6540*/  UMOV UR36, UR12 ;  /* 0x0000000c00247c82 */ /* 0x000fe20008000000 */
[----:B------:R-:W-:Y:S01]  /*6550*/  UMOV UR35, UR11 ;  /* 0x0000000b00237c82 */ /* 0x000fe20008000000 */
[----:B------:R-:W-:Y:S01]  /*6560*/  UMOV UR33, UR9 ;  /* 0x0000000900217c82 */ /* 0x000fe20008000000 */
[----:B--2---:R-:W-:Y:S01]  /*6570*/  UIADD3 UR24, UR8, 0x8000, URZ ;  /* 0x0000800008187890 */ /* 0x004fe2000fffe03f */
[----:B----4-:R-:W-:Y:S01]  /*6580*/  MOV R5, UR22 ;  /* 0x0000001600057c02 */ /* 0x010fe20008000f00 */
[----:B------:R-:W-:Y:S01]  /*6590*/  UMOV UR28, UR12 ;  /* 0x0000000c001c7c82 */ /* 0x000fe20008000000 */
[----:B------:R-:W-:Y:S01]  /*65a0*/  UMOV UR27, UR11 ;  /* 0x0000000b001b7c82 */ /* 0x000fe20008000000 */
[----:B------:R-:W-:Y:S01]  /*65b0*/  UMOV UR25, UR9 ;  /* 0x0000000900197c82 */ /* 0x000fe20008000000 */
[----:B------:R-:W-:Y:S01]  /*65c0*/  R2UR UR22, R5 ;  /* 0x00000000051672ca */ /* 0x000fe200000e0000 */
[----:B---3--:R-:W-:Y:S01]  /*65d0*/  UMOV UR45, UR21 ;  /* 0x00000015002d7c82 */ /* 0x008fe20008000000 */
[----:B------:R-:W-:Y:S01]  /*65e0*/  UMOV UR44, UR12 ;  /* 0x0000000c002c7c82 */ /* 0x000fe20008000000 */
[----:B------:R-:W-:Y:S01]  /*65f0*/  UIADD3 UR16, UR8, 0x1000, URZ ;  /* 0x0000100008107890 */ /* 0x000fe2000fffe03f */
[----:B------:R-:W-:Y:S01]  /*6600*/  IMAD.MOV.U32 R5, RZ, RZ, RZ ;  /* 0x000000ffff057224 */ /* 0x000fe200078e00ff */
[----:B------:R-:W-:Y:S01]  /*6610*/  UMOV UR21, UR10 ;  /* 0x0000000a00157c82 */ /* 0x000fe20008000000 */
[----:B------:R-:W-:Y:S01]  /*6620*/  UMOV UR10, UR34 ;  /* 0x00000022000a7c82 */ /* 0x000fe20008000000 */
[----:B------:R-:W-:Y:S01]  /*6630*/  UMOV UR18, 0x10 ;  /* 0x0000001000127882 */ /* 0x000fe20000000000 */
[----:B------:R-:W-:Y:S01]  /*6640*/  UMOV UR20, UR12 ;  /* 0x0000000c00147c82 */ /* 0x000fe20008000000 */
[----:B------:R-:W-:Y:S01]  /*6650*/  UMOV UR19, UR11 ;  /* 0x0000000b00137c82 */ /* 0x000fe20008000000 */
[----:B------:R-:W-:Y:S01]  /*6660*/  UMOV UR17, UR9 ;  /* 0x0000000900117c82 */ /* 0x000fe20008000000 */
[----:B------:R1:W-:Y:S01]  /*6670*/  UTMALDG.4D [UR8], [UR30], desc[UR46] ;  /* 0x00002e081e0075b4 */ /* 0x0003e20008019000 */
[----:B------:R-:W-:Y:S01]  /*6680*/  UIADD3 UR40, UR8, 0x4000, URZ ;  /* 0x0000400008287890 */ /* 0x000fe2000fffe03f */
[----:B------:R-:W-:Y:S01]  /*6690*/  UMOV UR42, 0x40 ;  /* 0x00000040002a7882 */ /* 0x000fe20000000000 */
[----:B------:R-:W-:Y:S01]  /*66a0*/  UMOV UR43, UR11 ;  /* 0x0000000b002b7c82 */ /* 0x000fe20008000000 */
[----:B------:R-:W-:Y:S01]  /*66b0*/  UMOV UR41, UR9 ;  /* 0x0000000900297c82 */ /* 0x000fe20008000000 */
[----:B------:R2:W-:Y:S01]  /*66c0*/  UTMALDG.4D [UR16], [UR30], desc[UR46] ;  /* 0x00002e101e0075b4 */ /* 0x0005e20008019000 */
[----:B------:R3:W-:Y:S01]  /*66d0*/  UTMALDG.4D [UR48], [UR30], desc[UR46] ;  /* 0x00002e301e0075b4 */ /* 0x0007e20008019000 */
[----:B-1----:R-:W-:Y:S01]  /*66e0*/  UMOV UR10, 0x40 ;  /* 0x00000040000a7882 */ /* 0x002fe20000000000 */
[----:B--2---:R-:W-:-:S02]  /*66f0*/  R2UR UR20, R13 ;  /* 0x000000000d1472ca */ /* 0x004fc400000e0000 */
[----:B------:R-:W1:Y:S01]  /*6700*/  LDC R13, c[0x0][0x280] ;  /* 0x0000a000ff0d7b82 */ /* 0x000e620000000800 */
[----:B------:R-:W-:Y:S02]  /*6710*/  R2UR UR21, R12 ;  /* 0x000000000c1572ca */ /* 0x000fe400000e0000 */
[----:B------:R-:W-:Y:S01]  /*6720*/  MOV R12, RZ ;  /* 0x000000ff000c7202 */ /* 0x000fe20000000f00 */
[----:B---3--:R-:W-:Y:S02]  /*6730*/  UIADD3 UR48, UR8, 0x3000, URZ ;  /* 0x0000300008307890 */ /* 0x008fe4000fffe03f */
[----:B------:R-:W-:Y:S01]  /*6740*/  UIADD3 UR8, UR8, 0xa000, URZ ;  /* 0x0000a00008087890 */ /* 0x000fe2000fffe03f */
[----:B------:R-:W-:-:S07]  /*6750*/  UMOV UR50, 0x30 ;  /* 0x0000003000327882 */ /* 0x000fce0000000000 */
[----:B------:R-:W-:Y:S01]  /*6760*/  UMOV UR53, UR21 ;  /* 0x0000001500357c82 */ /* 0x000fe20008000000 */
[----:B------:R-:W-:Y:S01]  /*6770*/  UMOV UR29, UR21 ;  /* 0x00000015001d7c82 */ /* 0x000fe20008000000 */
[----:B------:R2:W-:Y:S01]  /*6780*/  UTMALDG.4D [UR48], [UR30], desc[UR46] ;  /* 0x00002e301e0075b4 */ /* 0x0005e20008019000 */
[----:B------:R-:W-:Y:S01]  /*6790*/  UMOV UR13, UR21 ;  /* 0x00000015000d7c82 */ /* 0x000fe20008000000 */
[----:B-1----:R-:W-:Y:S01]  /*67a0*/  ISETP.GE.AND P1, PT, R13, 0x41, PT ;  /* 0x000000410d00780c */ /* 0x002fe20003f26270 */
[----:B------:R2:W-:Y:S01]  /*67b0*/  UTMALDG.4D [UR40], [UR30], desc[UR46] ;  /* 0x00002e281e0075b4 */ /* 0x0005e20008019000 */
[----:B------:R2:W-:Y:S01]  /*67c0*/  UTMALDG.4D [UR56], [UR30], desc[UR46] ;  /* 0x00002e381e0075b4 */ /* 0x0005e20008019000 */
[----:B------:R2:W-:Y:S01]  /*67d0*/  UTMALDG.4D [UR32], [UR22], desc[UR46] ;  /* 0x00002e20160075b4 */ /* 0x0005e20008019000 */
[----:B------:R2:W-:Y:S01]  /*67e0*/  UTMALDG.4D [UR24], [UR22], desc[UR46] ;  /* 0x00002e18160075b4 */ /* 0x0005e20008019000 */
[----:B------:R2:W-:Y:S08]  /*67f0*/  UTMALDG.4D [UR8], [UR22], desc[UR46] ;  /* 0x00002e08160075b4 */ /* 0x0005f00008019000 */
[----:B--2---:R-:W-:Y:S05]  /*6800*/  @!P1 BRA `(.L_x_57) ;  /* 0x0000001000709947 */ /* 0x004fea0003800000 */
[----:B------:R-:W1:Y:S01]  /*6810*/  S2R R14, SR_TID.X ;  /* 0x00000000000e7919 */ /* 0x000e620000002100 */
[C---:B------:R-:W-:Y:S01]  /*6820*/  VIADD R4, R13.reuse, 0x3f ;  /* 0x0000003f0d047836 */ /* 0x040fe20000000000 */
[----:B------:R-:W-:Y:S01]  /*6830*/  ISETP.GE.AND P1, PT, R13, 0x81, PT ;  /* 0x000000810d00780c */ /* 0x000fe20003f26270 */
[----:B------:R-:W-:Y:S02]  /*6840*/  IMAD.MOV.U32 R12, RZ, RZ, RZ ;  /* 0x000000ffff0c7224 */ /* 0x000fe400078e00ff */
[----:B------:R-:W-:Y:S01]  /*6850*/  IMAD.MOV.U32 R16, RZ, RZ, RZ ;  /* 0x000000ffff107224 */ /* 0x000fe200078e00ff */
[----:B------:R-:W-:-:S04]  /*6860*/  SHF.R.S32.HI R9, RZ, 0x1f, R4 ;  /* 0x0000001fff097819 */ /* 0x000fc80000011404 */
[----:B------:R-:W-:Y:S01]  /*6870*/  LEA.HI R4, R9, R4, RZ, 0x6 ;  /* 0x0000000409047211 */ /* 0x000fe200078f30ff */
[----:B------:R-:W-:-:S03]  /*6880*/  IMAD.MOV.U32 R9, RZ, RZ, 0x1 ;  /* 0x00000001ff097424 */ /* 0x000fc600078e00ff */
[----:B------:R-:W-:-:S04]  /*6890*/  LEA.HI.SX32 R4, R4, 0xffffffff, 0x1a ;  /* 0xffffffff04047811 */ /* 0x000fc800078fd2ff */
[----:B------:R-:W-:-:S04]  /*68a0*/  VIMNMX R4, R4, 0x1, !PT ;  /* 0x0000000104047848 */ /* 0x000fc80007fe0100 */
[----:B------:R-:W-:Y:S02]  /*68b0*/  LOP3.LUT R17, R4, 0x1, RZ, 0xc0, !PT ;  /* 0x0000000104117812 */ /* 0x000fe400078ec0ff */
[----:B-1----:R-:W-:Y:S01]  /*68c0*/  LOP3.LUT R13, R14, 0x1f, RZ, 0xc0, !PT ;  /* 0x0000001f0e0d7812 */ /* 0x002fe200078ec0ff */
[----:B------:R-:W-:Y:S06]  /*68d0*/  @!P1 BRA `(.L_x_58) ;  /* 0x0000000800d49947 */ /* 0x000fec0003800000 */
[----:B------:R-:W-:Y:S02]  /*68e0*/  IMAD.IADD R18, R4, 0x1, -R17 ;  /* 0x0000000104127824 */ /* 0x000fe400078e0a11 */
[----:B------:R-:W-:Y:S02]  /*68f0*/  IMAD.MOV.U32 R9, RZ, RZ, 0x1 ;  /* 0x00000001ff097424 */ /* 0x000fe400078e00ff */
[----:B------:R-:W-:-:S07]  /*6900*/  IMAD.MOV.U32 R16, RZ, RZ, RZ ;  /* 0x000000ffff107224 */ /* 0x000fce00078e00ff */
.L_x_67:
[----:B------:R-:W-:-:S04]  /*6910*/  SHF.L.U32 R20, R9, 0x1f, RZ ;  /* 0x0000001f09147819 */ /* 0x000fc800000006ff */
[----:B-1----:R-:W1:Y:S02]  /*6920*/  SYNCS.PHASECHK.TRANS64.TRYWAIT P1, [R0+URZ+0x26840], R20 ;  /* 0x02684014000075a7 */ /* 0x002e64000802017f */
[----:B-123--:R-:W-:Y:S05]  /*6930*/  @!P1 BRA `(.L_x_59) ;  /* 0x0000001800349947 */ /* 0x00efea0003800000 */
.L_x_86:
[----:B------:R-:W-:Y:S05]  /*6940*/  @P0 BRA `(.L_x_60) ;  /* 0x0000000000140947 */ /* 0x000fea0003800000 */
[----:B------:R-:W-:Y:S01]  /*6950*/  ISETP.NE.AND P1, PT, R13, RZ, PT ;  /* 0x000000ff0d00720c */ /* 0x000fe20003f25270 */
[----:B------:R-:W-:-:S04]  /*6960*/  IMAD.MOV.U32 R3, RZ, RZ, 0x3100 ;  /* 0x00003100ff037424 */ /* 0x000fc800078e00ff */
[----:B------:R2:W-:Y:S08]  /*6970*/  SYNCS.ARRIVE.TRANS64 RZ, [R0+URZ+0x26830], R3 ;  /* 0x0268300300ff79a7 */ /* 0x0005f0000800003f */
[----:B------:R-:W-:Y:S05]  /*6980*/  @!P1 BRA `(.L_x_60) ;  /* 0x0000000000049947 */ /* 0x000fea0003800000 */
[----:B------:R-:W-:Y:S01]  /*6990*/  BPT.TRAP 0x1 ;  /* 0x000000040000795c */ /* 0x000fe20000300000 */
.L_x_60:
[----:B------:R-:W2:Y:S01]  /*69a0*/  LDC.64 R14, c[0x0][0x728] ;  /* 0x0001ca00ff0e7b82 */ /* 0x000ea20000000a00 */
[----:B------:R-:W-:Y:S01]  /*69b0*/  SHF.L.U32 R19, R16, 0x6, RZ ;  /* 0x0000000610137819 */ /* 0x000fe200000006ff */
[----:B------:R-:W-:Y:S01]  /*69c0*/  IMAD.MOV.U32 R10, RZ, RZ, R6 ;  /* 0x000000ffff0a7224 */ /* 0x000fe200078e0006 */
[----:B------:R-:W-:Y:S01]  /*69d0*/  R2UR UR22, R0 ;  /* 0x00000000001672ca */ /* 0x000fe200000e0000 */
[----:B------:R-:W-:Y:S01]  /*69e0*/  IMAD.MOV.U32 R11, RZ, RZ, R7 ;  /* 0x000000ffff0b7224 */ /* 0x000fe200078e0007 */
[C---:B------:R-:W-:Y:S01]  /*69f0*/  IADD3 R2, P1, R19.reuse, UR6, RZ ;  /* 0x0000000613027c10 */ /* 0x040fe2000ff3e0ff */
[----:B------:R-:W-:Y:S01]  /*6a00*/  UMOV UR10, 0x0 ;  /* 0x00000000000a7882 */ /* 0x000fe20000000000 */
[----:B------:R-:W-:Y:S01]  /*6a10*/  R2UR UR19, R19 ;  /* 0x00000000131372ca */ /* 0x000fe200000e0000 */
[----:B------:R-:W-:Y:S01]  /*6a20*/  UMOV UR11, 0x14f00000 ;  /* 0x14f00000000b7882 */ /* 0x000fe20000000000 */
[----:B------:R-:W-:Y:S01]  /*6a30*/  UMOV UR18, URZ ;  /* 0x0000003f00127c82 */ /* 0x000fe20008000000 */
[----:B------:R-:W-:Y:S01]  /*6a40*/  UMOV UR34, 0x20 ;  /* 0x0000002000227882 */ /* 0x000fe20000000000 */
[----:B------:R-:W-:Y:S01]  /*6a50*/  UMOV UR36, UR20 ;  /* 0x0000001400247c82 */ /* 0x000fe20008000000 */
[----:B------:R-:W-:Y:S01]  /*6a60*/  UMOV UR37, UR21 ;  /* 0x0000001500257c82 */ /* 0x000fe20008000000 */
[----:B------:R-:W-:Y:S01]  /*6a70*/  UMOV UR26, 0x40 ;  /* 0x00000040001a7882 */ /* 0x000fe20000000000 */
[----:B------:R-:W-:Y:S01]  /*6a80*/  UMOV UR28, UR20 ;  /* 0x00000014001c7c82 */ /* 0x000fe20008000000 */
[----:B------:R-:W-:Y:S01]  /*6a90*/  UMOV UR29, UR21 ;  /* 0x00000015001d7c82 */ /* 0x000fe20008000000 */
[----:B------:R-:W-:-:S02]  /*6aa0*/  UIADD3 UR17, UR22, 0x26830, URZ ;  /* 0x0002683016117890 */ /* 0x000fc4000fffe03f */
[----:B------:R-:W-:Y:S02]  /*6ab0*/  UIADD3 UR16, UR22, 0x18000, URZ ;  /* 0x0001800016107890 */ /* 0x000fe4000fffe03f */
[----:B------:R-:W-:Y:S02]  /*6ac0*/  UIADD3 UR32, UR22, 0x19000, URZ ;  /* 0x0001900016207890 */ /* 0x000fe4000fffe03f */
[----:B------:R-:W-:Y:S01]  /*6ad0*/  UIADD3 UR24, UR22, 0x1a000, URZ ;  /* 0x0001a00016187890 */ /* 0x000fe2000fffe03f */
[----:B--2---:R-:W-:Y:S01]  /*6ae0*/  LEA R3, P2, R2, R14, 0x2 ;  /* 0x0000000e02037211 */ /* 0x004fe200078410ff */
[----:B------:R-:W-:Y:S01]  /*6af0*/  UIADD3 UR22, UR22, 0x1e200, URZ ;  /* 0x0001e20016167890 */ /* 0x000fe2000fffe03f */
[----:B------:R-:W-:Y:S02]  /*6b00*/  UMOV UR33, UR17 ;  /* 0x0000001100217c82 */ /* 0x000fe40008000000 */
[----:B------:R-:W-:Y:S01]  /*6b10*/  R2UR UR30, R3 ;  /* 0x00000000031e72ca */ /* 0x000fe200000e0000 */
[----:B------:R-:W-:Y:S01]  /*6b20*/  UMOV UR35, UR19 ;  /* 0x0000001300237c82 */ /* 0x000fe20008000000 */
[----:B------:R-:W-:Y:S01]  /*6b30*/  LEA.HI.X.SX32 R3, R19, R8, 0x1, P1 ;  /* 0x0000000813037211 */ /* 0x000fe200008f0eff */
[----:B------:R-:W-:Y:S01]  /*6b40*/  UMOV UR25, UR17 ;  /* 0x0000001100197c82 */ /* 0x000fe20008000000 */
[----:B------:R-:W-:Y:S01]  /*6b50*/  IADD3 R4, P1, R10, 0x1f0, RZ ;  /* 0x000001f00a047810 */ /* 0x000fe20007f3e0ff */
[----:B------:R-:W-:Y:S01]  /*6b60*/  UMOV UR27, UR19 ;  /* 0x00000013001b7c82 */ /* 0x000fe20008000000 */
[----:B------:R-:W-:Y:S01]  /*6b70*/  LEA.HI.X R2, R2, R15, R3, 0x2, P2 ;  /* 0x0000000f02027211 */ /* 0x000fe200010f1403 */
[----:B------:R-:W-:Y:S01]  /*6b80*/  UMOV UR5, 0x10 ;  /* 0x0000001000057882 */ /* 0x000fe20000000000 */
[----:B------:R-:W-:Y:S01]  /*6b90*/  R2UR UR8, R4 ;  /* 0x00000000040872ca */ /* 0x000fe200000e0000 */
[----:B------:R-:W-:Y:S01]  /*6ba0*/  IMAD.X R5, RZ, RZ, R11, P1 ;  /* 0x000000ffff057224 */ /* 0x000fe200008e060b */
[----:B------:R-:W-:Y:S01]  /*6bb0*/  R2UR UR31, R2 ;  /* 0x00000000021f72ca */ /* 0x000fe200000e0000 */
[----:B------:R-:W-:-:S03]  /*6bc0*/  UMOV UR23, UR17 ;  /* 0x0000001100177c82 */ /* 0x000fc60008000000 */
[----:B------:R-:W-:-:S13]  /*6bd0*/  R2UR UR9, R5 ;  /* 0x00000000050972ca */ /* 0x000fda00000e0000 */
[----:B------:R2:W-:Y:S01]  /*6be0*/  UTMALDG.4D [UR16], [UR8], desc[UR10] ;  /* 0x00000a10080075b4 */ /* 0x0005e20008019000 */
[----:B------:R2:W-:Y:S01]  /*6bf0*/  UTMALDG.4D [UR32], [UR8], desc[UR10] ;  /* 0x00000a20080075b4 */ /* 0x0005e20008019000 */
[----:B------:R2:W-:Y:S01]  /*6c00*/  UTMALDG.4D [UR24], [UR8], desc[UR10] ;  /* 0x00000a18080075b4 */ /* 0x0005e20008019000 */
[----:B------:R2:W-:Y:S01]  /*6c10*/  UBLKCP.S.G [UR22], [UR30], UR5 ;  /* 0x000000161e0073ba */ /* 0x0005e20008000205 */
[----:B------:R-:W3:Y:S02]  /*6c20*/  SYNCS.PHASECHK.TRANS64.TRYWAIT P1, [R0+URZ+0x26828], R20 ;  /* 0x02682814000075a7 */ /* 0x000ee4000802017f */
[----:B--23--:R-:W-:Y:S05]  /*6c30*/  @!P1 BRA `(.L_x_61) ;  /* 0x0000001400889947 */ /* 0x00cfea0003800000 */
.L_x_87:
[----:B------:R-:W-:Y:S05]  /*6c40*/  @P0 BRA `(.L_x_62) ;  /* 0x0000000000140947 */ /* 0x000fea0003800000 */
[----:B------:R-:W-:Y:S01]  /*6c50*/  ISETP.NE.AND P1, PT, R13, RZ, PT ;  /* 0x000000ff0d00720c */ /* 0x000fe20003f25270 */
[----:B------:R-:W-:-:S04]  /*6c60*/  IMAD.MOV.U32 R3, RZ, RZ, 0x3100 ;  /* 0x00003100ff037424 */ /* 0x000fc800078e00ff */
[----:B------:R3:W-:Y:S08]  /*6c70*/  SYNCS.ARRIVE.TRANS64 RZ, [R0+URZ+0x26818], R3 ;  /* 0x0268180300ff79a7 */ /* 0x0007f0000800003f */
[----:B------:R-:W-:Y:S05]  /*6c80*/  @!P1 BRA `(.L_x_62) ;  /* 0x0000000000049947 */ /* 0x000fea0003800000 */
[----:B------:R-:W-:Y:S01]  /*6c90*/  BPT.TRAP 0x1 ;  /* 0x000000040000795c */ /* 0x000fe20000300000 */
.L_x_62:
[----:B------:R-:W-:Y:S01]  /*6ca0*/  VIADD R19, R19, 0x40 ;  /* 0x0000004013137836 */ /* 0x000fe20000000000 */
[----:B------:R-:W-:Y:S01]  /*6cb0*/  IADD3 R2, P1, R10, 0xf0, RZ ;  /* 0x000000f00a027810 */ /* 0x000fe20007f3e0ff */
[----:B------:R-:W-:Y:S01]  /*6cc0*/  UMOV UR22, 0x0 ;  /* 0x0000000000167882 */ /* 0x000fe20000000000 */
[----:B------:R-:W-:Y:S01]  /*6cd0*/  R2UR UR16, R0 ;  /* 0x00000000001072ca */ /* 0x000fe200000e0000 */
[----:B------:R-:W-:Y:S01]  /*6ce0*/  UMOV UR23, 0x14f00000 ;  /* 0x14f0000000177882 */ /* 0x000fe20000000000 */
[----:B------:R-:W-:Y:S01]  /*6cf0*/  R2UR UR35, R19 ;  /* 0x00000000132372ca */ /* 0x000fe200000e0000 */
[----:B---3--:R-:W-:Y:S01]  /*6d00*/  IMAD.X R3, RZ, RZ, R11, P1 ;  /* 0x000000ffff037224 */ /* 0x008fe200008e060b */
[----:B------:R-:W-:Y:S01]  /*6d10*/  R2UR UR10, R2 ;  /* 0x00000000020a72ca */ /* 0x000fe200000e0000 */
[----:B------:R-:W-:Y:S01]  /*6d20*/  UMOV UR34, URZ ;  /* 0x0000003f00227c82 */ /* 0x000fe20008000000 */
[----:B------:R-:W-:Y:S01]  /*6d30*/  UMOV UR36, UR20 ;  /* 0x0000001400247c82 */ /* 0x000fe20008000000 */
[----:B------:R-:W-:Y:S01]  /*6d40*/  UMOV UR37, UR21 ;  /* 0x0000001500257c82 */ /* 0x000fe20008000000 */
[----:B------:R-:W-:Y:S01]  /*6d50*/  R2UR UR11, R3 ;  /* 0x00000000030b72ca */ /* 0x000fe200000e0000 */
[----:B------:R-:W-:Y:S01]  /*6d60*/  UMOV UR26, 0x20 ;  /* 0x00000020001a7882 */ /* 0x000fe20000000000 */
[----:B------:R-:W-:Y:S01]  /*6d70*/  UMOV UR28, UR20 ;  /* 0x00000014001c7c82 */ /* 0x000fe20008000000 */
[----:B------:R-:W-:Y:S01]  /*6d80*/  UMOV UR29, UR21 ;  /* 0x00000015001d7c82 */ /* 0x000fe20008000000 */
[----:B------:R-:W-:Y:S01]  /*6d90*/  UMOV UR18, 0x40 ;  /* 0x0000004000127882 */ /* 0x000fe20000000000 */
[----:B------:R-:W-:-:S02]  /*6da0*/  UIADD3 UR32, UR16, 0x15000, URZ ;  /* 0x0001500010207890 */ /* 0x000fc4000fffe03f */
[----:B------:R-:W-:Y:S02]  /*6db0*/  UIADD3 UR33, UR16, 0x26818, URZ ;  /* 0x0002681810217890 */ /* 0x000fe4000fffe03f */
[----:B------:R-:W-:Y:S02]  /*6dc0*/  UIADD3 UR24, UR16, 0x16000, URZ ;  /* 0x0001600010187890 */ /* 0x000fe4000fffe03f */
[----:B------:R-:W-:Y:S02]  /*6dd0*/  UIADD3 UR30, UR16, 0x1e100, URZ ;  /* 0x0001e100101e7890 */ /* 0x000fe4000fffe03f */
[----:B------:R-:W-:Y:S02]  /*6de0*/  UIADD3 UR16, UR16, 0x17000, URZ ;  /* 0x0001700010107890 */ /* 0x000fe4000fffe03f */
[----:B------:R-:W-:Y:S02]  /*6df0*/  UIMAD.WIDE UR8, UR35, 0x4, UR14 ;  /* 0x00000004230878a5 */ /* 0x000fe4000f8e020e */
[----:B------:R3:W-:Y:S01]  /*6e00*/  UTMALDG.4D [UR32], [UR10], desc[UR22] ;  /* 0x000016200a0075b4 */ /* 0x0007e20008019000 */
[----:B------:R-:W-:Y:S01]  /*6e10*/  UMOV UR25, UR33 ;  /* 0x0000002100197c82 */ /* 0x000fe20008000000 */
[----:B------:R-:W-:Y:S01]  /*6e20*/  UMOV UR27, UR35 ;  /* 0x00000023001b7c82 */ /* 0x000fe20008000000 */
[----:B------:R-:W-:Y:S01]  /*6e30*/  UMOV UR17, UR33 ;  /* 0x0000002100117c82 */ /* 0x000fe20008000000 */
[----:B------:R-:W-:Y:S01]  /*6e40*/  UMOV UR19, UR35 ;  /* 0x0000002300137c82 */ /* 0x000fe20008000000 */
[----:B------:R-:W-:Y:S01]  /*6e50*/  UMOV UR31, UR33 ;  /* 0x00000021001f7c82 */ /* 0x000fe20008000000 */
[----:B------:R-:W-:Y:S01]  /*6e60*/  UMOV UR5, 0x10 ;  /* 0x0000001000057882 */ /* 0x000fe20000000000 */
[----:B------:R3:W-:Y:S01]  /*6e70*/  UTMALDG.4D [UR24], [UR10], desc[UR22] ;  /* 0x000016180a0075b4 */ /* 0x0007e20008019000 */
[----:B------:R3:W-:Y:S01]  /*6e80*/  UTMALDG.4D [UR16], [UR10], desc[UR22] ;  /* 0x000016100a0075b4 */ /* 0x0007e20008019000 */
[----:B------:R3:W-:Y:S01]  /*6e90*/  UBLKCP.S.G [UR30], [UR8], UR5 ;  /* 0x0000001e080073ba */ /* 0x0007e20008000205 */
[----:B------:R-:W4:Y:S02]  /*6ea0*/  SYNCS.PHASECHK.TRANS64.TRYWAIT P1, [R0+URZ+0x26848], R20 ;  /* 0x02684814000075a7 */ /* 0x000f24000802017f */
[----:B---34-:R-:W-:Y:S05]  /*6eb0*/  @!P1 BRA `(.L_x_63) ;  /* 0x0000001000fc9947 */ /* 0x018fea0003800000 */
.L_x_88:
[----:B-123--:R-:W-:Y:S01]  /*6ec0*/  SHF.R.S32.HI R20, RZ, 0x1f, R19 ;  /* 0x0000001fff147819 */ /* 0x00efe20000011413 */
[----:B------:R-:W-:Y:S06]  /*6ed0*/  @P0 BRA `(.L_x_64) ;  /* 0x0000000000140947 */ /* 0x000fec0003800000 */
[----:B------:R-:W-:Y:S01]  /*6ee0*/  ISETP.NE.AND P1, PT, R13, RZ, PT ;  /* 0x000000ff0d00720c */ /* 0x000fe20003f25270 */
[----:B------:R-:W-:-:S04]  /*6ef0*/  IMAD.MOV.U32 R21, RZ, RZ, 0x3100 ;  /* 0x00003100ff157424 */ /* 0x000fc800078e00ff */
[----:B------:R1:W-:Y:S08]  /*6f00*/  SYNCS.ARRIVE.TRANS64 RZ, [R0+URZ+0x26838], R21 ;  /* 0x0268381500ff79a7 */ /* 0x0003f0000800003f */
[----:B------:R-:W-:Y:S05]  /*6f10*/  @!P1 BRA `(.L_x_64) ;  /* 0x0000000000049947 */ /* 0x000fea0003800000 */
[----:B------:R-:W-:Y:S01]  /*6f20*/  BPT.TRAP 0x1 ;  /* 0x000000040000795c */ /* 0x000fe20000300000 */
.L_x_64:
[C---:B------:R-:W-:Y:S01]  /*6f30*/  R2UR UR35, R19.reuse ;  /* 0x00000000132372ca */ /* 0x040fe200000e0000 */
[----:B------:R-:W-:Y:S01]  /*6f40*/  UMOV UR10, 0x0 ;  /* 0x00000000000a7882 */ /* 0x000fe20000000000 */
[----:B------:R-:W-:Y:S01]  /*6f50*/  IADD3 R19, P1, R19, UR6, RZ ;  /* 0x0000000613137c10 */ /* 0x000fe2000ff3e0ff */
[----:B------:R-:W-:Y:S01]  /*6f60*/  UMOV UR11, 0x14f00000 ;  /* 0x14f00000000b7882 */ /* 0x000fe20000000000 */
[----:B------:R-:W-:Y:S01]  /*6f70*/  R2UR UR22, R0 ;  /* 0x00000000001672ca */ /* 0x000fe200000e0000 */
[----:B------:R-:W-:Y:S01]  /*6f80*/  UMOV UR34, URZ ;  /* 0x0000003f00227c82 */ /* 0x000fe20008000000 */
[----:B------:R-:W-:Y:S01]  /*6f90*/  R2UR UR8, R4 ;  /* 0x00000000040872ca */ /* 0x000fe200000e0000 */
[----:B------:R-:W-:Y:S01]  /*6fa0*/  IMAD.X R20, R20, 0x1, R8, P1 ;  /* 0x0000000114147824 */ /* 0x000fe200008e0608 */
[----:B------:R-:W-:Y:S01]  /*6fb0*/  LEA R14, P1, R19, R14, 0x2 ;  /* 0x0000000e130e7211 */ /* 0x000fe200078210ff */
[----:B------:R-:W-:Y:S01]  /*6fc0*/  UMOV UR36, UR20 ;  /* 0x0000001400247c82 */ /* 0x000fe20008000000 */
[----:B------:R-:W-:Y:S01]  /*6fd0*/  R2UR UR9, R5 ;  /* 0x00000000050972ca */ /* 0x000fe200000e0000 */
[----:B------:R-:W-:Y:S01]  /*6fe0*/  UMOV UR37, UR21 ;  /* 0x0000001500257c82 */ /* 0x000fe20008000000 */
[----:B------:R-:W-:Y:S01]  /*6ff0*/  LEA.HI.X R15, R19, R15, R20, 0x2, P1 ;  /* 0x0000000f130f7211 */ /* 0x000fe200008f1414 */
[----:B------:R-:W-:Y:S01]  /*7000*/  UMOV UR26, 0x20 ;  /* 0x00000020001a7882 */ /* 0x000fe20000000000 */
[----:B------:R-:W-:Y:S01]  /*7010*/  R2UR UR30, R14 ;  /* 0x000000000e1e72ca */ /* 0x000fe200000e0000 */
[----:B------:R-:W-:Y:S01]  /*7020*/  UMOV UR28, UR20 ;  /* 0x00000014001c7c82 */ /* 0x000fe20008000000 */
[----:B------:R-:W-:Y:S01]  /*7030*/  R2UR UR31, R15 ;  /* 0x000000000f1f72ca */ /* 0x000fe200000e0000 */
[----:B------:R-:W-:Y:S01]  /*7040*/  UIADD3 UR32, UR22, 0x1b000, URZ ;  /* 0x0001b00016207890 */ /* 0x000fe2000fffe03f */
[----:B------:R-:W-:Y:S01]  /*7050*/  LOP3.LUT R9, R9, 0x1, RZ, 0x3c, !PT ;  /* 0x0000000109097812 */ /* 0x000fe200078e3cff */
[----:B------:R-:W-:-:S02]  /*7060*/  UIADD3 UR33, UR22, 0x26838, URZ ;  /* 0x0002683816217890 */ /* 0x000fc4000fffe03f */
[----:B------:R-:W-:Y:S01]  /*7070*/  UIADD3 UR24, UR22, 0x1c000, URZ ;  /* 0x0001c00016187890 */ /* 0x000fe2000fffe03f */
[----:B------:R-:W-:Y:S01]  /*7080*/  SHF.L.U32 R5, R9, 0x1f, RZ ;  /* 0x0000001f09057819 */ /* 0x000fe200000006ff */
[----:B------:R-:W-:Y:S02]  /*7090*/  UIADD3 UR16, UR22, 0x1d000, URZ ;  /* 0x0001d00016107890 */ /* 0x000fe4000fffe03f */
[----:B------:R-:W-:Y:S01]  /*70a0*/  UIADD3 UR22, UR22, 0x1e300, URZ ;  /* 0x0001e30016167890 */ /* 0x000fe2000fffe03f */
[----:B------:R-:W-:Y:S01]  /*70b0*/  UMOV UR29, UR21 ;  /* 0x00000015001d7c82 */ /* 0x000fe20008000000 */
[----:B------:R-:W-:Y:S01]  /*70c0*/  UMOV UR27, UR35 ;  /* 0x00000023001b7c82 */ /* 0x000fe20008000000 */
[----:B------:R-:W-:Y:S01]  /*70d0*/  UMOV UR25, UR33 ;  /* 0x0000002100197c82 */ /* 0x000fe20008000000 */
[----:B------:R-:W-:Y:S01]  /*70e0*/  UMOV UR18, 0x40 ;  /* 0x0000004000127882 */ /* 0x000fe20000000000 */
[----:B------:R-:W-:Y:S01]  /*70f0*/  UMOV UR19, UR35 ;  /* 0x0000002300137c82 */ /* 0x000fe20008000000 */
[----:B------:R2:W-:Y:S01]  /*7100*/  UTMALDG.4D [UR32], [UR8], desc[UR10] ;  /* 0x00000a20080075b4 */ /* 0x0005e20008019000 */
[----:B------:R-:W-:Y:S01]  /*7110*/  UMOV UR17, UR33 ;  /* 0x0000002100117c82 */ /* 0x000fe20008000000 */
[----:B------:R-:W-:Y:S01]  /*7120*/  UMOV UR23, UR33 ;  /* 0x0000002100177c82 */ /* 0x000fe20008000000 */
[----:B------:R-:W-:Y:S01]  /*7130*/  UMOV UR5, 0x10 ;  /* 0x0000001000057882 */ /* 0x000fe20000000000 */
[----:B------:R2:W-:Y:S01]  /*7140*/  UTMALDG.4D [UR24], [UR8], desc[UR10] ;  /* 0x00000a18080075b4 */ /* 0x0005e20008019000 */
[----:B------:R2:W-:Y:S01]  /*7150*/  UTMALDG.4D [UR16], [UR8], desc[UR10] ;  /* 0x00000a10080075b4 */ /* 0x0005e20008019000 */
[----:B------:R2:W-:Y:S01]  /*7160*/  UBLKCP.S.G [UR22], [UR30], UR5 ;  /* 0x000000161e0073ba */ /* 0x0005e20008000205 */
[----:B------:R-:W3:Y:S02]  /*7170*/  SYNCS.PHASECHK.TRANS64.TRYWAIT P1, [R0+URZ+0x26820], R5 ;  /* 0x02682005000075a7 */ /* 0x000ee4000802017f */
[----:B--23--:R-:W-:Y:S05]  /*7180*/  @!P1 BRA `(.L_x_65) ;  /* 0x00000010005c9947 */ /* 0x00cfea0003800000 */
.L_x_90:
[----:B------:R-:W-:Y:S05]  /*7190*/  @P0 BRA `(.L_x_66) ;  /* 0x0000000000140947 */ /* 0x000fea0003800000 */
[----:B------:R-:W-:Y:S01]  /*71a0*/  ISETP.NE.AND P1, PT, R13, RZ, PT ;  /* 0x000000ff0d00720c */ /* 0x000fe20003f25270 */
[----:B--2---:R-:W-:-:S04]  /*71b0*/  IMAD.MOV.U32 R5, RZ, RZ, 0x3100 ;  /* 0x00003100ff057424 */ /* 0x004fc800078e00ff */
[----:B------:R3:W-:Y:S08]  /*71c0*/  SYNCS.ARRIVE.TRANS64 RZ, [R0+URZ+0x26810], R5 ;  /* 0x0268100500ff79a7 */ /* 0x0007f0000800003f */
[----:B------:R-:W-:Y:S05]  /*71d0*/  @!P1 BRA `(.L_x_66) ;  /* 0x0000000000049947 */ /* 0x000fea0003800000 */
[----:B------:R-:W-:Y:S01]  /*71e0*/  BPT.TRAP 0x1 ;  /* 0x000000040000795c */ /* 0x000fe20000300000 */
.L_x_66:
[----:B------:R-:W-:Y:S01]  /*71f0*/  R2UR UR5, R16 ;  /* 0x00000000100572ca */ /* 0x000fe200000e0000 */
[----:B------:R-:W-:Y:S01]  /*7200*/  UMOV UR22, 0x0 ;  /* 0x0000000000167882 */ /* 0x000fe20000000000 */
[----:B------:R-:W-:Y:S01]  /*7210*/  R2UR UR16, R0 ;  /* 0x00000000001072ca */ /* 0x000fe200000e0000 */
[----:B------:R-:W-:Y:S01]  /*7220*/  UMOV UR23, 0x14f00000 ;  /* 0x14f0000000177882 */ /* 0x000fe20000000000 */
[----:B------:R-:W-:Y:S01]  /*7230*/  R2UR UR10, R2 ;  /* 0x00000000020a72ca */ /* 0x000fe200000e0000 */
[----:B------:R-:W-:Y:S01]  /*7240*/  UMOV UR34, URZ ;  /* 0x0000003f00227c82 */ /* 0x000fe20008000000 */
[----:B------:R-:W-:Y:S01]  /*7250*/  R2UR UR11, R3 ;  /* 0x00000000030b72ca */ /* 0x000fe200000e0000 */
[----:B------:R-:W-:Y:S01]  /*7260*/  UMOV UR36, UR20 ;  /* 0x0000001400247c82 */ /* 0x000fe20008000000 */
[----:B------:R-:W-:Y:S01]  /*7270*/  IADD3 R18, R18, -0x2, RZ ;  /* 0xfffffffe12127810 */ /* 0x000fe20007ffe0ff */
[----:B------:R-:W-:Y:S01]  /*7280*/  UMOV UR37, UR21 ;  /* 0x0000001500257c82 */ /* 0x000fe20008000000 */
[----:B------:R-:W-:Y:S01]  /*7290*/  UMOV UR26, 0x20 ;  /* 0x00000020001a7882 */ /* 0x000fe20000000000 */
[----:B------:R-:W-:Y:S01]  /*72a0*/  UMOV UR28, UR20 ;  /* 0x00000014001c7c82 */ /* 0x000fe20008000000 */
[----:B------:R-:W-:Y:S01]  /*72b0*/  ISETP.NE.AND P1, PT, R18, RZ, PT ;  /* 0x000000ff1200720c */ /* 0x000fe20003f25270 */
[----:B------:R-:W-:-:S02]  /*72c0*/  UIADD3 UR5, UR5, 0x2, URZ ;  /* 0x0000000205057890 */ /* 0x000fc4000fffe03f */
[----:B------:R-:W-:Y:S02]  /*72d0*/  UIADD3 UR32, UR16, 0x12000, URZ ;  /* 0x0001200010207890 */ /* 0x000fe4000fffe03f */
[----:B------:R-:W-:Y:S02]  /*72e0*/  USHF.L.U32 UR35, UR5, 0x6, URZ ;  /* 0x0000000605237899 */ /* 0x000fe4000800063f */
[----:B------:R-:W-:Y:S01]  /*72f0*/  UIADD3 UR33, UR16, 0x26810, URZ ;  /* 0x0002681010217890 */ /* 0x000fe2000fffe03f */
[----:B------:R-:W-:Y:S01]  /*7300*/  IMAD.U32 R16, RZ, RZ, UR5 ;  /* 0x00000005ff107e24 */ /* 0x000fe2000f8e00ff */
[----:B------:R-:W-:Y:S02]  /*7310*/  UIADD3 UR24, UR16, 0x13000, URZ ;  /* 0x0001300010187890 */ /* 0x000fe4000fffe03f */
[----:B------:R-:W-:Y:S02]  /*7320*/  UIADD3 UR30, UR16, 0x1e000, URZ ;  /* 0x0001e000101e7890 */ /* 0x000fe4000fffe03f */
[----:B------:R-:W-:-:S02]  /*7330*/  UIADD3 UR16, UR16, 0x14000, URZ ;  /* 0x0001400010107890 */ /* 0x000fc4000fffe03f */
[----:B------:R-:W-:Y:S02]  /*7340*/  UIMAD.WIDE UR8, UR35, 0x4, UR14 ;  /* 0x00000004230878a5 */ /* 0x000fe4000f8e020e */
[----:B------:R4:W-:Y:S01]  /*7350*/  UTMALDG.4D [UR32], [UR10], desc[UR22] ;  /* 0x000016200a0075b4 */ /* 0x0009e20008019000 */
[----:B------:R-:W-:Y:S01]  /*7360*/  UMOV UR29, UR21 ;  /* 0x00000015001d7c82 */ /* 0x000fe20008000000 */
[----:B------:R-:W-:Y:S01]  /*7370*/  UMOV UR25, UR33 ;  /* 0x0000002100197c82 */ /* 0x000fe20008000000 */
[----:B------:R-:W-:Y:S01]  /*7380*/  UMOV UR27, UR35 ;  /* 0x00000023001b7c82 */ /* 0x000fe20008000000 */
[----:B------:R-:W-:Y:S01]  /*7390*/  UMOV UR18, 0x40 ;  /* 0x0000004000127882 */ /* 0x000fe20000000000 */
[----:B------:R-:W-:Y:S01]  /*73a0*/  UMOV UR17, UR33 ;  /* 0x0000002100117c82 */ /* 0x000fe20008000000 */
[----:B------:R-:W-:Y:S01]  /*73b0*/  UMOV UR19, UR35 ;  /* 0x0000002300137c82 */ /* 0x000fe20008000000 */
[----:B------:R-:W-:Y:S01]  /*73c0*/  UMOV UR13, 0x10 ;  /* 0x00000010000d7882 */ /* 0x000fe20000000000 */
[----:B------:R4:W-:Y:S01]  /*73d0*/  UTMALDG.4D [UR24], [UR10], desc[UR22] ;  /* 0x000016180a0075b4 */ /* 0x0009e20008019000 */
[----:B------:R-:W-:Y:S01]  /*73e0*/  UMOV UR31, UR33 ;  /* 0x00000021001f7c82 */ /* 0x000fe20008000000 */
[----:B------:R4:W-:Y:S01]  /*73f0*/  UTMALDG.4D [UR16], [UR10], desc[UR22] ;  /* 0x000016100a0075b4 */ /* 0x0009e20008019000 */
[----:B------:R4:W-:Y:S02]  /*7400*/  UBLKCP.S.G [UR30], [UR8], UR13 ;  /* 0x0000001e080073ba */ /* 0x0009e4000800020d */
[----:B----4-:R-:W-:Y:S05]  /*7410*/  @P1 BRA `(.L_x_67) ;  /* 0xfffffff4003c1947 */ /* 0x010fea000383ffff */
[----:B--23--:R-:W-:-:S07]  /*7420*/  IMAD.U32 R5, RZ, RZ, UR35 ;  /* 0x00000023ff057e24 */ /* 0x00cfce000f8e00ff */
.L_x_58:
[----:B------:R-:W-:-:S13]  /*7430*/  ISETP.NE.AND P1, PT, R17, RZ, PT ;  /* 0x000000ff1100720c */ /* 0x000fda0003f25270 */
[----:B------:R-:W-:Y:S05]  /*7440*/  @!P1 BRA `(.L_x_57) ;  /* 0x0000000400609947 */ /* 0x000fea0003800000 */
[----:B------:R-:W-:-:S04]  /*7450*/  SHF.L.U32 R7, R9, 0x1f, RZ ;  /* 0x0000001f09077819 */ /* 0x000fc800000006ff */
[----:B------:R-:W2:Y:S02]  /*7460*/  SYNCS.PHASECHK.TRANS64.TRYWAIT P1, [R0+URZ+0x26840], R7 ;  /* 0x02684007000075a7 */ /* 0x000ea4000802017f */
[----:B--2---:R-:W-:Y:S05]  /*7470*/  @!P1 BRA `(.L_x_68) ;  /* 0x0000000c00b89947 */ /* 0x004fea0003800000 */
.L_x_91:
[----:B------:R-:W-:Y:S05]  /*7480*/  @P0 BRA `(.L_x_69) ;  /* 0x0000000000140947 */ /* 0x000fea0003800000 */
[----:B------:R-:W-:Y:S01]  /*7490*/  ISETP.NE.AND P1, PT, R13, RZ, PT ;  /* 0x000000ff0d00720c */ /* 0x000fe20003f25270 */
[----:B------:R-:W-:-:S04]  /*74a0*/  IMAD.MOV.U32 R5, RZ, RZ, 0x3100 ;  /* 0x00003100ff057424 */ /* 0x000fc800078e00ff */
[----:B------:R3:W-:Y:S08]  /*74b0*/  SYNCS.ARRIVE.TRANS64 RZ, [R0+URZ+0x26830], R5 ;  /* 0x0268300500ff79a7 */ /* 0x0007f0000800003f */
[----:B------:R-:W-:Y:S05]  /*74c0*/  @!P1 BRA `(.L_x_69) ;  /* 0x0000000000049947 */ /* 0x000fea0003800000 */
[----:B------:R-:W-:Y:S01]  /*74d0*/  BPT.TRAP 0x1 ;  /* 0x000000040000795c */ /* 0x000fe20000300000 */
.L_x_69:
[----:B---3--:R-:W3:Y:S01]  /*74e0*/  LDC.64 R4, c[0x0][0x728] ;  /* 0x0001ca00ff047b82 */ /* 0x008ee20000000a00 */
[----:B------:R-:W-:Y:S01]  /*74f0*/  IMAD.SHL.U32 R15, R16, 0x40, RZ ;  /* 0x00000040100f7824 */ /* 0x000fe200078e00ff */
[----:B------:R-:W-:Y:S01]  /*7500*/  R2UR UR16, R0 ;  /* 0x00000000001072ca */ /* 0x000fe200000e0000 */
[----:B------:R-:W-:Y:S01]  /*7510*/  UMOV UR10, 0x0 ;  /* 0x00000000000a7882 */ /* 0x000fe20000000000 */
[----:B------:R-:W-:Y:S01]  /*7520*/  UMOV UR11, 0x14f00000 ;  /* 0x14f00000000b7882 */ /* 0x000fe20000000000 */
[----:B------:R-:W-:Y:S01]  /*7530*/  UMOV UR34, URZ ;  /* 0x0000003f00227c82 */ /* 0x000fe20008000000 */
[C---:B------:R-:W-:Y:S01]  /*7540*/  IADD3 R6, P1, R15.reuse, UR6, RZ ;  /* 0x000000060f067c10 */ /* 0x040fe2000ff3e0ff */
[----:B------:R-:W-:Y:S01]  /*7550*/  UMOV UR36, UR20 ;  /* 0x0000001400247c82 */ /* 0x000fe20008000000 */
[C---:B------:R-:W-:Y:S01]  /*7560*/  R2UR UR35, R15.reuse ;  /* 0x000000000f2372ca */ /* 0x040fe200000e0000 */
[----:B------:R-:W-:Y:S01]  /*7570*/  UMOV UR37, UR21 ;  /* 0x0000001500257c82 */ /* 0x000fe20008000000 */
[----:B------:R-:W-:Y:S01]  /*7580*/  LEA.HI.X.SX32 R12, R15, R8, 0x1, P1 ;  /* 0x000000080f0c7211 */ /* 0x000fe200008f0eff */
        /* <DEDUP_REMOVED lines=8> */
[----:B------:R-:W-:Y:S01]  /*7610*/  UIADD3 UR16, UR16, 0x1a000, URZ ;  /* 0x0001a00010107890 */ /* 0x000fe2000fffe03f */
[----:B---3--:R-:W-:Y:S01]  /*7620*/  LEA R4, P2, R6, R4, 0x2 ;  /* 0x0000000406047211 */ /* 0x008fe200078410ff */
[----:B------:R-:W-:Y:S01]  /*7630*/  UMOV UR25, UR33 ;  /* 0x0000002100197c82 */ /* 0x000fe20008000000 */
[----:B------:R-:W-:Y:S01]  /*7640*/  UMOV UR27, UR35 ;  /* 0x00000023001b7c82 */ /* 0x000fe20008000000 */
[----:B------:R-:W-:Y:S01]  /*7650*/  UMOV UR17, UR33 ;  /* 0x0000002100117c82 */ /* 0x000fe20008000000 */
[----:B------:R-:W-:Y:S01]  /*7660*/  R2UR UR22, R4 ;  /* 0x00000000041672ca */ /* 0x000fe200000e0000 */
[----:B------:R-:W-:Y:S01]  /*7670*/  UMOV UR19, UR35 ;  /* 0x0000002300137c82 */ /* 0x000fe20008000000 */
[----:B------:R-:W-:Y:S01]  /*7680*/  IADD3 R4, P1, R10, 0x1f0, RZ ;  /* 0x000001f00a047810 */ /* 0x000fe20007f3e0ff */
[----:B------:R-:W-:Y:S01]  /*7690*/  UMOV UR31, UR33 ;  /* 0x00000021001f7c82 */ /* 0x000fe20008000000 */
[----:B------:R-:W-:Y:S01]  /*76a0*/  LEA.HI.X R5, R6, R5, R12, 0x2, P2 ;  /* 0x0000000506057211 */ /* 0x000fe200010f140c */
[----:B------:R-:W-:Y:S01]  /*76b0*/  UMOV UR5, 0x10 ;  /* 0x0000001000057882 */ /* 0x000fe20000000000 */
[----:B------:R-:W-:Y:S01]  /*76c0*/  R2UR UR8, R4 ;  /* 0x00000000040872ca */ /* 0x000fe200000e0000 */
[----:B------:R-:W-:Y:S01]  /*76d0*/  IMAD.X R4, RZ, RZ, R11, P1 ;  /* 0x000000ffff047224 */ /* 0x000fe200008e060b */
[----:B------:R-:W-:-:S04]  /*76e0*/  R2UR UR23, R5 ;  /* 0x00000000051772ca */ /* 0x000fc800000e0000 */
[----:B------:R-:W-:-:S13]  /*76f0*/  R2UR UR9, R4 ;  /* 0x00000000040972ca */ /* 0x000fda00000e0000 */
[----:B------:R3:W-:Y:S01]  /*7700*/  UTMALDG.4D [UR32], [UR8], desc[UR10] ;  /* 0x00000a20080075b4 */ /* 0x0007e20008019000 */
[----:B------:R3:W-:Y:S01]  /*7710*/  UTMALDG.4D [UR24], [UR8], desc[UR10] ;  /* 0x00000a18080075b4 */ /* 0x0007e20008019000 */
[----:B------:R3:W-:Y:S01]  /*7720*/  UTMALDG.4D [UR16], [UR8], desc[UR10] ;  /* 0x00000a10080075b4 */ /* 0x0007e20008019000 */
[----:B------:R3:W-:Y:S01]  /*7730*/  UBLKCP.S.G [UR30], [UR22], UR5 ;  /* 0x0000001e160073ba */ /* 0x0007e20008000205 */
[----:B------:R-:W4:Y:S02]  /*7740*/  SYNCS.PHASECHK.TRANS64.TRYWAIT P1, [R0+URZ+0x26828], R7 ;  /* 0x02682807000075a7 */ /* 0x000f24000802017f */
[----:B---34-:R-:W-:Y:S05]  /*7750*/  @!P1 BRA `(.L_x_70) ;  /* 0x0000000c00149947 */ /* 0x018fea0003800000 */
.L_x_92:
[----:B------:R-:W-:Y:S05]  /*7760*/  @P0 BRA `(.L_x_71) ;  /* 0x0000000000140947 */ /* 0x000fea0003800000 */
[----:B------:R-:W-:Y:S01]  /*7770*/  ISETP.NE.AND P0, PT, R13, RZ, PT ;  /* 0x000000ff0d00720c */ /* 0x000fe20003f05270 */
[----:B------:R-:W-:-:S04]  /*7780*/  IMAD.MOV.U32 R5, RZ, RZ, 0x3100 ;  /* 0x00003100ff057424 */ /* 0x000fc800078e00ff */
[----:B------:R4:W-:Y:S08]  /*7790*/  SYNCS.ARRIVE.TRANS64 RZ, [R0+URZ+0x26818], R5 ;  /* 0x0268180500ff79a7 */ /* 0x0009f0000800003f */
[----:B------:R-:W-:Y:S05]  /*77a0*/  @!P0 BRA `(.L_x_71) ;  /* 0x0000000000048947 */ /* 0x000fea0003800000 */
[----:B------:R-:W-:Y:S01]  /*77b0*/  BPT.TRAP 0x1 ;  /* 0x000000040000795c */ /* 0x000fe20000300000 */
.L_x_71:
        /* <DEDUP_REMOVED lines=8> */
[----:B------:R-:W-:Y:S01]  /*7840*/  UMOV UR37, UR21 ;  /* 0x0000001500257c82 */ /* 0x000fe20008000000 */
[----:B------:R-:W-:Y:S01]  /*7850*/  UMOV UR26, 0x20 ;  /* 0x00000020001a7882 */ /* 0x000fe20000000000 */
[----:B------:R-:W-:Y:S01]  /*7860*/  UMOV UR28, UR20 ;  /* 0x00000014001c7c82 */ /* 0x000fe20008000000 */
[----:B------:R-:W-:Y:S01]  /*7870*/  UMOV UR29, UR21 ;  /* 0x00000015001d7c82 */ /* 0x000fe20008000000 */
[----:B------:R-:W-:Y:S01]  /*7880*/  UMOV UR18, 0x40 ;  /* 0x0000004000127882 */ /* 0x000fe20000000000 */
[----:B------:R-:W-:Y:S01]  /*7890*/  UIADD3 UR35, UR35, 0x40, URZ ;  /* 0x0000004023237890 */ /* 0x000fe2000fffe03f */
[----:B------:R-:W-:Y:S01]  /*78a0*/  IMAD.MOV.U32 R12, RZ, RZ, 0x1 ;  /* 0x00000001ff0c7424 */ /* 0x000fe200078e00ff */
[----:B------:R-:W-:-:S02]  /*78b0*/  UIADD3 UR32, UR16, 0x15000, URZ ;  /* 0x0001500010207890 */ /* 0x000fc4000fffe03f */
[----:B------:R-:W-:Y:S02]  /*78c0*/  UIADD3 UR33, UR16, 0x26818, URZ ;  /* 0x0002681810217890 */ /* 0x000fe4000fffe03f */
[----:B------:R-:W-:Y:S01]  /*78d0*/  UIADD3 UR24, UR16, 0x16000, URZ ;  /* 0x0001600010187890 */ /* 0x000fe2000fffe03f */
[----:B----4-:R-:W-:Y:S01]  /*78e0*/  IMAD.U32 R5, RZ, RZ, UR35 ;  /* 0x00000023ff057e24 */ /* 0x010fe2000f8e00ff */
        /* <DEDUP_REMOVED lines=8> */
[----:B------:R-:W-:Y:S01]  /*7970*/  UMOV UR5, 0x10 ;  /* 0x0000001000057882 */ /* 0x000fe20000000000 */
[----:B------:R-:W-:Y:S01]  /*7980*/  UMOV UR31, UR33 ;  /* 0x00000021001f7c82 */ /* 0x000fe20008000000 */
[----:B------:R4:W-:Y:S01]  /*7990*/  UTMALDG.4D [UR24], [UR10], desc[UR22] ;  /* 0x000016180a0075b4 */ /* 0x0009e20008019000 */
[----:B------:R4:W-:Y:S01]  /*79a0*/  UTMALDG.4D [UR16], [UR10], desc[UR22] ;  /* 0x000016100a0075b4 */ /* 0x0009e20008019000 */
[----:B------:R4:W-:Y:S02]  /*79b0*/  UBLKCP.S.G [UR30], [UR8], UR5 ;  /* 0x0000001e080073ba */ /* 0x0009e40008000205 */
[----:B----4-:R-:W-:Y:S01]  /*79c0*/  NOP ;  /* 0x0000000000007918 */ /* 0x010fe20000000000 */
.L_x_57:
[----:B------:R-:W4:Y:S01]  /*79d0*/  S2R R2, SR_TID.X ;  /* 0x0000000000027919 */ /* 0x000f220000002100 */
[----:B------:R-:W-:Y:S01]  /*79e0*/  IMAD R3, R12, 0x8, R0 ;  /* 0x000000080c037824 */ /* 0x000fe200078e0200 */
[----:B----4-:R-:W-:Y:S02]  /*79f0*/  LOP3.LUT R4, R2, 0x7f, RZ, 0xc0, !PT ;  /* 0x0000007f02047812 */ /* 0x010fe400078ec0ff */
[----:B------:R-:W-:Y:S02]  /*7a00*/  SHF.L.U32 R2, R9, 0x1f, RZ ;  /* 0x0000001f09027819 */ /* 0x000fe400000006ff */
[----:B------:R-:W-:Y:S02]  /*7a10*/  ISETP.NE.AND P1, PT, R4, RZ, PT ;  /* 0x000000ff0400720c */ /* 0x000fe40003f25270 */
[----:B------:R-:W4:Y:S02]  /*7a20*/  SYNCS.PHASECHK.TRANS64.TRYWAIT P0, [R3+URZ+0x26840], R2 ;  /* 0x02684002030075a7 */ /* 0x000f24000800017f */
[----:B----4-:R-:W-:Y:S09]  /*7a30*/  @!P0 BRA `(.L_x_72) ;  /* 0x0000000800708947 */ /* 0x010ff20003800000 */
.L_x_93:
[----:B------:R-:W-:Y:S05]  /*7a40*/  @P1 BRA `(.L_x_73) ;  /* 0x0000000000181947 */ /* 0x000fea0003800000 */
[----:B------:R-:W5:Y:S01]  /*7a50*/  S2R R4, SR_TID.X ;  /* 0x0000000000047919 */ /* 0x000f620000002100 */
[----:B----4-:R-:W-:-:S04]  /*7a60*/  MOV R2, 0x3100 ;  /* 0x0000310000027802 */ /* 0x010fc80000000f00 */
[----:B------:R4:W-:Y:S01]  /*7a70*/  SYNCS.ARRIVE.TRANS64 RZ, [R3+URZ+0x26830], R2 ;  /* 0x0268300203ff79a7 */ /* 0x0009e2000800003f */
[----:B-----5:R-:W-:-:S13]  /*7a80*/  LOP3.LUT P0, RZ, R4, 0x1f, RZ, 0xc0, !PT ;  /* 0x0000001f04ff7812 */ /* 0x020fda000780c0ff */
[----:B----4-:R-:W-:Y:S05]  /*7a90*/  @!P0 BRA `(.L_x_73) ;  /* 0x0000000000048947 */ /* 0x010fea0003800000 */
[----:B------:R-:W-:Y:S01]  /*7aa0*/  BPT.TRAP 0x1 ;  /* 0x000000040000795c */ /* 0x000fe20000300000 */
.L_x_73:
[----:B------:R-:W-:Y:S01]  /*7ab0*/  R2UR UR35, R5 ;  /* 0x00000000052372ca */ /* 0x000fe200000e0000 */
[C-C-:B----4-:R-:W-:Y:S01]  /*7ac0*/  IMAD R2, R12.reuse, 0x3000, R0.reuse ;  /* 0x000030000c027824 */ /* 0x150fe200078e0200 */
[----:B------:R-:W-:Y:S01]  /*7ad0*/  R2UR UR33, R3 ;  /* 0x00000000032172ca */ /* 0x000fe200000e0000 */
[----:B-123--:R-:W-:Y:S01]  /*7ae0*/  IMAD R0, R12, 0x100, R0 ;  /* 0x000001000c007824 */ /* 0x00efe200078e0200 */
[----:B------:R-:W-:Y:S01]  /*7af0*/  ULDC.64 UR8, c[0x0][0x728] ;  /* 0x0001ca0000087ab9 */ /* 0x000fe20000000a00 */
[----:B------:R-:W-:Y:S01]  /*7b00*/  UMOV UR22, 0x0 ;  /* 0x0000000000167882 */ /* 0x000fe20000000000 */
[----:B------:R-:W-:Y:S01]  /*7b10*/  R2UR UR16, R2 ;  /* 0x00000000021072ca */ /* 0x000fe200000e0000 */
[----:B------:R-:W-:Y:S01]  /*7b20*/  UMOV UR23, 0x14f00000 ;  /* 0x14f0000000177882 */ /* 0x000fe20000000000 */
[----:B------:R-:W-:Y:S01]  /*7b30*/  R2UR UR5, R0 ;  /* 0x00000000000572ca */ /* 0x000fe200000e0000 */
[----:B------:R-:W-:Y:S01]  /*7b40*/  UMOV UR34, URZ ;  /* 0x0000003f00227c82 */ /* 0x000fe20008000000 */
[----:B------:R-:W-:Y:S01]  /*7b50*/  UMOV UR36, UR20 ;  /* 0x0000001400247c82 */ /* 0x000fe20008000000 */
[----:B------:R-:W-:Y:S01]  /*7b60*/  UMOV UR37, UR21 ;  /* 0x0000001500257c82 */ /* 0x000fe20008000000 */
[----:B------:R-:W-:Y:S01]  /*7b70*/  UMOV UR26, 0x20 ;  /* 0x00000020001a7882 */ /* 0x000fe20000000000 */
[----:B------:R-:W-:Y:S01]  /*7b80*/  UIADD3 UR13, UP0, UR35, UR6, URZ ;  /* 0x00000006230d7290 */ /* 0x000fe2000ff1e03f */
[----:B------:R-:W-:Y:S01]  /*7b90*/  VIADD R0, R12, 0x1 ;  /* 0x000000010c007836 */ /* 0x000fe20000000000 */
[----:B------:R-:W-:Y:S01]  /*7ba0*/  UIADD3 UR33, UR33, 0x26830, URZ ;  /* 0x0002683021217890 */ /* 0x000fe2000fffe03f */
[----:B------:R-:W-:Y:S01]  /*7bb0*/  UMOV UR28, UR20 ;  /* 0x00000014001c7c82 */ /* 0x000fe20008000000 */
[----:B------:R-:W-:-:S02]  /*7bc0*/  UMOV UR29, UR21 ;  /* 0x00000015001d7c82 */ /* 0x000fc40008000000 */
[----:B------:R-:W-:Y:S01]  /*7bd0*/  PLOP3.LUT P0, PT, PT, PT, UP0, 0x80, 0x0 ;  /* 0x000000000000781c */ /* 0x000fe20003f0f008 */
[----:B------:R-:W-:Y:S02]  /*7be0*/  ULEA UR8, UP0, UR13, UR8, 0x2 ;  /* 0x000000080d087291 */ /* 0x000fe4000f80103f */
[----:B------:R-:W-:Y:S01]  /*7bf0*/  UIADD3 UR32, UR16, 0x18000, URZ ;  /* 0x0001800010207890 */ /* 0x000fe2000fffe03f */
[----:B------:R-:W-:Y:S01]  /*7c00*/  LEA.HI.X.SX32 R5, R5, R8, 0x1, P0 ;  /* 0x0000000805057211 */ /* 0x000fe200000f0eff */
[----:B------:R-:W-:Y:S01]  /*7c10*/  UIADD3 UR24, UR16, 0x19000, URZ ;  /* 0x0001900010187890 */ /* 0x000fe2000fffe03f */
[----:B------:R-:W-:Y:S01]  /*7c20*/  IADD3 R10, P0, R10, 0x1f0, RZ ;  /* 0x000001f00a0a7810 */ /* 0x000fe20007f1e0ff */
[----:B------:R-:W-:Y:S01]  /*7c30*/  UIADD3 UR16, UR16, 0x1a000, URZ ;  /* 0x0001a00010107890 */ /* 0x000fe2000fffe03f */
[----:B------:R-:W-:Y:S01]  /*7c40*/  R2UR UR17, R5 ;  /* 0x00000000051172ca */ /* 0x000fe200000e0000 */
[----:B------:R-:W-:Y:S01]  /*7c50*/  UIADD3 UR30, UR5, 0x1e200, URZ ;  /* 0x0001e200051e7890 */ /* 0x000fe2000fffe03f */
[----:B------:R-:W-:Y:S01]  /*7c60*/  R2UR UR10, R10 ;  /* 0x000000000a0a72ca */ /* 0x000fe200000e0000 */
[----:B------:R-:W-:Y:S01]  /*7c70*/  IMAD.X R11, RZ, RZ, R11, P0 ;  /* 0x000000ffff0b7224 */ /* 0x000fe200000e060b */
[----:B------:R-:W-:Y:S01]  /*7c80*/  UMOV UR27, UR35 ;  /* 0x00000023001b7c82 */ /* 0x000fe20008000000 */
[----:B------:R-:W-:Y:S01]  /*7c90*/  UMOV UR25, UR33 ;  /* 0x0000002100197c82 */ /* 0x000fe20008000000 */
[----:B------:R-:W-:Y:S01]  /*7ca0*/  UMOV UR18, 0x40 ;  /* 0x0000004000127882 */ /* 0x000fe20000000000 */
[----:B------:R-:W-:Y:S01]  /*7cb0*/  UMOV UR19, UR35 ;  /* 0x0000002300137c82 */ /* 0x000fe20008000000 */
[----:B------:R-:W-:Y:S01]  /*7cc0*/  R2UR UR11, R11 ;  /* 0x000000000b0b72ca */ /* 0x000fe200000e0000 */
[----:B------:R-:W-:Y:S01]  /*7cd0*/  UMOV UR31, UR33 ;  /* 0x00000021001f7c82 */ /* 0x000fe20008000000 */
[----:B------:R-:W-:Y:S01]  /*7ce0*/  UMOV UR5, 0x10 ;  /* 0x0000001000057882 */ /* 0x000fe20000000000 */
[----:B------:R-:W-:-:S02]  /*7cf0*/  ISETP.NE.AND P0, PT, R0, 0x2, PT ;  /* 0x000000020000780c */ /* 0x000fc40003f05270 */
[----:B------:R-:W-:Y:S02]  /*7d00*/  ULEA.HI.X UR9, UR13, UR9, UR17, 0x2, UP0 ;  /* 0x000000090d097291 */ /* 0x000fe400080f1411 */
[----:B------:R-:W-:Y:S01]  /*7d10*/  SEL R2, RZ, 0x1, P0 ;  /* 0x00000001ff027807 */ /* 0x000fe20000000000 */
[----:B------:R-:W-:Y:S01]  /*7d20*/  UMOV UR17, UR33 ;  /* 0x0000002100117c82 */ /* 0x000fe20008000000 */
[----:B------:R-:W-:Y:S02]  /*7d30*/  SEL R0, R0, RZ, P0 ;  /* 0x000000ff00007207 */ /* 0x000fe40000000000 */
[----:B------:R-:W-:Y:S02]  /*7d40*/  LOP3.LUT R9, R9, R2, RZ, 0x3c, !PT ;  /* 0x0000000209097212 */ /* 0x000fe400078e3cff */
[----:B------:R1:W-:Y:S01]  /*7d50*/  UTMALDG.4D [UR32], [UR10], desc[UR22] ;  /* 0x000016200a0075b4 */ /* 0x0003e20008019000 */
[----:B------:R1:W-:Y:S01]  /*7d60*/  UTMALDG.4D [UR24], [UR10], desc[UR22] ;  /* 0x000016180a0075b4 */ /* 0x0003e20008019000 */
[----:B------:R1:W-:Y:S01]  /*7d70*/  UTMALDG.4D [UR16], [UR10], desc[UR22] ;  /* 0x000016100a0075b4 */ /* 0x0003e20008019000 */
[----:B------:R1:W-:Y:S02]  /*7d80*/  UBLKCP.S.G [UR30], [UR8], UR5 ;  /* 0x0000001e080073ba */ /* 0x0003e40008000205 */
[----:B-1----:R-:W-:Y:S01]  /*7d90*/  NOP ;  /* 0x0000000000007918 */ /* 0x002fe20000000000 */
.L_x_54:
[----:B------:R-:W-:Y:S05]  /*7da0*/  BSYNC B0 ;  /* 0x0000000000007941 */ /* 0x000fea0003800000 */
.L_x_53:
[----:B------:R-:W-:-:S03]  /*7db0*/  UMOV UR5, 0xffffffff ;  /* 0xffffffff00057882 */ /* 0x000fc60000000000 */
[----:B------:R-:W-:Y:S05]  /*7dc0*/  BRA.DIV UR5, `(.L_x_74) ;  /* 0x0000000605a07947 */ /* 0x000fea000b800000 */
[----:B------:R-:W-:-:S13]  /*7dd0*/  ELECT P0, URZ, PT ;  /* 0x00000000003f782f */ /* 0x000fda0003800000 */
.L_x_96:
[----:B------:R-:W-:Y:S04]  /*7de0*/  BSSY B0, `(.L_x_75) ;  /* 0x0000023000007945 */ /* 0x000fe80003800000 */
[----:B------:R-:W-:Y:S05]  /*7df0*/  @!P0 BRA `(.L_x_76) ;  /* 0x0000000000848947 */ /* 0x000fea0003800000 */
[----:B------:R-:W-:-:S06]  /*7e00*/  ULOP3.LUT UR5, UR38, 0x2, URZ, 0xfc, !UPT ;  /* 0x0000000226057892 */ /* 0x000fcc000f8efc3f */
[----:B------:R-:W-:-:S05]  /*7e10*/  IMAD.U32 R2, RZ, RZ, UR5 ;  /* 0x00000005ff027e24 */ /* 0x000fca000f8e00ff */
[----:B------:R-:W-:-:S13]  /*7e20*/  ISETP.NE.AND P0, PT, R2, 0x3, PT ;  /* 0x000000030200780c */ /* 0x000fda0003f05270 */
[----:B------:R-:W-:Y:S05]  /*7e30*/  @!P0 BRA `(.L_x_77) ;  /* 0x0000000000048947 */ /* 0x000fea0003800000 */
[----:B------:R-:W-:Y:S01]  /*7e40*/  BPT.TRAP 0x1 ;  /* 0x000000040000795c */ /* 0x000fe20000300000 */
.L_x_77:
[----:B------:R-:W1:Y:S01]  /*7e50*/  S2R R3, SR_CgaCtaId ;  /* 0x0000000000037919 */ /* 0x000e620000008800 */
[----:B------:R-:W-:Y:S02]  /*7e60*/  MOV R2, 0x400 ;  /* 0x0000040000027802 */ /* 0x000fe40000000f00 */
[----:B------:R-:W-:Y:S02]  /*7e70*/  SHF.L.U32 R5, R9, 0x1f, RZ ;  /* 0x0000001f09057819 */ /* 0x000fe400000006ff */
[----:B-1----:R-:W-:Y:S01]  /*7e80*/  LEA R7, R3, R2, 0x18 ;  /* 0x0000000203077211 */ /* 0x002fe200078ec0ff */
[----:B------:R-:W-:-:S04]  /*7e90*/  VIADD R2, R0, 0x1 ;  /* 0x0000000100027836 */ /* 0x000fc80000000000 */
[----:B------:R-:W-:Y:S01]  /*7ea0*/  VIADD R3, R7, 0x26820 ;  /* 0x0002682007037836 */ /* 0x000fe20000000000 */
[----:B------:R-:W-:-:S03]  /*7eb0*/  ISETP.NE.AND P2, PT, R2, 0x2, PT ;  /* 0x000000020200780c */ /* 0x000fc60003f45270 */
[----:B------:R-:W-:Y:S01]  /*7ec0*/  IMAD R6, R0, 0x8, R3 ;  /* 0x0000000800067824 */ /* 0x000fe200078e0203 */
[----:B------:R-:W-:-:S03]  /*7ed0*/  SEL R4, RZ, 0x1, P2 ;  /* 0x00000001ff047807 */ /* 0x000fc60001000000 */
[----:B------:R-:W1:Y:S01]  /*7ee0*/  SYNCS.PHASECHK.TRANS64.TRYWAIT P1, [R6+URZ], R5 ;  /* 0x00000005060075a7 */ /* 0x000e62000802017f */
[----:B------:R-:W-:Y:S02]  /*7ef0*/  LOP3.LUT R9, R9, R4, RZ, 0x3c, !PT ;  /* 0x0000000409097212 */ /* 0x000fe400078e3cff */
[----:B------:R-:W-:Y:S02]  /*7f00*/  SEL R4, R2, RZ, P2 ;  /* 0x000000ff02047207 */ /* 0x000fe40001000000 */
[----:B------:R-:W-:-:S03]  /*7f10*/  SHF.L.U32 R2, R9, 0x1f, RZ ;  /* 0x0000001f09027819 */ /* 0x000fc600000006ff */
[----:B------:R-:W-:Y:S01]  /*7f20*/  IMAD R3, R4, 0x8, R3 ;  /* 0x0000000804037824 */ /* 0x000fe200078e0203 */
[----:B-1----:R-:W-:Y:S06]  /*7f30*/  @!P1 BRA `(.L_x_78) ;  /* 0x0000000400689947 */ /* 0x002fec0003800000 */
.L_x_97:
[----:B------:R-:W2:Y:S02]  /*7f40*/  SYNCS.PHASECHK.TRANS64.TRYWAIT P1, [R3+URZ], R2 ;  /* 0x00000002030075a7 */ /* 0x000ea4000802017f */
[----:B--2---:R-:W-:Y:S05]  /*7f50*/  @!P1 BRA `(.L_x_79) ;  /* 0x0000000400749947 */ /* 0x004fea0003800000 */
.L_x_98:
[----:B------:R-:W-:Y:S05]  /*7f60*/  @!P0 BRA `(.L_x_80) ;  /* 0x0000000000048947 */ /* 0x000fea0003800000 */
[----:B------:R-:W-:Y:S01]  /*7f70*/  BPT.TRAP 0x1 ;  /* 0x000000040000795c */ /* 0x000fe20000300000 */
.L_x_80:
[----:B--2---:R-:W-:-:S05]  /*7f80*/  VIADD R3, R7, 0x26840 ;  /* 0x0002684007037836 */ /* 0x004fca0000000000 */
[----:B------:R-:W-:-:S04]  /*7f90*/  LEA R0, R0, R3, 0x3 ;  /* 0x0000000300007211 */ /* 0x000fc800078e18ff */
[----:B------:R-:W2:Y:S02]  /*7fa0*/  SYNCS.PHASECHK.TRANS64.TRYWAIT P0, [R0+URZ], R5 ;  /* 0x00000005000075a7 */ /* 0x000ea4000800017f */
[----:B--2---:R-:W-:Y:S05]  /*7fb0*/  @!P0 BRA `(.L_x_81) ;  /* 0x0000000400708947 */ /* 0x004fea0003800000 */
.L_x_99:
[----:B------:R-:W-:-:S07]  /*7fc0*/  IMAD R3, R4, 0x8, R3 ;  /* 0x0000000804037824 */ /* 0x000fce00078e0203 */
.L_x_82:
[----:B---3--:R3:W4:Y:S02]  /*7fd0*/  SYNCS.PHASECHK.TRANS64.TRYWAIT P0, [R3+URZ], R2 ;  /* 0x00000002030075a7 */ /* 0x008724000800017f */
[----:B----4-:R-:W-:Y:S05]  /*7fe0*/  @!P0 NANOSLEEP.SYNCS 0x989680 ;  /* 0x009896800000895d */ /* 0x010fea0003900000 */
[----:B------:R-:W4:Y:S02]  /*7ff0*/  @!P0 SYNCS.PHASECHK.TRANS64 P0, [R3+URZ], R2 ;  /* 0x00000002030085a7 */ /* 0x000f24000800007f */
[----:B----4-:R-:W-:Y:S05]  /*8000*/  @!P0 BRA `(.L_x_82) ;  /* 0xfffffffc00f08947 */ /* 0x010fea000383ffff */
.L_x_76:
[----:B------:R-:W-:Y:S05]  /*8010*/  BSYNC B0 ;  /* 0x0000000000007941 */ /* 0x000fea0003800000 */
.L_x_75:
[----:B------:R-:W-:Y:S05]  /*8020*/  EXIT ;  /* 0x000000000000794d */ /* 0x000fea0003800000 */
.L_x_10:
[----:B------:R-:W-:Y:S02]  /*8030*/  IMAD.MOV.U32 R13, RZ, RZ, R120 ;  /* 0x000000ffff0d7224 */ /* 0x000fe400078e0078 */
[----:B------:R-:W-:Y:S02]  /*8040*/  IMAD.MOV.U32 R12, RZ, RZ, RZ ;  /* 0x000000ffff0c7224 */ /* 0x000fe400078e00ff */
[----:B------:R-:W-:Y:S02]  /*8050*/  IMAD.MOV.U32 R11, RZ, RZ, 0x1f ;  /* 0x0000001fff0b7424 */ /* 0x000fe400078e00ff */
[----:B------:R-:W-:-:S07]  /*8060*/  IMAD.MOV.U32 R15, RZ, RZ, -0x1 ;  /* 0xffffffffff0f7424 */ /* 0x000fce00078e00ff */
[----:B------:R-:W-:Y:S05]  /*8070*/  WARPSYNC.COLLECTIVE R15, `(.L_x_83) ;  /* 0x000000000f087348 */ /* 0x000fea0003c00000 */
[----:B------:R1:W2:Y:S02]  /*8080*/  SHFL.IDX P6, R14, R13, R12, R11 ;  /* 0x0000000c0d0e7389 */ /* 0x0002a400000c000b */
[----:B-12---:R-:W-:Y:S01]  /*8090*/  ENDCOLLECTIVE ;  /* 0x000000000000791b */ /* 0x006fe20003800000 */
.L_x_83:
[----:B------:R-:W-:Y:S05]  /*80a0*/  BRA `(.L_x_84) ;  /* 0xffffff8800b47947 */ /* 0x000fea000383ffff */
.L_x_12:
[----:B--2---:R2:W3:Y:S02]  /*80b0*/  SYNCS.PHASECHK.TRANS64.TRYWAIT P0, [R16+URZ+0x26800], R7 ;  /* 0x02680007100075a7 */ /* 0x0044e4000800017f */
[----:B---3--:R-:W-:Y:S05]  /*80c0*/  @!P0 NANOSLEEP.SYNCS 0x989680 ;  /* 0x009896800000895d */ /* 0x008fea0003900000 */
[----:B------:R-:W3:Y:S02]  /*80d0*/  @!P0 SYNCS.PHASECHK.TRANS64 P0, [R16+URZ+0x26800], R7 ;  /* 0x02680007100085a7 */ /* 0x000ee4000800007f */
[----:B---3--:R-:W-:Y:S05]  /*80e0*/  @!P0 BRA `(.L_x_12) ;  /* 0xfffffffc00f08947 */ /* 0x008fea000383ffff */
[----:B------:R-:W-:Y:S05]  /*80f0*/  BRA `(.L_x_11) ;  /* 0xffffff8800f47947 */ /* 0x000fea000383ffff */
.L_x_18:
[----:B---3--:R-:W-:-:S04]  /*8100*/  IMAD.U32 R5, RZ, RZ, UR8 ;  /* 0x00000008ff057e24 */ /* 0x008fc8000f8e00ff */
[----:B------:R3:W1:Y:S03]  /*8110*/  SYNCS.PHASECHK.TRANS64.TRYWAIT P1, [R5+URZ+0x26810], R6 ;  /* 0x02681006050075a7 */ /* 0x000666000802017f */
[----:B-1----:R-:W-:Y:S05]  /*8120*/  @!P1 NANOSLEEP.SYNCS 0x989680 ;  /* 0x009896800000995d */ /* 0x002fea0003900000 */
[----:B------:R-:W1:Y:S02]  /*8130*/  @!P1 SYNCS.PHASECHK.TRANS64 P1, [R5+URZ+0x26810], R6 ;  /* 0x02681006050095a7 */ /* 0x000e64000802007f */
[----:B-1----:R-:W-:Y:S05]  /*8140*/  @!P1 BRA `(.L_x_18) ;  /* 0xfffffffc00ec9947 */ /* 0x002fea000383ffff */
[----:B------:R-:W-:Y:S05]  /*8150*/  BRA `(.L_x_17) ;  /* 0xffffff94005c7947 */ /* 0x000fea000383ffff */
.L_x_22:
[----:B------:R-:W-:-:S04]  /*8160*/  IMAD.U32 R7, RZ, RZ, UR8 ;  /* 0x00000008ff077e24 */ /* 0x000fc8000f8e00ff */
[----:B------:R1:W1:Y:S03]  /*8170*/  SYNCS.PHASECHK.TRANS64.TRYWAIT P1, [R7+URZ+0x26830], R6 ;  /* 0x02683006070075a7 */ /* 0x000266000802017f */
[----:B-1----:R-:W-:Y:S05]  /*8180*/  @!P1 NANOSLEEP.SYNCS 0x989680 ;  /* 0x009896800000995d */ /* 0x002fea0003900000 */
[----:B------:R-:W1:Y:S02]  /*8190*/  @!P1 SYNCS.PHASECHK.TRANS64 P1, [R7+URZ+0x26830], R6 ;  /* 0x02683006070095a7 */ /* 0x000e64000802007f */
[----:B-1----:R-:W-:Y:S05]  /*81a0*/  @!P1 BRA `(.L_x_22) ;  /* 0xfffffffc00ec9947 */ /* 0x002fea000383ffff */
[----:B------:R-:W-:Y:S05]  /*81b0*/  BRA `(.L_x_21) ;  /* 0xffffff9800687947 */ /* 0x000fea000383ffff */
.L_x_55:
[----:B-1----:R1:W2:Y:S02]  /*81c0*/  SYNCS.PHASECHK.TRANS64.TRYWAIT P0, [R0+URZ+0x26820], R3 ;  /* 0x02682003000075a7 */ /* 0x0022a4000800017f */
[----:B--2---:R-:W-:Y:S05]  /*81d0*/  @!P0 NANOSLEEP.SYNCS 0x989680 ;  /* 0x009896800000895d */ /* 0x004fea0003900000 */
[----:B------:R-:W2:Y:S02]  /*81e0*/  @!P0 SYNCS.PHASECHK.TRANS64 P0, [R0+URZ+0x26820], R3 ;  /* 0x02682003000085a7 */ /* 0x000ea4000800007f */
[----:B--2---:R-:W-:Y:S05]  /*81f0*/  @!P0 BRA `(.L_x_55) ;  /* 0xfffffffc00f08947 */ /* 0x004fea000383ffff */
[----:B------:R-:W-:Y:S05]  /*8200*/  BRA `(.L_x_85) ;  /* 0xffffffdc008c7947 */ /* 0x000fea000383ffff */
.L_x_59:
[----:B-1----:R1:W2:Y:S02]  /*8210*/  SYNCS.PHASECHK.TRANS64.TRYWAIT P1, [R0+URZ+0x26840], R20 ;  /* 0x02684014000075a7 */ /* 0x0022a4000802017f */
[----:B--2---:R-:W-:Y:S05]  /*8220*/  @!P1 NANOSLEEP.SYNCS 0x989680 ;  /* 0x009896800000995d */ /* 0x004fea0003900000 */
[----:B------:R-:W2:Y:S02]  /*8230*/  @!P1 SYNCS.PHASECHK.TRANS64 P1, [R0+URZ+0x26840], R20 ;  /* 0x02684014000095a7 */ /* 0x000ea4000802007f */
[----:B--2---:R-:W-:Y:S05]  /*8240*/  @!P1 BRA `(.L_x_59) ;  /* 0xfffffffc00f09947 */ /* 0x004fea000383ffff */
[----:B------:R-:W-:Y:S05]  /*8250*/  BRA `(.L_x_86) ;  /* 0xffffffe400b87947 */ /* 0x000fea000383ffff */
.L_x_61:
[----:B--2---:R2:W3:Y:S02]  /*8260*/  SYNCS.PHASECHK.TRANS64.TRYWAIT P1, [R0+URZ+0x26828], R20 ;  /* 0x02682814000075a7 */ /* 0x0044e4000802017f */
[----:B---3--:R-:W-:Y:S05]  /*8270*/  @!P1 NANOSLEEP.SYNCS 0x989680 ;  /* 0x009896800000995d */ /* 0x008fea0003900000 */
[----:B------:R-:W3:Y:S02]  /*8280*/  @!P1 SYNCS.PHASECHK.TRANS64 P1, [R0+URZ+0x26828], R20 ;  /* 0x02682814000095a7 */ /* 0x000ee4000802007f */
[----:B---3--:R-:W-:Y:S05]  /*8290*/  @!P1 BRA `(.L_x_61) ;  /* 0xfffffffc00f09947 */ /* 0x008fea000383ffff */
[----:B------:R-:W-:Y:S05]  /*82a0*/  BRA `(.L_x_87) ;  /* 0xffffffe800647947 */ /* 0x000fea000383ffff */
.L_x_63:
[----:B---3--:R3:W4:Y:S02]  /*82b0*/  SYNCS.PHASECHK.TRANS64.TRYWAIT P1, [R0+URZ+0x26848], R20 ;  /* 0x02684814000075a7 */ /* 0x008724000802017f */
[----:B----4-:R-:W-:Y:S05]  /*82c0*/  @!P1 NANOSLEEP.SYNCS 0x989680 ;  /* 0x009896800000995d */ /* 0x010fea0003900000 */
[----:B------:R-:W4:Y:S02]  /*82d0*/  @!P1 SYNCS.PHASECHK.TRANS64 P1, [R0+URZ+0x26848], R20 ;  /* 0x02684814000095a7 */ /* 0x000f24000802007f */
[----:B----4-:R-:W-:Y:S05]  /*82e0*/  @!P1 BRA `(.L_x_63) ;  /* 0xfffffffc00f09947 */ /* 0x010fea000383ffff */
[----:B------:R-:W-:Y:S05]  /*82f0*/  BRA `(.L_x_88) ;  /* 0xffffffe800f07947 */ /* 0x000fea000383ffff */
.L_x_65:
[----:B------:R-:W-:-:S07]  /*8300*/  SHF.L.U32 R5, R9, 0x1f, RZ ;  /* 0x0000001f09057819 */ /* 0x000fce00000006ff */
.L_x_89:
[----:B--2---:R2:W3:Y:S02]  /*8310*/  SYNCS.PHASECHK.TRANS64.TRYWAIT P1, [R0+URZ+0x26820], R5 ;  /* 0x02682005000075a7 */ /* 0x0044e4000802017f */
[----:B---3--:R-:W-:Y:S05]  /*8320*/  @!P1 NANOSLEEP.SYNCS 0x989680 ;  /* 0x009896800000995d */ /* 0x008fea0003900000 */
[----:B------:R-:W3:Y:S02]  /*8330*/  @!P1 SYNCS.PHASECHK.TRANS64 P1, [R0+URZ+0x26820], R5 ;  /* 0x02682005000095a7 */ /* 0x000ee4000802007f */
[----:B---3--:R-:W-:Y:S05]  /*8340*/  @!P1 BRA `(.L_x_89) ;  /* 0xfffffffc00f09947 */ /* 0x008fea000383ffff */
[----:B------:R-:W-:Y:S05]  /*8350*/  BRA `(.L_x_90) ;  /* 0xffffffec008c7947 */ /* 0x000fea000383ffff */
.L_x_68:
[----:B--2---:R2:W3:Y:S02]  /*8360*/  SYNCS.PHASECHK.TRANS64.TRYWAIT P1, [R0+URZ+0x26840], R7 ;  /* 0x02684007000075a7 */ /* 0x0044e4000802017f */
[----:B---3--:R-:W-:Y:S05]  /*8370*/  @!P1 NANOSLEEP.SYNCS 0x989680 ;  /* 0x009896800000995d */ /* 0x008fea0003900000 */
[----:B------:R-:W3:Y:S02]  /*8380*/  @!P1 SYNCS.PHASECHK.TRANS64 P1, [R0+URZ+0x26840], R7 ;  /* 0x02684007000095a7 */ /* 0x000ee4000802007f */
[----:B---3--:R-:W-:Y:S05]  /*8390*/  @!P1 BRA `(.L_x_68) ;  /* 0xfffffffc00f09947 */ /* 0x008fea000383ffff */
[----:B------:R-:W-:Y:S05]  /*83a0*/  BRA `(.L_x_91) ;  /* 0xfffffff000347947 */ /* 0x000fea000383ffff */
.L_x_70:
[----:B---3--:R3:W4:Y:S02]  /*83b0*/  SYNCS.PHASECHK.TRANS64.TRYWAIT P1, [R0+URZ+0x26828], R7 ;  /* 0x02682807000075a7 */ /* 0x008724000802017f */
[----:B----4-:R-:W-:Y:S05]  /*83c0*/  @!P1 NANOSLEEP.SYNCS 0x989680 ;  /* 0x009896800000995d */ /* 0x010fea0003900000 */
[----:B------:R-:W4:Y:S02]  /*83d0*/  @!P1 SYNCS.PHASECHK.TRANS64 P1, [R0+URZ+0x26828], R7 ;  /* 0x02682807000095a7 */ /* 0x000f24000802007f */
[----:B----4-:R-:W-:Y:S05]  /*83e0*/  @!P1 BRA `(.L_x_70) ;  /* 0xfffffffc00f09947 */ /* 0x010fea000383ffff */
[----:B------:R-:W-:Y:S05]  /*83f0*/  BRA `(.L_x_92) ;  /* 0xfffffff000d87947 */ /* 0x000fea000383ffff */
.L_x_72:
[----:B----4-:R4:W5:Y:S02]  /*8400*/  SYNCS.PHASECHK.TRANS64.TRYWAIT P0, [R3+URZ+0x26840], R2 ;  /* 0x02684002030075a7 */ /* 0x010964000800017f */
[----:B-----5:R-:W-:Y:S05]  /*8410*/  @!P0 NANOSLEEP.SYNCS 0x989680 ;  /* 0x009896800000895d */ /* 0x020fea0003900000 */
[----:B------:R-:W5:Y:S02]  /*8420*/  @!P0 SYNCS.PHASECHK.TRANS64 P0, [R3+URZ+0x26840], R2 ;  /* 0x02684002030085a7 */ /* 0x000f64000800007f */
[----:B-----5:R-:W-:Y:S05]  /*8430*/  @!P0 BRA `(.L_x_72) ;  /* 0xfffffffc00f08947 */ /* 0x020fea000383ffff */
[----:B------:R-:W-:Y:S05]  /*8440*/  BRA `(.L_x_93) ;  /* 0xfffffff4007c7947 */ /* 0x000fea000383ffff */
.L_x_74:
[----:B------:R-:W-:Y:S01]  /*8450*/  BSSY B0, `(.L_x_94) ;  /* 0x0000006000007945 */ /* 0x000fe20003800000 */
[----:B------:R-:W-:-:S07]  /*8460*/  IMAD.MOV.U32 R15, RZ, RZ, -0x1 ;  /* 0xffffffffff0f7424 */ /* 0x000fce00078e00ff */
[----:B------:R-:W-:Y:S05]  /*8470*/  WARPSYNC.COLLECTIVE R15, `(.L_x_95) ;  /* 0x000000000f0c7348 */ /* 0x000fea0003c00000 */
[----:B------:R-:W-:Y:S02]  /*8480*/  ELECT P6, UR62, PT ;  /* 0x00000000003e782f */ /* 0x000fe400038c0000 */
[----:B------:R-:W-:Y:S01]  /*8490*/  MOV R14, UR62 ;  /* 0x0000003e000e7c02 */ /* 0x000fe20008000f00 */
[----:B------:R-:W-:Y:S10]  /*84a0*/  ENDCOLLECTIVE ;  /* 0x000000000000791b */ /* 0x000ff40003800000 */
.L_x_95:
[----:B------:R-:W-:Y:S05]  /*84b0*/  BSYNC B0 ;  /* 0x0000000000007941 */ /* 0x000fea0003800000 */
.L_x_94:
[----:B------:R-:W-:Y:S01]  /*84c0*/  PLOP3.LUT P0, PT, P6, PT, PT, 0x80, 0x0 ;  /* 0x000000000000781c */ /* 0x000fe2000370f070 */
[----:B------:R-:W-:-:S12]  /*84d0*/  BRA `(.L_x_96) ;  /* 0xfffffff800407947 */ /* 0x000fd8000383ffff */
.L_x_78:
[----:B-1----:R1:W2:Y:S02]  /*84e0*/  SYNCS.PHASECHK.TRANS64.TRYWAIT P1, [R6+URZ], R5 ;  /* 0x00000005060075a7 */ /* 0x0022a4000802017f */
[----:B--2---:R-:W-:Y:S05]  /*84f0*/  @!P1 NANOSLEEP.SYNCS 0x989680 ;  /* 0x009896800000995d */ /* 0x004fea0003900000 */
[----:B------:R-:W2:Y:S02]  /*8500*/  @!P1 SYNCS.PHASECHK.TRANS64 P1, [R6+URZ], R5 ;  /* 0x00000005060095a7 */ /* 0x000ea4000802007f */
[----:B--2---:R-:W-:Y:S05]  /*8510*/  @!P1 BRA `(.L_x_78) ;  /* 0xfffffffc00f09947 */ /* 0x004fea000383ffff */
[----:B------:R-:W-:Y:S05]  /*8520*/  BRA `(.L_x_97) ;  /* 0xfffffff800847947 */ /* 0x000fea000383ffff */
.L_x_79:
[----:B--2---:R2:W3:Y:S02]  /*8530*/  SYNCS.PHASECHK.TRANS64.TRYWAIT P1, [R3+URZ], R2 ;  /* 0x00000002030075a7 */ /* 0x0044e4000802017f */
[----:B---3--:R-:W-:Y:S05]  /*8540*/  @!P1 NANOSLEEP.SYNCS 0x989680 ;  /* 0x009896800000995d */ /* 0x008fea0003900000 */
[----:B------:R-:W3:Y:S02]  /*8550*/  @!P1 SYNCS.PHASECHK.TRANS64 P1, [R3+URZ], R2 ;  /* 0x00000002030095a7 */ /* 0x000ee4000802007f */
[----:B---3--:R-:W-:Y:S05]  /*8560*/  @!P1 BRA `(.L_x_79) ;  /* 0xfffffffc00f09947 */ /* 0x008fea000383ffff */
[----:B------:R-:W-:Y:S05]  /*8570*/  BRA `(.L_x_98) ;  /* 0xfffffff800787947 */ /* 0x000fea000383ffff */
.L_x_81:
[----:B--2---:R2:W3:Y:S02]  /*8580*/  SYNCS.PHASECHK.TRANS64.TRYWAIT P0, [R0+URZ], R5 ;  /* 0x00000005000075a7 */ /* 0x0044e4000800017f */
[----:B---3--:R-:W-:Y:S05]  /*8590*/  @!P0 NANOSLEEP.SYNCS 0x989680 ;  /* 0x009896800000895d */ /* 0x008fea0003900000 */
[----:B------:R-:W3:Y:S02]  /*85a0*/  @!P0 SYNCS.PHASECHK.TRANS64 P0, [R0+URZ], R5 ;  /* 0x00000005000085a7 */ /* 0x000ee4000800007f */
[----:B---3--:R-:W-:Y:S05]  /*85b0*/  @!P0 BRA `(.L_x_81) ;  /* 0xfffffffc00f08947 */ /* 0x008fea000383ffff */
[----:B------:R-:W-:Y:S05]  /*85c0*/  BRA `(.L_x_99) ;  /* 0xfffffff8007c7947 */ /* 0x000fea000383ffff */
.L_x_100:
[----:B------:R-:W-:-:S00]  /*85d0*/  BRA `(.L_x_100) ;  /* 0xfffffffc00fc7947 */ /* 0x000fc0000383ffff */
[----:B------:R-:W-:-:S00]  /*85e0*/  NOP ;  /* 0x0000000000007918 */ /* 0x000fc00000000000 */
        /* <DEDUP_REMOVED lines=9> */
.L_x_3293:


//--------------------- .text._ZN7cutlass13device_kernelIN5flash11enable_sm90INS1_16FlashAttnBwdSm90INS1_25CollectiveMainloopBwdSm90ILi2ELi2ELi2EN4cute5tupleIJNS5_1CILi1EEES8_S8_EEENS6_IJNS7_ILi64EEENS7_ILi128EEENS7_ILi96EEEEEENS_10bfloat16_tEfNS_4arch4Sm90ELb0ELb0ELb1ELb0ELb1ELb1ELb0ELb0ELi2ELi1ELi2ELi1ELb1EEENS1_21CollectiveEpilogueBwdISD_SE_SG_Li256ELb0ELb0ELi1EEENS1_19SingleTileSchedulerILb0ELb0ELb0ELi128EEEEEEEEEvNT_6ParamsE --------------------------
	.section	.text._ZN7cutlass13device_kernelIN5flash11enable_sm90INS1_16FlashAttnBwdSm90INS1_25CollectiveMainloopBwdSm90ILi2ELi2ELi2EN4cute5tupleIJNS5_1CILi1EEES8_S8_EEENS6_IJNS7_ILi64EEENS7_ILi128EEENS7_ILi96EEEEEENS_10bfloat16_tEfNS_4arch4Sm90ELb0ELb0ELb1ELb0ELb1ELb1ELb0ELb0ELi2ELi1ELi2ELi1ELb1EEENS1_21CollectiveEpilogueBwdISD_SE_SG_Li256ELb0ELb0ELi1EEENS1_19SingleTileSchedulerILb0ELb0ELb0ELi128EEEEEEEEEvNT_6ParamsE,"ax",@progbits
	.align	128
.text._ZN7cutlass13device_kernelIN5flash11enable_sm90INS1_16FlashAttnBwdSm90INS1_25CollectiveMainloopBwdSm90ILi2ELi2ELi2EN4cute5tupleIJNS5_1CILi1EEES8_S8_EEENS6_IJNS7_ILi64EEENS7_ILi128EEENS7_ILi96EEEEEENS_10bfloat16_tEfNS_4arch4Sm90ELb0ELb0ELb1ELb0ELb1ELb1ELb0ELb0ELi2ELi1ELi2ELi1ELb1EEENS1_21CollectiveEpilogueBwdISD_SE_SG_Li256ELb0ELb0ELi1EEENS1_19SingleTileSchedulerILb0ELb0ELb0ELi128EEEEEEEEEvNT_6ParamsE:
        .type           _ZN7cutlass13device_kernelIN5flash11enable_sm90INS1_16FlashAttnBwdSm90INS1_25CollectiveMainloopBwdSm90ILi2ELi2ELi2EN4cute5tupleIJNS5_1CILi1EEES8_S8_EEENS6_IJNS7_ILi64EEENS7_ILi128EEENS7_ILi96EEEEEENS_10bfloat16_tEfNS_4arch4Sm90ELb0ELb0ELb1ELb0ELb1ELb1ELb0ELb0ELi2ELi1ELi2ELi1ELb1EEENS1_21CollectiveEpilogueBwdISD_SE_SG_Li256ELb0ELb0ELi1EEENS1_19SingleTileSchedulerILb0ELb0ELb0ELi128EEEEEEEEEvNT_6ParamsE,@function
        .size           _ZN7cutlass13device_kernelIN5flash11enable_sm90INS1_16FlashAttnBwdSm90INS1_25CollectiveMainloopBwdSm90ILi2ELi2ELi2EN4cute5tupleIJNS5_1CILi1EEES8_S8_EEENS6_IJNS7_ILi64EEENS7_ILi128EEENS7_ILi96EEEEEENS_10bfloat16_tEfNS_4arch4Sm90ELb0ELb0ELb1ELb0ELb1ELb1ELb0ELb0ELi2ELi1ELi2ELi1ELb1EEENS1_21CollectiveEpilogueBwdISD_SE_SG_Li256ELb0ELb0ELi1EEENS1_19SingleTileSchedulerILb0ELb0ELb0ELi128EEEEEEEEEvNT_6ParamsE,(.L_x_3294 - _ZN7cutlass13device_kernelIN5flash11enable_sm90INS1_16FlashAttnBwdSm90INS1_25CollectiveMainloopBwdSm90ILi2ELi2ELi2EN4cute5tupleIJNS5_1CILi1EEES8_S8_EEENS6_IJNS7_ILi64EEENS7_ILi128EEENS7_ILi96EEEEEENS_10bfloat16_tEfNS_4arch4Sm90ELb0ELb0ELb1ELb0ELb1ELb1ELb0ELb0ELi2ELi1ELi2ELi1ELb1EEENS1_21CollectiveEpilogueBwdISD_SE_SG_Li256ELb0ELb0ELi1EEENS1_19SingleTileSchedulerILb0ELb0ELb0ELi128EEEEEEEEEvNT_6ParamsE)
        .other          _ZN7cutlass13device_kernelIN5flash11enable_sm90INS1_16FlashAttnBwdSm90INS1_25CollectiveMainloopBwdSm90ILi2ELi2ELi2EN4cute5tupleIJNS5_1CILi1EEES8_S8_EEENS6_IJNS7_ILi64EEENS7_ILi128EEENS7_ILi96EEEEEENS_10bfloat16_tEfNS_4arch4Sm90ELb0ELb0ELb1ELb0ELb1ELb1ELb0ELb0ELi2ELi1ELi2ELi1ELb1EEENS1_21CollectiveEpilogueBwdISD_SE_SG_Li256ELb0ELb0ELi1EEENS1_19SingleTileSchedulerILb0ELb0ELb0ELi128EEEEEEEEEvNT_6ParamsE,@"STO_CUDA_ENTRY STV_DEFAULT"
_ZN7cutlass13device_kernelIN5flash11enable_sm90INS1_16FlashAttnBwdSm90INS1_25CollectiveMainloopBwdSm90ILi2ELi2ELi2EN4cute5tupleIJNS5_1CILi1EEES8_S8_EEENS6_IJNS7_ILi64EEENS7_ILi128EEENS7_ILi96EEEEEENS_10bfloat16_tEfNS_4arch4Sm90ELb0ELb0ELb1ELb0ELb1ELb1ELb0ELb0ELi2ELi1ELi2ELi1ELb1EEENS1_21CollectiveEpilogueBwdISD_SE_SG_Li256ELb0ELb0ELi1EEENS1_19SingleTileSchedulerILb0ELb0ELb0ELi128EEEEEEEEEvNT_6ParamsE:
        /* <DEDUP_REMOVED lines=29> */
.L_x_102:
[----:B------:R-:W-:Y:S05]  /*01d0*/  BSYNC B0 ;  /* 0x0000000000007941 */ /* 0x000fea0003800000 */
.L_x_101:
        /* <DEDUP_REMOVED lines=33> */
[----:B------:R3:W1:Y:S01]  /*03f0*/  SYNCS.EXCH.64 URZ, [UR8+0x26820], UR4 ;  /* 0x02682004083f75b2 */ /* 0x0006620008000100 */
[----:B------:R3:W1:Y:S01]  /*0400*/  SYNCS.EXCH.64 URZ, [UR8+0x26818], UR6 ;  /* 0x02681806083f75b2 */ /* 0x0006620008000100 */
[----:B------:R3:W1:Y:S02]  /*0410*/  SYNCS.EXCH.64 URZ, [UR8+0x26828], UR4 ;  /* 0x02682804083f75b2 */ /* 0x0006640008000100 */
[----:B---3--:R-:W-:Y:S01]  /*0420*/  NOP ;  /* 0x0000000000007918 */ /* 0x008fe20000000000 */
.L_x_103:
        /* <DEDUP_REMOVED lines=22> */
.L_x_104:
[----:B------:R-:W-:Y:S01]  /*0590*/  PLOP3.LUT P0, PT, PT, PT, UP0, 0x80, 0x0 ;  /* 0x000000000000781c */ /* 0x000fe20003f0f008 */
[----:B------:R-:W-:Y:S01]  /*05a0*/  NOP ;  /* 0x0000000000007918 */ /* 0x000fe20000000000 */
[----:B-12-4-:R-:W-:Y:S11]  /*05b0*/  BAR.SYNC.DEFER_BLOCKING 0x0 ;  /* 0x0000000000007b1d */ /* 0x016ff60000010000 */
[----:B------:R-:W-:Y:S05]  /*05c0*/  @!P0 BRA `(.L_x_105) ;  /* 0x0000004c00108947 */ /* 0x000fea0003800000 */
.L_x_106:
        /* <DEDUP_REMOVED lines=33> */
.L_x_108:
[----:B------:R-:W1:Y:S01]  /*07e0*/  LDC.64 R16, c[0x4][R16] ;  /* 0x0100000010107b82 */ /* 0x000e620000000a00 */
[----:B------:R-:W-:Y:S01]  /*07f0*/  ULDC.64 UR4, c[0x4][0x88] ;  /* 0x0100220000047ab9 */ /* 0x000fe20000000a00 */
[----:B------:R-:W-:Y:S01]  /*0800*/  ULDC.64 UR6, c[0x4][0x90] ;  /* 0x0100240000067ab9 */ /* 0x000fe20000000a00 */
[----:B------:R-:W-:Y:S01]  /*0810*/  IMAD.U32 R4, RZ, RZ, UR4 ;  /* 0x00000004ff047e24 */ /* 0x000fe2000f8e00ff */
[----:B------:R-:W-:Y:S01]  /*0820*/  MOV R6, UR6 ;  /* 0x0000000600067c02 */ /* 0x000fe20008000f00 */
[----:B------:R-:W-:Y:S01]  /*0830*/  IMAD.U32 R5, RZ, RZ, UR5 ;  /* 0x00000005ff057e24 */ /* 0x000fe2000f8e00ff */
[----:B------:R-:W-:Y:S01]  /*0840*/  ULDC.64 UR4, c[0x4][0x10] ;  /* 0x0100040000047ab9 */ /* 0x000fe20000000a00 */
[----:B------:R-:W-:Y:S02]  /*0850*/  IMAD.U32 R7, RZ, RZ, UR7 ;  /* 0x00000007ff077e24 */ /* 0x000fe4000f8e00ff */
[----:B------:R-:W-:Y:S02]  /*0860*/  IMAD.U32 R10, RZ, RZ, UR4 ;  /* 0x00000004ff0a7e24 */ /* 0x000fe4000f8e00ff */
[----:B------:R-:W-:-:S02]  /*0870*/  IMAD.U32 R11, RZ, RZ, UR5 ;  /* 0x00000005ff0b7e24 */ /* 0x000fc4000f8e00ff */
[----:B------:R-:W-:Y:S02]  /*0880*/  IMAD.MOV.U32 R8, RZ, RZ, 0x70 ;  /* 0x00000070ff087424 */ /* 0x000fe400078e00ff */
[----:B------:R-:W-:Y:S02]  /*0890*/  IMAD.MOV.U32 R12, RZ, RZ, 0x1 ;  /* 0x00000001ff0c7424 */ /* 0x000fe400078e00ff */
[----:B------:R-:W-:-:S07]  /*08a0*/  IMAD.MOV.U32 R13, RZ, RZ, RZ ;  /* 0x000000ffff0d7224 */ /* 0x000fce00078e00ff */
[----:B------:R-:W-:-:S07]  /*08b0*/  LEPC R20, `(.L_x_107) ;  /* 0x000000001014794e */ /* 0x000fce0000000000 */
[----:B-1----:R-:W-:Y:S05]  /*08c0*/  CALL.ABS.NOINC R16 ;  /* 0x0000000010007343 */ /* 0x002fea0003c00000 */
.L_x_107:
        /* <DEDUP_REMOVED lines=21> */
[----:B--2---:R-:W-:Y:S05]  /*0a20*/  CALL.ABS.NOINC R14 ;  /* 0x000000000e007343 */ /* 0x004fea0003c00000 */
.L_x_110:
[----:B------:R-:W1:Y:S01]  /*0a30*/  LDC.64 R18, c[0x4][R18] ;  /* 0x0100000012127b82 */ /* 0x000e620000000a00 */
[----:B------:R-:W-:Y:S01]  /*0a40*/  ULDC.64 UR4, c[0x4][0x88] ;  /* 0x0100220000047ab9 */ /* 0x000fe20000000a00 */
[----:B------:R-:W-:Y:S01]  /*0a50*/  ULDC.64 UR6, c[0x4][0x10] ;  /* 0x0100040000067ab9 */ /* 0x000fe20000000a00 */
[----:B------:R-:W-:Y:S02]  /*0a60*/  IMAD.U32 R4, RZ, RZ, UR4 ;  /* 0x00000004ff047e24 */ /* 0x000fe4000f8e00ff */
        /* <DEDUP_REMOVED lines=11> */
.L_x_109:
[----:B------:R-:W-:Y:S01]  /*0b20*/  SHF.R.S32.HI R122, RZ, 0x1f, R121 ;  /* 0x0000001fff7a7819 */ /* 0x000fe20000011479 */
[----:B------:R-:W-:-:S03]  /*0b30*/  UMOV UR4, 0xffffffff ;  /* 0xffffffff00047882 */ /* 0x000fc60000000000 */
[----:B------:R-:W-:-:S04]  /*0b40*/  LEA.HI R0, R122, R121, RZ, 0x7 ;  /* 0x000000797a007211 */ /* 0x000fc800078f38ff */
[----:B------:R-:W-:Y:S01]  /*0b50*/  SHF.R.S32.HI R120, RZ, 0x7, R0 ;  /* 0x00000007ff787819 */ /* 0x000fe20000011400 */
[----:B------:R-:W-:Y:S06]  /*0b60*/  BRA.DIV UR4, `(.L_x_111) ;  /* 0x0000007e044c7947 */ /* 0x000fec000b800000 */
[----:B------:R1:W2:Y:S02]  /*0b70*/  SHFL.IDX PT, R14, R120, RZ, 0x1f ;  /* 0x00001fff780e7589 */ /* 0x0002a400000e0000 */
.L_x_203:
[----:B------:R-:W-:Y:S02]  /*0b80*/  SHF.L.U32 R7, RZ, 0x1f, RZ ;  /* 0x0000001fff077819 */ /* 0x000fe400000006ff */
[----:B------:R-:W-:Y:S02]  /*0b90*/  LEA.HI R22, R122, R121, RZ, 0x4 ;  /* 0x000000797a167211 */ /* 0x000fe400078f20ff */
[----:B------:R-:W3:Y:S01]  /*0ba0*/  SYNCS.PHASECHK.TRANS64.TRYWAIT P0, [R16+URZ+0x26800], R7 ;  /* 0x02680007100075a7 */ /* 0x000ee2000800017f */
[----:B------:R-:W-:Y:S02]  /*0bb0*/  LOP3.LUT R0, R0, 0xffffff80, RZ, 0xc0, !PT ;  /* 0xffffff8000007812 */ /* 0x000fe400078ec0ff */
[----:B------:R-:W-:Y:S02]  /*0bc0*/  SHF.R.S32.HI R5, RZ, 0x4, R22 ;  /* 0x00000004ff057819 */ /* 0x000fe40000011416 */
[----:B------:R-:W-:Y:S01]  /*0bd0*/  IADD3 R228, R16, 0x6000, RZ ;  /* 0x0000600010e47810 */ /* 0x000fe20007ffe0ff */
        /* <DEDUP_REMOVED lines=8> */
[----:B------:R-:W-:Y:S01]  /*0c60*/  LOP3.LUT P1, RZ, R228, 0x1bf, RZ, 0xc0, !PT ;  /* 0x000001bfe4ff7812 */ /* 0x000fe2000782c0ff */
[----:B------:R-:W-:Y:S01]  /*0c70*/  IMAD.IADD R18, R14, 0x1, -R3 ;  /* 0x000000010e127824 */ /* 0x000fe200078e0a03 */
[----:B------:R-:W-:-:S02]  /*0c80*/  LEA.HI R0, R122, R121, RZ, 0x5 ;  /* 0x000000797a007211 */ /* 0x000fc400078f28ff */
[----:B------:R-:W-:Y:S01]  /*0c90*/  LOP3.LUT R4, R127, 0x7ffffffc, RZ, 0xc0, !PT ;  /* 0x7ffffffc7f047812 */ /* 0x000fe200078ec0ff */
[----:B---3--:R-:W-:Y:S08]  /*0ca0*/  @P0 BRA `(.L_x_112) ;  /* 0x0000000000080947 */ /* 0x008ff00003800000 */
[----:B------:R-:W2:Y:S02]  /*0cb0*/  SYNCS.PHASECHK.TRANS64.TRYWAIT P0, [R16+URZ+0x26800], R7 ;  /* 0x02680007100075a7 */ /* 0x000ea4000800017f */
[----:B--2---:R-:W-:Y:S05]  /*0cc0*/  @!P0 BRA `(.L_x_113) ;  /* 0x0000007c00148947 */ /* 0x004fea0003800000 */
.L_x_112:
[----:B------:R-:W-:Y:S01]  /*0cd0*/  LOP3.LUT P0, RZ, R228, 0x1bf, RZ, 0xc0, !PT ;  /* 0x000001bfe4ff7812 */ /* 0x000fe2000780c0ff */
[----:B------:R-:W-:Y:S01]  /*0ce0*/  IMAD.IADD R19, R123, 0x1, -R4 ;  /* 0x000000017b137824 */ /* 0x000fe200078e0a04 */
[----:B------:R-:W-:-:S11]  /*0cf0*/  SHF.R.S32.HI R124, RZ, 0x5, R0 ;  /* 0x00000005ff7c7819 */ /* 0x000fd60000011400 */
[----:B------:R-:W-:Y:S05]  /*0d00*/  @!P0 BRA `(.L_x_114) ;  /* 0x0000000000408947 */ /* 0x000fea0003800000 */
[----:B------:R-:W-:Y:S01]  /*0d10*/  MOV R0, 0x0 ;  /* 0x0000000000007802 */ /* 0x000fe20000000f00 */
[----:B------:R-:W-:Y:S01]  /*0d20*/  ULDC.64 UR4, c[0x4][0x88] ;  /* 0x0100220000047ab9 */ /* 0x000fe20000000a00 */
[----:B------:R-:W-:Y:S01]  /*0d30*/  ULDC.64 UR6, c[0x4][0x90] ;  /* 0x0100240000067ab9 */ /* 0x000fe20000000a00 */
[----:B------:R-:W-:Y:S01]  /*0d40*/  IMAD.U32 R4, RZ, RZ, UR4 ;  /* 0x00000004ff047e24 */ /* 0x000fe2000f8e00ff */
[----:B------:R3:W4:Y:S01]  /*0d50*/  LDC.64 R14, c[0x4][R0] ;  /* 0x01000000000e7b82 */ /* 0x0007220000000a00 */
[----:B------:R-:W-:Y:S01]  /*0d60*/  IMAD.U32 R5, RZ, RZ, UR5 ;  /* 0x00000005ff057e24 */ /* 0x000fe2000f8e00ff */
[----:B------:R-:W-:Y:S01]  /*0d70*/  ULDC.64 UR4, c[0x4][0x18] ;  /* 0x0100060000047ab9 */ /* 0x000fe20000000a00 */
[----:B------:R-:W-:Y:S01]  /*0d80*/  IMAD.U32 R6, RZ, RZ, UR6 ;  /* 0x00000006ff067e24 */ /* 0x000fe2000f8e00ff */
[----:B------:R-:W-:Y:S01]  /*0d90*/  MOV R13, RZ ;  /* 0x000000ff000d7202 */ /* 0x000fe20000000f00 */
[----:B--2---:R-:W-:Y:S02]  /*0da0*/  IMAD.U32 R7, RZ, RZ, UR7 ;  /* 0x00000007ff077e24 */ /* 0x004fe4000f8e00ff */
[----:B------:R-:W-:-:S02]  /*0db0*/  IMAD.U32 R10, RZ, RZ, UR4 ;  /* 0x00000004ff0a7e24 */ /* 0x000fc4000f8e00ff */
[----:B------:R-:W-:Y:S02]  /*0dc0*/  IMAD.U32 R11, RZ, RZ, UR5 ;  /* 0x00000005ff0b7e24 */ /* 0x000fe4000f8e00ff */
[----:B------:R-:W-:Y:S02]  /*0dd0*/  IMAD.MOV.U32 R8, RZ, RZ, 0x70 ;  /* 0x00000070ff087424 */ /* 0x000fe400078e00ff */
[----:B---3--:R-:W-:-:S07]  /*0de0*/  IMAD.MOV.U32 R12, RZ, RZ, 0x1 ;  /* 0x00000001ff0c7424 */ /* 0x008fce00078e00ff */
[----:B------:R-:W-:-:S07]  /*0df0*/  LEPC R20, `(.L_x_114) ;  /* 0x000000001014794e */ /* 0x000fce0000000000 */
[----:B-1--4-:R-:W-:Y:S05]  /*0e00*/  CALL.ABS.NOINC R14 ;  /* 0x000000000e007343 */ /* 0x012fea0003c00000 */
.L_x_114:
        /* <DEDUP_REMOVED lines=20> */
[----:B------:R-:W-:Y:S01]  /*0f50*/  CS2R R104, SRZ ;  /* 0x0000000000687805 */ /* 0x000fe2000001ff00 */
[----:B--2---:R-:W-:Y:S01]  /*0f60*/  IMAD.SHL.U32 R7, R5, 0x20, RZ ;  /* 0x0000002005077824 */ /* 0x004fe200078e00ff */
[----:B------:R-:W-:Y:S02]  /*0f70*/  LOP3.LUT R4, R4, 0xfffffffc, RZ, 0xc0, !PT ;  /* 0xfffffffc04047812 */ /* 0x000fe400078ec0ff */
[----:B------:R-:W-:Y:S02]  /*0f80*/  CS2R R102, SRZ ;  /* 0x0000000000667805 */ /* 0x000fe4000001ff00 */
[----:B------:R-:W-:Y:S02]  /*0f90*/  LOP3.LUT R5, R0, 0x7fffffe, RZ, 0xc0, !PT ;  /* 0x07fffffe00057812 */ /* 0x000fe400078ec0ff */
[----:B------:R-:W-:Y:S02]  /*0fa0*/  CS2R R100, SRZ ;  /* 0x0000000000647805 */ /* 0x000fe4000001ff00 */
        /* <DEDUP_REMOVED lines=8> */
[----:B------:R-:W-:-:S02]  /*1030*/  CS2R R94, SRZ ;  /* 0x00000000005e7805 */ /* 0x000fc4000001ff00 */
[----:B------:R-:W-:Y:S02]  /*1040*/  CS2R R92, SRZ ;  /* 0x00000000005c7805 */ /* 0x000fe4000001ff00 */
[----:B------:R-:W-:Y:S01]  /*1050*/  LOP3.LUT R3, R3, 0xc0, RZ, 0xc0, !PT ;  /* 0x000000c003037812 */ /* 0x000fe200078ec0ff */
[----:B------:R-:W-:Y:S01]  /*1060*/  IMAD R0, R5, 0x20, R0 ;  /* 0x0000002005007824 */ /* 0x000fe200078e0200 */
[----:B------:R-:W-:Y:S02]  /*1070*/  SEL R23, R23, 0xffffffe0, !P0 ;  /* 0xffffffe017177807 */ /* 0x000fe40004000000 */
[----:B------:R-:W-:Y:S02]  /*1080*/  CS2R R90, SRZ ;  /* 0x00000000005a7805 */ /* 0x000fe4000001ff00 */
[----:B------:R-:W-:Y:S02]  /*1090*/  LOP3.LUT R6, R3, 0x8, R6, 0xf8, !PT ;  /* 0x0000000803067812 */ /* 0x000fe400078ef806 */
[----:B------:R-:W-:-:S02]  /*10a0*/  CS2R R88, SRZ ;  /* 0x0000000000587805 */ /* 0x000fc4000001ff00 */
[----:B------:R-:W-:Y:S02]  /*10b0*/  SHF.R.U32.HI R3, RZ, 0x3, R3 ;  /* 0x00000003ff037819 */ /* 0x000fe40000011603 */
[----:B------:R-:W-:Y:S02]  /*10c0*/  CS2R R86, SRZ ;  /* 0x0000000000567805 */ /* 0x000fe4000001ff00 */
[----:B------:R-:W-:Y:S02]  /*10d0*/  PLOP3.LUT P0, PT, PT, PT, UP0, 0x80, 0x0 ;  /* 0x000000000000781c */ /* 0x000fe40003f0f008 */
[----:B------:R-:W-:Y:S02]  /*10e0*/  CS2R R84, SRZ ;  /* 0x0000000000547805 */ /* 0x000fe4000001ff00 */
[----:B------:R-:W-:Y:S02]  /*10f0*/  LOP3.LUT R3, R6, R3, RZ, 0x3c, !PT ;  /* 0x0000000306037212 */ /* 0x000fe400078e3cff */
[----:B------:R-:W-:-:S02]  /*1100*/  CS2R R82, SRZ ;  /* 0x0000000000527805 */ /* 0x000fc4000001ff00 */
[----:B------:R-:W-:Y:S02]  /*1110*/  CS2R R80, SRZ ;  /* 0x0000000000507805 */ /* 0x000fe4000001ff00 */
        /* <DEDUP_REMOVED lines=40> */
[----:B------:R-:W-:Y:S01]  /*13a0*/  SHF.L.U32 R0, R121, 0x6, RZ ;  /* 0x0000000679007819 */ /* 0x000fe200000006ff */
[----:B------:R-:W-:Y:S01]  /*13b0*/  IMAD.SHL.U32 R3, R124, 0x10, RZ ;  /* 0x000000107c037824 */ /* 0x000fe200078e00ff */
[----:B------:R-:W-:Y:S01]  /*13c0*/  LEA.HI R122, R122, R121, RZ, 0x3 ;  /* 0x000000797a7a7211 */ /* 0x000fe200078f18ff */
[----:B------:R-:W-:Y:S01]  /*13d0*/  UIADD3 UR4, UR4, 0x3f, URZ ;  /* 0x0000003f04047890 */ /* 0x000fe2000fffe03f */
[----:B------:R-:W-:Y:S01]  /*13e0*/  LOP3.LUT R0, R0, 0x1c0, RZ, 0xc0, !PT ;  /* 0x000001c000007812 */ /* 0x000fe200078ec0ff */
[----:B------:R-:W-:Y:S01]  /*13f0*/  IMAD R125, R120, 0x8, R125 ;  /* 0x00000008787d7824 */ /* 0x000fe200078e027d */
[----:B------:R-:W-:Y:S01]  /*1400*/  LEA.HI R126, R126, R123, RZ, 0x5 ;  /* 0x0000007b7e7e7211 */ /* 0x000fe200078f28ff */
[----:B------:R-:W-:Y:S01]  /*1410*/  USHF.R.S32.HI UR5, URZ, 0x1f, UR4 ;  /* 0x0000001f3f057899 */ /* 0x000fe20008011404 */
[----:B------:R-:W-:Y:S01]  /*1420*/  LOP3.LUT R3, R0, 0x30, R3, 0xf8, !PT ;  /* 0x0000003000037812 */ /* 0x000fe200078ef803 */
[----:B------:R-:W-:Y:S01]  /*1430*/  IMAD.MOV.U32 R119, RZ, RZ, RZ ;  /* 0x000000ffff777224 */ /* 0x000fe200078e00ff */
[----:B------:R-:W-:Y:S01]  /*1440*/  SHF.R.S32.HI R126, RZ, 0x5, R126 ;  /* 0x00000005ff7e7819 */ /* 0x000fe2000001147e */
[----:B------:R-:W-:Y:S01]  /*1450*/  ULEA.HI UR5, UR5, UR4, URZ, 0x6 ;  /* 0x0000000405057291 */ /* 0x000fe2000f8f303f */
[----:B------:R-:W-:Y:S01]  /*1460*/  LOP3.LUT R5, R3, 0x8, R122, 0xf8, !PT ;  /* 0x0000000803057812 */ /* 0x000fe200078ef87a */
[----:B------:R-:W-:Y:S01]  /*1470*/  ULOP3.LUT UR11, UR38, 0x1, URZ, 0xfc, !UPT ;  /* 0x00000001260b7892 */ /* 0x000fe2000f8efc3f */
[----:B------:R-:W-:Y:S01]  /*1480*/  SHF.R.U32.HI R4, RZ, 0x3, R0 ;  /* 0x00000003ff047819 */ /* 0x000fe20000011600 */
[----:B------:R-:W-:Y:S01]  /*1490*/  USHF.R.S32.HI UR7, URZ, 0x6, UR5 ;  /* 0x000000063f077899 */ /* 0x000fe20008011405 */
[--C-:B------:R-:W-:Y:S01]  /*14a0*/  SHF.R.S32.HI R0, RZ, 0x2, R127.reuse ;  /* 0x00000002ff007819 */ /* 0x100fe2000001147f */
[----:B------:R-:W-:Y:S01]  /*14b0*/  UMOV UR4, URZ ;  /* 0x0000003f00047c82 */ /* 0x000fe20008000000 */
[----:B------:R-:W-:Y:S01]  /*14c0*/  SHF.R.S32.HI R127, RZ, 0x1f, R127 ;  /* 0x0000001fff7f7819 */ /* 0x000fe2000001147f */
[----:B------:R-:W-:Y:S01]  /*14d0*/  UMOV UR5, URZ ;  /* 0x0000003f00057c82 */ /* 0x000fe20008000000 */
[----:B------:R-:W-:Y:S01]  /*14e0*/  LOP3.LUT R4, R5, R4, RZ, 0x3c, !PT ;  /* 0x0000000405047212 */ /* 0x000fe200078e3cff */
[----:B------:R-:W-:Y:S01]  /*14f0*/  IMAD R5, R120, 0x300, R123 ;  /* 0x0000030078057824 */ /* 0x000fe200078e027b */
[----:B------:R-:W-:Y:S01]  /*1500*/  LEA.HI R127, R127, R0, RZ, 0x3 ;  /* 0x000000007f7f7211 */ /* 0x000fe200078f18ff */
[----:B------:R-:W-:Y:S01]  /*1510*/  UMOV UR6, URZ ;  /* 0x0000003f00067c82 */ /* 0x000fe20008000000 */
[----:B------:R-:W-:Y:S01]  /*1520*/  ULDC UR13, c[0x0][0x75c] ;  /* 0x0001d700000d7ab9 */ /* 0x000fe20000000800 */
[----:B------:R-:W-:Y:S01]  /*1530*/  IMAD.SHL.U32 R5, R5, 0x4, RZ ;  /* 0x0000000405057824 */ /* 0x000fe200078e00ff */
[----:B------:R-:W-:Y:S01]  /*1540*/  LOP3.LUT R127, R127, 0xfffffff8, RZ, 0xc0, !PT ;  /* 0xfffffff87f7f7812 */ /* 0x000fe200078ec0ff */
[----:B------:R-:W-:Y:S01]  /*1550*/  IMAD.U32 R4, R125, 0x200, R4 ;  /* 0x000002007d047824 */ /* 0x000fe200078e0004 */
[----:B------:R-:W-:Y:S01]  /*1560*/  ULDC UR14, c[0x0][0x744] ;  /* 0x0001d100000e7ab9 */ /* 0x000fe20000000800 */
        /* <DEDUP_REMOVED lines=8> */
.L_x_126:
[----:B------:R-:W-:-:S06]  /*15f0*/  UISETP.NE.AND UP0, UPT, UR11, 0x3, UPT ;  /* 0x000000030b00788c */ /* 0x000fcc000bf05270 */
[----:B------:R-:W-:-:S13]  /*1600*/  PLOP3.LUT P0, PT, PT, PT, UP0, 0x80, 0x0 ;  /* 0x000000000000781c */ /* 0x000fda0003f0f008 */
[----:B-1----:R-:W-:Y:S05]  /*1610*/  @!P0 BRA `(.L_x_116) ;  /* 0x0000000000048947 */ /* 0x002fea0003800000 */
[----:B------:R-:W-:Y:S01]  /*1620*/  BPT.TRAP 0x1 ;  /* 0x000000040000795c */ /* 0x000fe20000300000 */
.L_x_116:
[----:B------:R-:W-:Y:S01]  /*1630*/  R2UR UR8, R16 ;  /* 0x00000000100872ca */ /* 0x000fe200000e0000 */
[----:B------:R-:W-:-:S05]  /*1640*/  IMAD.U32 R6, RZ, RZ, UR5 ;  /* 0x00000005ff067e24 */ /* 0x000fca000f8e00ff */
[----:B------:R-:W-:-:S07]  /*1650*/  SHF.L.U32 R6, R6, 0x1f, RZ ;  /* 0x0000001f06067819 */ /* 0x000fce00000006ff */
[----:B------:R-:W-:-:S09]  /*1660*/  ULEA UR8, UR6, UR8, 0x3 ;  /* 0x0000000806087291 */ /* 0x000fd2000f8e183f */
[----:B------:R2:W3:Y:S01]  /*1670*/  SYNCS.PHASECHK.TRANS64.TRYWAIT P1, [UR8+0x26810], R6 ;  /* 0x02681006ff0075a7 */ /* 0x0004e20008020148 */
[----:B------:R-:W-:Y:S05]  /*1680*/  @!P0 BRA `(.L_x_117) ;  /* 0x0000000000048947 */ /* 0x000fea0003800000 */
[----:B------:R-:W-:Y:S01]  /*1690*/  BPT.TRAP 0x1 ;  /* 0x000000040000795c */ /* 0x000fe20000300000 */
.L_x_117:
[----:B---3--:R-:W-:Y:S05]  /*16a0*/  @P1 BRA `(.L_x_118) ;  /* 0x0000000000081947 */ /* 0x008fea0003800000 */
[----:B------:R-:W3:Y:S02]  /*16b0*/  SYNCS.PHASECHK.TRANS64.TRYWAIT P1, [UR8+0x26810], R6 ;  /* 0x02681006ff0075a7 */ /* 0x000ee40008020148 */
[----:B---3--:R-:W-:Y:S05]  /*16c0*/  @!P1 BRA `(.L_x_119) ;  /* 0x0000007000a89947 */ /* 0x008fea0003800000 */
.L_x_118:
        /* <DEDUP_REMOVED lines=67> */
.L_x_120:
[----:B------:R1:W1:Y:S01]  /*1b00*/  SYNCS.PHASECHK.TRANS64.TRYWAIT P1, [UR8+0x26830], R6 ;  /* 0x02683006ff0075a7 */ /* 0x0002620008020148 */
[----:B------:R-:W-:Y:S05]  /*1b10*/  @!P0 BRA `(.L_x_121) ;  /* 0x0000000000048947 */ /* 0x000fea0003800000 */
[----:B------:R-:W-:Y:S01]  /*1b20*/  BPT.TRAP 0x1 ;  /* 0x000000040000795c */ /* 0x000fe20000300000 */
.L_x_121:
[----:B-1----:R-:W-:Y:S05]  /*1b30*/  @P1 BRA `(.L_x_122) ;  /* 0x0000000000081947 */ /* 0x002fea0003800000 */
[----:B------:R-:W1:Y:S02]  /*1b40*/  SYNCS.PHASECHK.TRANS64.TRYWAIT P1, [UR8+0x26830], R6 ;  /* 0x02683006ff0075a7 */ /* 0x000e640008020148 */
[----:B-1----:R-:W-:Y:S05]  /*1b50*/  @!P1 BRA `(.L_x_123) ;  /* 0x0000006c009c9947 */ /* 0x002fea0003800000 */
.L_x_122:
        /* <DEDUP_REMOVED lines=26> */
[----:B------:R-:W5:Y:S01]  /*1d00*/  MUFU.TANH R12, R12 ;  /* 0x0000000c000c7308 */ /* 0x000f620000002400 */
        /* <DEDUP_REMOVED lines=16> */
[----:B-----5:R-:W-:Y:S01]  /*1e10*/  FSEL R171, R12, -INF , P1 ;  /* 0xff8000000cab7808 */ /* 0x020fe20000800000 */
[----:B------:R-:W-:Y:S01]  /*1e20*/  FFMA.FTZ R226, R161, UR14, -R216 ;  /* 0x0000000ea1e27c23 */ /* 0x000fe200080108d8 */
[----:B------:R-:W-:Y:S01]  /*1e30*/  FMUL.FTZ R227, R183, UR13 ;  /* 0x0000000db7e37c20 */ /* 0x000fe20008410000 */
[----:B------:R-:W-:Y:S01]  /*1e40*/  FMUL.FTZ R221, R172, UR13 ;  /* 0x0000000dacdd7c20 */ /* 0x000fe20008410000 */
[----:B------:R-:W-:Y:S01]  /*1e50*/  FMUL.FTZ R222, R173, UR13 ;  /* 0x0000000dadde7c20 */ /* 0x000fe20008410000 */
[----:B------:R-:W-:Y:S01]  /*1e60*/  FFMA.FTZ R168, R171, UR14, -R218 ;  /* 0x0000000eaba87c23 */ /* 0x000fe200080108da */
[----:B------:R-:W-:Y:S01]  /*1e70*/  FMUL.FTZ R156, R164, UR13 ;  /* 0x0000000da49c7c20 */ /* 0x000fe20008410000 */
[----:B------:R-:W5:Y:S01]  /*1e80*/  MUFU.TANH R152, R152 ;  /* 0x0000009800987308 */ /* 0x000f620000002400 */
        /* <DEDUP_REMOVED lines=16> */
[C---:B-----5:R-:W-:Y:S01]  /*1f90*/  FSEL R171, R152.reuse, -INF , P2 ;  /* 0xff80000098ab7808 */ /* 0x060fe20001000000 */
        /* <DEDUP_REMOVED lines=28> */
[----:B------:R-:W5:Y:S08]  /*2160*/  MUFU.TANH R158, R158 ;  /* 0x0000009e009e7308 */ /* 0x000f700000002400 */
        /* <DEDUP_REMOVED lines=37> */
[----:B------:R-:W-:-:S06]  /*23c0*/  WARPGROUP.ARRIVE ;  /* 0x00000000000079c5 */ /* 0x000fcc0000000000 */
        /* <DEDUP_REMOVED lines=10> */
[----:B------:R-:W1:Y:S04]  /*2470*/  LDS.64 R166, [R5+0x1e200] ;  /* 0x01e2000005a67984 */ /* 0x000e680000000a00 */
[----:B------:R-:W3:Y:S01]  /*2480*/  LDS.64 R170, [R5+0x1e220] ;  /* 0x01e2200005aa7984 */ /* 0x000ee20000000a00 */
[--C-:B-1----:R-:W-:Y:S01]  /*2490*/  FADD.FTZ R217, R120, -R166.reuse ;  /* 0x800000a678d97221 */ /* 0x102fe20000010000 */
        /* <DEDUP_REMOVED lines=10> */
[----:B------:R-:W-:Y:S01]  /*2540*/  FMUL.FTZ R7, R183, R178 ;  /* 0x000000b2b7077220 */ /* 0x000fe20000410000 */
[----:B------:R-:W-:Y:S01]  /*2550*/  FSEL R6, R157, -INF , P2 ;  /* 0xff8000009d067808 */ /* 0x000fe20001000000 */
[----:B------:R1:W4:Y:S01]  /*2560*/  MUFU.EX2 R166, R208 ;  /* 0x000000d000a67308 */ /* 0x0003220000000800 */
[----:B--2---:R-:W-:Y:S01]  /*2570*/  FSEL R123, R156, -INF , P2 ;  /* 0xff8000009c7b7808 */ /* 0x004fe20001000000 */
[----:B------:R-:W-:Y:S01]  /*2580*/  FMUL.FTZ R122, R122, R7 ;  /* 0x000000077a7a7220 */ /* 0x000fe20000410000 */
[----:B-----5:R-:W-:Y:S01]  /*2590*/  FSEL R209, R158, -INF , P1 ;  /* 0xff8000009ed17808 */ /* 0x020fe20000800000 */
[----:B---3--:R-:W-:Y:S01]  /*25a0*/  FADD.FTZ R218, R124, -R170 ;  /* 0x800000aa7cda7221 */ /* 0x008fe20000010000 */
        /* <DEDUP_REMOVED lines=11> */
[----:B------:R1:W5:Y:S01]  /*2660*/  MUFU.EX2 R167, R216 ;  /* 0x000000d800a77308 */ /* 0x0003620000000800 */
        /* <DEDUP_REMOVED lines=11> */
[----:B----4-:R-:W-:Y:S01]  /*2720*/  FMUL.FTZ R9, R168, R9 ;  /* 0x00000009a8097220 */ /* 0x010fe20000410000 */
[----:B------:R-:W-:Y:S01]  /*2730*/  FFMA.FTZ R209, -R11, R11, 1 ;  /* 0x3f8000000bd17423 */ /* 0x000fe2000001010b */
[----:B------:R-:W-:Y:S01]  /*2740*/  FSEL R213, R169, -INF , P1 ;  /* 0xff800000a9d57808 */ /* 0x000fe20000800000 */
[----:B------:R-:W-:Y:S01]  /*2750*/  FADD.FTZ R218, R127, -R171 ;  /* 0x800000ab7fda7221 */ /* 0x000fe20000010000 */
[----:B------:R1:W-:Y:S01]  /*2760*/  MUFU.EX2 R181, R212 ;  /* 0x000000d400b57308 */ /* 0x0003e20000000800 */
[--C-:B---3--:R-:W-:Y:S01]  /*2770*/  FFMA.FTZ R120, R8, UR14, -R21.reuse ;  /* 0x0000000e08787c23 */ /* 0x108fe20008010815 */
        /* <DEDUP_REMOVED lines=22> */
[----:B------:R-:W4:Y:S01]  /*28e0*/  MUFU.EX2 R178, R178 ;  /* 0x000000b200b27308 */ /* 0x000f220000000800 */
[----:B---3--:R-:W-:Y:S01]  /*28f0*/  FSEL R213, R224, -INF , P1 ;  /* 0xff800000e0d57808 */ /* 0x008fe20000800000 */
        /* <DEDUP_REMOVED lines=9> */
[----:B------:R2:W3:Y:S01]  /*2990*/  MUFU.EX2 R11, R120 ;  /* 0x00000078000b7308 */ /* 0x0004e20000000800 */
[----:B------:R-:W-:Y:S01]  /*29a0*/  FFMA.FTZ R215, R6, UR14, -R215 ;  /* 0x0000000e06d77c23 */ /* 0x000fe200080108d7 */
[C---:B------:R-:W-:Y:S01]  /*29b0*/  FSEL R130, R177.reuse, -INF , P2 ;  /* 0xff800000b1827808 */ /* 0x040fe20001000000 */
[----:B------:R-:W3:Y:S01]  /*29c0*/  LDS.64 R6, [R5+0x1e280] ;  /* 0x01e2800005067984 */ /* 0x000ee20000000a00 */
[----:B------:R-:W-:Y:S01]  /*29d0*/  FMUL.FTZ R217, R172, R217 ;  /* 0x000000d9acd97220 */ /* 0x000fe20000410000 */
[----:B------:R-:W-:Y:S01]  /*29e0*/  FMUL.FTZ R219, R166, R219 ;  /* 0x000000dba6db7220 */ /* 0x000fe20000410000 */
[----:B------:R-:W-:Y:S01]  /*29f0*/  FFMA.FTZ R177, -R177, R177, 1 ;  /* 0x3f800000b1b17423 */ /* 0x000fe200000101b1 */
[--C-:B------:R-:W-:Y:S01]  /*2a00*/  FFMA.FTZ R130, R130, UR14, -R211.reuse ;  /* 0x0000000e82827c23 */ /* 0x100fe200080108d3 */
[----:B------:R-:W-:Y:S01]  /*2a10*/  FMUL.FTZ R152, R152, R217 ;  /* 0x000000d998987220 */ /* 0x000fe20000410000 */
[----:B--2---:R-:W-:Y:S01]  /*2a20*/  FSEL R120, R179, -INF , P1 ;  /* 0xff800000b3787808 */ /* 0x004fe20000800000 */
[----:B------:R-:W-:Y:S01]  /*2a30*/  FMUL.FTZ R131, R154, R219 ;  /* 0x000000db9a837220 */ /* 0x000fe20000410000 */
[----:B------:R-:W-:Y:S01]  /*2a40*/  FMUL.FTZ R154, R174, R129 ;  /* 0x00000081ae9a7220 */ /* 0x000fe20000410000 */
[----:B------:R-:W-:Y:S01]  /*2a50*/  FSEL R129, R182, -INF , P1 ;  /* 0xff800000b6817808 */ /* 0x000fe20000800000 */
[----:B------:R-:W2:Y:S01]  /*2a60*/  MUFU.EX2 R126, R126 ;  /* 0x0000007e007e7308 */ /* 0x000ea20000000800 */
[----:B------:R-:W-:Y:S01]  /*2a70*/  FFMA.FTZ R211, R120, UR14, -R211 ;  /* 0x0000000e78d37c23 */ /* 0x000fe200080108d3 */
[--C-:B------:R-:W-:Y:S01]  /*2a80*/  FFMA.FTZ R120, R13, UR14, -R14.reuse ;  /* 0x0000000e0d787c23 */ /* 0x100fe2000801080e */
[----:B------:R-:W-:Y:S01]  /*2a90*/  FMUL.FTZ R153, R153, R154 ;  /* 0x0000009a99997220 */ /* 0x000fe20000410000 */
[----:B------:R-:W-:Y:S01]  /*2aa0*/  FFMA.FTZ R154, -R155, R155, 1 ;  /* 0x3f8000009b9a7423 */ /* 0x000fe2000001019b */
[----:B-----5:R-:W-:Y:S01]  /*2ab0*/  FMUL.FTZ R155, R167, R210 ;  /* 0x000000d2a79b7220 */ /* 0x020fe20000410000 */
[----:B------:R-:W-:Y:S01]  /*2ac0*/  FFMA.FTZ R210, R129, UR14, -R14 ;  /* 0x0000000e81d27c23 */ /* 0x000fe2000801080e */
[--C-:B-1----:R-:W-:Y:S01]  /*2ad0*/  FADD.FTZ R13, R132, -R8.reuse ;  /* 0x80000008840d7221 */ /* 0x102fe20000010000 */
[----:B------:R-:W-:Y:S01]  /*2ae0*/  FADD.FTZ R132, R134, -R8 ;  /* 0x8000000886847221 */ /* 0x000fe20000010000 */
[--C-:B------:R-:W-:Y:S01]  /*2af0*/  FADD.FTZ R133, R133, -R9.reuse ;  /* 0x8000000985857221 */ /* 0x100fe20000010000 */
[----:B------:R-:W-:Y:S01]  /*2b00*/  FADD.FTZ R217, R135, -R9 ;  /* 0x8000000987d97221 */ /* 0x000fe20000010000 */
[----:B----4-:R-:W-:Y:S01]  /*2b10*/  FMUL.FTZ R13, R178, R13 ;  /* 0x0000000db20d7220 */ /* 0x010fe20000410000 */
        /* <DEDUP_REMOVED lines=11> */
[----:B----4-:R-:W4:Y:S01]  /*2bd0*/  LDS.64 R12, [R5+0x1e2c0] ;  /* 0x01e2c000050c7984 */ /* 0x010f220000000a00 */
[----:B------:R5:W2:Y:S01]  /*2be0*/  MUFU.EX2 R10, R216 ;  /* 0x000000d8000a7308 */ /* 0x000aa20000000800 */
[----:B------:R-:W-:Y:S01]  /*2bf0*/  FMUL.FTZ R132, R124, R133 ;  /* 0x000000857c847220 */ /* 0x000fe20000410000 */
[----:B------:R-:W-:Y:S01]  /*2c00*/  FSEL R158, R227, -INF , P1 ;  /* 0xff800000e39e7808 */ /* 0x000fe20000800000 */
[----:B------:R-:W-:Y:S01]  /*2c10*/  FFMA.FTZ R156, R156, UR14, -R15 ;  /* 0x0000000e9c9c7c23 */ /* 0x000fe2000801080f */
[----:B------:R-:W-:Y:S01]  /*2c20*/  FFMA.FTZ R180, -R180, R180, 1 ;  /* 0x3f800000b4b47423 */ /* 0x000fe200000101b4 */
[----:B------:R-:W-:Y:S01]  /*2c30*/  FMUL.FTZ R135, R135, R132 ;  /* 0x0000008487877220 */ /* 0x000fe20000410000 */
[--C-:B---3--:R-:W-:Y:S01]  /*2c40*/  FADD.FTZ R133, R136, -R6.reuse ;  /* 0x8000000688857221 */ /* 0x108fe20000010000 */
[----:B------:R-:W-:Y:S01]  /*2c50*/  FADD.FTZ R6, R138, -R6 ;  /* 0x800000068a067221 */ /* 0x000fe20000010000 */
[----:B------:R-:W3:Y:S01]  /*2c60*/  MUFU.EX2 R127, R127 ;  /* 0x0000007f007f7308 */ /* 0x000ee20000000800 */
[--C-:B-----5:R-:W-:Y:S01]  /*2c70*/  FADD.FTZ R216, R137, -R7.reuse ;  /* 0x8000000789d87221 */ /* 0x120fe20000010000 */
[----:B------:R-:W-:Y:S01]  /*2c80*/  FADD.FTZ R7, R139, -R7 ;  /* 0x800000078b077221 */ /* 0x000fe20000010000 */
[----:B------:R-:W-:Y:S01]  /*2c90*/  FMUL.FTZ R132, R20, R133 ;  /* 0x0000008514847220 */ /* 0x000fe20000410000 */
[----:B------:R-:W-:Y:S01]  /*2ca0*/  FMUL.FTZ R133, R21, R6 ;  /* 0x0000000615857220 */ /* 0x000fe20000410000 */
[----:B------:R-:W-:Y:S01]  /*2cb0*/  FMUL.FTZ R157, R11, R216 ;  /* 0x000000d80b9d7220 */ /* 0x000fe20000410000 */
[----:B--2---:R-:W-:Y:S01]  /*2cc0*/  FMUL.FTZ R216, R126, R7 ;  /* 0x000000077ed87220 */ /* 0x004fe20000410000 */
[----:B------:R-:W-:Y:S01]  /*2cd0*/  FFMA.FTZ R139, -R220, R220, 1 ;  /* 0x3f800000dc8b7423 */ /* 0x000fe200000101dc */
[----:B------:R-:W2:Y:S01]  /*2ce0*/  LDS.64 R6, [R5+0x1e2e0] ;  /* 0x01e2e00005067984 */ /* 0x000ea20000000a00 */
[----:B------:R-:W5:Y:S01]  /*2cf0*/  MUFU.EX2 R14, R215 ;  /* 0x000000d7000e7308 */ /* 0x000f620000000800 */
[----:B------:R-:W-:Y:S01]  /*2d00*/  FFMA.FTZ R158, R158, UR14, -R15 ;  /* 0x0000000e9e9e7c23 */ /* 0x000fe2000801080f */
[----:B------:R-:W-:Y:S01]  /*2d10*/  FMUL.FTZ R139, R139, R216 ;  /* 0x000000d88b8b7220 */ /* 0x000fe20000410000 */
[----:B------:R-:W-:Y:S01]  /*2d20*/  FFMA.FTZ R138, -R169, R169, 1 ;  /* 0x3f800000a98a7423 */ /* 0x000fe200000101a9 */
[----:B------:R-:W-:Y:S01]  /*2d30*/  FMUL.FTZ R137, R163, R132 ;  /* 0x00000084a3897220 */ /* 0x000fe20000410000 */
[----:B------:R-:W-:Y:S01]  /*2d40*/  FMUL.FTZ R214, R10, R217 ;  /* 0x000000d90ad67220 */ /* 0x000fe20000410000 */
[----:B------:R-:W-:Y:S01]  /*2d50*/  FFMA.FTZ R182, -R182, R182, 1 ;  /* 0x3f800000b6b67423 */ /* 0x000fe200000101b6 */
[----:B------:R-:W-:Y:S01]  /*2d60*/  FMUL.FTZ R138, R138, R133 ;  /* 0x000000858a8a7220 */ /* 0x000fe20000410000 */
[----:B------:R-:W4:Y:S01]  /*2d70*/  MUFU.EX2 R128, R128 ;  /* 0x0000008000807308 */ /* 0x000f220000000800 */
        /* <DEDUP_REMOVED lines=8> */
[----:B---3--:R-:W-:Y:S01]  /*2e00*/  FMUL.FTZ R8, R127, R8 ;  /* 0x000000087f087220 */ /* 0x008fe20000410000 */
[----:B-----5:R-:W-:Y:S01]  /*2e10*/  FMUL.FTZ R143, R14, R143 ;  /* 0x0000008f0e8f7220 */ /* 0x020fe20000410000 */
[----:B------:R-:W-:Y:S01]  /*2e20*/  FFMA.FTZ R9, -R223, R223, 1 ;  /* 0x3f800000df097423 */ /* 0x000fe200000101df */
[----:B------:R-:W-:Y:S01]  /*2e30*/  FFMA.FTZ R140, -R222, R222, 1 ;  /* 0x3f800000de8c7423 */ /* 0x000fe200000101de */
[----:B------:R-:W-:Y:S01]  /*2e40*/  FFMA.FTZ R225, -R225, R225, 1 ;  /* 0x3f800000e1e17423 */ /* 0x000fe200000101e1 */
[----:B------:R-:W-:Y:S01]  /*2e50*/  FMUL.FTZ R142, R142, R143 ;  /* 0x0000008f8e8e7220 */ /* 0x000fe20000410000 */
[----:B------:R-:W-:Y:S01]  /*2e60*/  FMUL.FTZ R9, R9, R8 ;  /* 0x0000000809097220 */ /* 0x000fe20000410000 */
[----:B------:R-:W1:Y:S01]  /*2e70*/  MUFU.EX2 R125, R125 ;  /* 0x0000007d007d7308 */ /* 0x000e620000000800 */
[--C-:B----4-:R-:W-:Y:S01]  /*2e80*/  FADD.FTZ R143, R145, -R13.reuse ;  /* 0x8000000d918f7221 */ /* 0x110fe20000010000 */
        /* <DEDUP_REMOVED lines=266> */
.L_x_124:
        /* <DEDUP_REMOVED lines=46> */
.L_x_125:
        /* <DEDUP_REMOVED lines=12> */
.L_x_115:
        /* <DEDUP_REMOVED lines=66> */
[----:B--2-4-:R-:W-:Y:S05]  /*46f0*/  CALL.ABS.NOINC R2 ;  /* 0x0000000002007343 */ /* 0x014fea0003c00000 */
.L_x_127:
        /* <DEDUP_REMOVED lines=17> */
[----:B--2-4-:R-:W-:Y:S05]  /*4810*/  CALL.ABS.NOINC R2 ;  /* 0x0000000002007343 */ /* 0x014fea0003c00000 */
.L_x_128:
        /* <DEDUP_REMOVED lines=17> */
[----:B--2-4-:R-:W-:Y:S05]  /*4930*/  CALL.ABS.NOINC R2 ;  /* 0x0000000002007343 */ /* 0x014fea0003c00000 */
.L_x_129:
[----:B------:R-:W-:-:S13]  /*4940*/  LOP3.LUT P6, RZ, R228, 0x1bf, RZ, 0xc0, !PT ;  /* 0x000001bfe4ff7812 */ /* 0x000fda00078cc0ff */
[----:B------:R-:W-:Y:S05]  /*4950*/  @!P6 BRA `(.L_x_130) ;  /* 0x000000000040e947 */ /* 0x000fea0003800000 */
[----:B-1----:R-:W-:Y:S01]  /*4960*/  MOV R0, 0x0 ;  /* 0x0000000000007802 */ /* 0x002fe20000000f00 */
        /* <DEDUP_REMOVED lines=15> */
.L_x_130:
        /* <DEDUP_REMOVED lines=91> */
[----:B------:R-:W5:Y:S01]  /*5010*/  S2UR UR12, SR_CTAID.Z ;  /* 0x00000000000c79c3 */ /* 0x000f620000002700 */
        /* <DEDUP_REMOVED lines=16> */
[----:B-----5:R-:W-:Y:S01]  /*5120*/  UMOV UR44, UR12 ;  /* 0x0000000c002c7c82 */ /* 0x020fe20008000000 */
        /* <DEDUP_REMOVED lines=11> */
.L_x_132:
[----:B------:R-:W-:Y:S05]  /*51e0*/  BSYNC B0 ;  /* 0x0000000000007941 */ /* 0x000fea0003800000 */
.L_x_131:
[----:B------:R-:W-:-:S04]  /*51f0*/  DEPBAR.LE SB0, 0x0 ;  /* 0x000080000000791a */ /* 0x000fc80000000000 */
[----:B------:R-:W-:Y:S05]  /*5200*/  EXIT ;  /* 0x000000000000794d */ /* 0x000fea0003800000 */
.L_x_105:
        /* <DEDUP_REMOVED lines=13> */
[----:B------:R-:W-:Y:S01]  /*52e0*/  ULDC UR17, c[0x0][0x280] ;  /* 0x0000a00000117ab9 */ /* 0x000fe20000000800 */
[----:B------:R-:W-:Y:S01]  /*52f0*/  ULDC.64 UR10, c[0x0][0x2d8] ;  /* 0x0000b600000a7ab9 */ /* 0x000fe20000000a00 */
[----:B------:R-:W-:Y:S01]  /*5300*/  UISETP.GE.AND UP1, UPT, UR17, 0x1, UPT ;  /* 0x000000011100788c */ /* 0x000fe2000bf26270 */
[----:B------:R-:W-:Y:S01]  /*5310*/  ULDC UR15, c[0x0][0x288] ;  /* 0x0000a200000f7ab9 */ /* 0x000fe20000000800 */
[----:B------:R-:W-:Y:S01]  /*5320*/  USHF.R.S32.HI UR6, URZ, 0x1f, UR9 ;  /* 0x0000001f3f067899 */ /* 0x000fe20008011409 */
[----:B------:R-:W-:-:S03]  /*5330*/  ULDC.64 UR12, c[0x0][0x2e0] ;  /* 0x0000b800000c7ab9 */ /* 0x000fc60000000a00 */
[----:B------:R-:W-:Y:S01]  /*5340*/  PLOP3.LUT P1, PT, PT, PT, UP1, 0x80, 0x0 ;  /* 0x000000000000781c */ /* 0x000fe20003f2f018 */
[----:B------:R-:W-:Y:S01]  /*5350*/  UIMAD UR6, UR6, UR12, URZ ;  /* 0x0000000c060672a4 */ /* 0x000fe2000f8e023f */
[----:B------:R-:W-:-:S03]  /*5360*/  ELECT P0, URZ, PT ;  /* 0x00000000003f782f */ /* 0x000fc60003800000 */
[----:B------:R-:W-:Y:S02]  /*5370*/  UIMAD UR14, UR9, UR13, UR6 ;  /* 0x0000000d090e72a4 */ /* 0x000fe4000f8e0206 */
[----:B-1----:R-:W-:Y:S02]  /*5380*/  USHF.R.S32.HI UR8, URZ, 0x1f, UR16 ;  /* 0x0000001f3f087899 */ /* 0x002fe40008011410 */
[----:B------:R-:W-:Y:S02]  /*5390*/  UIMAD.WIDE.U32 UR4, UR16, UR10, URZ ;  /* 0x0000000a100472a5 */ /* 0x000fe4000f8e003f */
[----:B------:R-:W-:-:S04]  /*53a0*/  UIMAD UR7, UR8, UR10, URZ ;  /* 0x0000000a080772a4 */ /* 0x000fc8000f8e023f */
[----:B------:R-:W-:Y:S02]  /*53b0*/  UIMAD UR7, UR16, UR11, UR7 ;  /* 0x0000000b100772a4 */ /* 0x000fe4000f8e0207 */
[----:B------:R-:W-:Y:S02]  /*53c0*/  UIMAD UR11, UR9, UR15, URZ ;  /* 0x0000000f090b72a4 */ /* 0x000fe4000f8e023f */
[----:B------:R-:W-:Y:S02]  /*53d0*/  UIADD3 UR5, UR5, UR7, URZ ;  /* 0x0000000705057290 */ /* 0x000fe4000fffe03f */
[----:B------:R-:W-:Y:S02]  /*53e0*/  UIADD3 UR10, UP0, UR11, UR16, URZ ;  /* 0x000000100b0a7290 */ /* 0x000fe4000ff1e03f */
[----:B------:R-:W-:Y:S02]  /*53f0*/  UIMAD.WIDE.U32 UR6, UR9, UR12, UR4 ;  /* 0x0000000c090672a5 */ /* 0x000fe4000f8e0004 */
[----:B------:R-:W-:Y:S01]  /*5400*/  ULEA.HI.X.SX32 UR11, UR11, UR8, 0x1, UP0 ;  /* 0x000000080b0b7291 */ /* 0x000fe200080f0e3f */
[----:B------:R-:W-:Y:S11]  /*5410*/  @!P1 EXIT ;  /* 0x000000000000994d */ /* 0x000ff60003800000 */
[----:B------:R-:W1:Y:S01]  /*5420*/  S2R R3, SR_TID.X ;  /* 0x0000000000037919 */ /* 0x000e620000002100 */
[----:B------:R-:W-:Y:S01]  /*5430*/  UIADD3 UR4, UR17, 0x3f, URZ ;  /* 0x0000003f11047890 */ /* 0x000fe2000fffe03f */
[----:B------:R-:W2:Y:S01]  /*5440*/  S2UR UR27, SR_CTAID.X ;  /* 0x00000000001b79c3 */ /* 0x000ea20000002500 */
[----:B------:R-:W-:Y:S02]  /*5450*/  UISETP.GE.AND UP0, UPT, UR17, 0x41, UPT ;  /* 0x000000411100788c */ /* 0x000fe4000bf06270 */
[----:B------:R-:W-:Y:S02]  /*5460*/  USHF.R.S32.HI UR5, URZ, 0x1f, UR4 ;  /* 0x0000001f3f057899 */ /* 0x000fe40008011404 */
[----:B------:R-:W-:Y:S02]  /*5470*/  UIADD3 UR14, UR7, UR14, URZ ;  /* 0x0000000e070e7290 */ /* 0x000fe4000fffe03f */
[----:B------:R-:W-:Y:S01]  /*5480*/  ULEA.HI UR5, UR5, UR4, URZ, 0x6 ;  /* 0x0000000405057291 */ /* 0x000fe2000f8f303f */
[----:B------:R-:W-:Y:S01]  /*5490*/  PLOP3.LUT P1, PT, PT, PT, UP0, 0x80, 0x0 ;  /* 0x000000000000781c */ /* 0x000fe20003f2f008 */
[----:B------:R-:W-:Y:S01]  /*54a0*/  ULDC.64 UR28, c[0x0][0x208] ;  /* 0x00008200001c7ab9 */ /* 0x000fe20000000a00 */
[----:B------:R-:W-:Y:S01]  /*54b0*/  ULDC UR4, c[0x0][0x760] ;  /* 0x0001d80000047ab9 */ /* 0x000fe20000000800 */
[----:B------:R-:W-:-:S02]  /*54c0*/  USHF.R.S32.HI UR5, URZ, 0x6, UR5 ;  /* 0x000000063f057899 */ /* 0x000fc40008011405 */
[----:B------:R-:W-:Y:S02]  /*54d0*/  UIMAD UR15, UR15, UR4, URZ ;  /* 0x000000040f0f72a4 */ /* 0x000fe4000f8e023f */
[----:B------:R-:W-:Y:S01]  /*54e0*/  UISETP.LT.AND UP1, UPT, UR5, 0x1, UPT ;  /* 0x000000010500788c */ /* 0x000fe2000bf21270 */
[----:B------:R-:W-:-:S03]  /*54f0*/  UMOV UR4, URZ ;  /* 0x0000003f00047c82 */ /* 0x000fc60008000000 */
[----:B------:R-:W-:-:S04]  /*5500*/  USEL UR18, UR5, 0x1, !UP1 ;  /* 0x0000000105127887 */ /* 0x000fc8000c800000 */
[----:B------:R-:W-:Y:S01]  /*5510*/  ULOP3.LUT UR35, UR18, 0x1, URZ, 0xc0, !UPT ;  /* 0x0000000112237892 */ /* 0x000fe2000f8ec03f */
[----:B-1----:R-:W-:Y:S01]  /*5520*/  LOP3.LUT R0, R3, 0x1f, RZ, 0xc0, !PT ;  /* 0x0000001f03007812 */ /* 0x002fe200078ec0ff */
[----:B--2---:R-:W-:Y:S10]  /*5530*/  @!P1 BRA `(.L_x_134) ;  /* 0x0000000800ac9947 */ /* 0x004ff40003800000 */
[----:B------:R-:W-:Y:S01]  /*5540*/  ULDC.64 UR24, c[0x0][0x2c0] ;  /* 0x0000b00000187ab9 */ /* 0x000fe20000000a00 */
[----:B------:R-:W-:Y:S02]  /*5550*/  UIADD3 UR18, UR18, -UR35, URZ ;  /* 0x8000002312127290 */ /* 0x000fe4000fffe03f */
        /* <DEDUP_REMOVED lines=9> */
[----:B------:R-:W-:-:S12]  /*55f0*/  UIADD3.X UR25, URZ, UR25, URZ, UP2, !UPT ;  /* 0x000000193f197290 */ /* 0x000fd800097fe43f */
.L_x_159:
[----:B------:R-:W-:Y:S01]  /*5600*/  UIMAD UR19, UR15, UR4, URZ ;  /* 0x000000040f1372a4 */ /* 0x000fe2000f8e023f */
[----:B------:R-:W-:Y:S01]  /*5610*/  ISETP.NE.AND P1, PT, R0, RZ, PT ;  /* 0x000000ff0000720c */ /* 0x000fe20003f25270 */
[----:B------:R-:W-:Y:S01]  /*5620*/  ULDC.64 UR8, c[0x0][0x768] ;  /* 0x0001da0000087ab9 */ /* 0x000fe20000000a00 */
[----:B------:R-:W-:Y:S01]  /*5630*/  UIMAD UR12, UR5, 0x3000, URZ ;  /* 0x00003000050c78a4 */ /* 0x000fe2000f8e023f */
[----:B------:R-:W-:Y:S01]  /*5640*/  BSSY B0, `(.L_x_135) ;  /* 0x0000012000007945 */ /* 0x000fe20003800000 */
[----:B------:R-:W-:Y:S02]  /*5650*/  UIADD3 UR13, UP0, UR19, UR10, URZ ;  /* 0x0000000a130d7290 */ /* 0x000fe4000ff1e03f */
[----:B------:R-:W-:Y:S02]  /*5660*/  UIADD3 UR18, UR18, -0x2, URZ ;  /* 0xfffffffe12127890 */ /* 0x000fe4000fffe03f */
[----:B------:R-:W-:Y:S02]  /*5670*/  ULEA.HI.X.SX32 UR16, UR19, UR11, 0x1, UP0 ;  /* 0x0000000b13107291 */ /* 0x000fe400080f0e3f */
[----:B------:R-:W-:-:S02]  /*5680*/  ULEA UR17, UP0, UR13, UR8, 0x2 ;  /* 0x000000080d117291 */ /* 0x000fc4000f80103f */
[----:B------:R-:W-:Y:S01]  /*5690*/  UIMAD.WIDE UR32, UR12, 0x4, UR20 ;  /* 0x000000040c2078a5 */ /* 0x000fe2000f8e0214 */
[----:B------:R-:W-:Y:S01]  /*56a0*/  ISETP.NE.AND P2, PT, RZ, UR18, PT ;  /* 0x00000012ff007c0c */ /* 0x000fe2000bf45270 */
[----:B------:R-:W-:Y:S02]  /*56b0*/  ULEA.HI.X UR16, UR13, UR9, UR16, 0x2, UP0 ;  /* 0x000000090d107291 */ /* 0x000fe400080f1410 */
[----:B------:R-:W-:Y:S01]  /*56c0*/  UIMAD.WIDE UR30, UR12, 0x4, UR22 ;  /* 0x000000040c1e78a5 */ /* 0x000fe2000f8e0216 */
[----:B-1----:R-:W-:Y:S01]  /*56d0*/  IMAD.U32 R2, RZ, RZ, UR17 ;  /* 0x00000011ff027e24 */ /* 0x002fe2000f8e00ff */
[----:B------:R-:W-:Y:S02]  /*56e0*/  UIMAD.WIDE UR12, UR12, 0x4, UR24 ;  /* 0x000000040c0c78a5 */ /* 0x000fe4000f8e0218 */
[----:B------:R-:W-:Y:S01]  /*56f0*/  IMAD.U32 R3, RZ, RZ, UR16 ;  /* 0x00000010ff037e24 */ /* 0x000fe2000f8e00ff */
[----:B------:R-:W-:Y:S09]  /*5700*/  @P1 BRA `(.L_x_136) ;  /* 0x0000000000141947 */ /* 0x000ff20003800000 */
.L_x_137:
[----:B------:R-:W2:Y:S04]  /*5710*/  LDG.E.STRONG.GPU R4, desc[UR28][R2.64] ;  /* 0x0000001c02047981 */ /* 0x000ea8000c1ef900 */
[----:B--2---:R-:W-:Y:S01]  /*5720*/  CCTL.IVALL ;  /* 0x00000000ff00798f */ /* 0x004fe20002000000 */
[----:B------:R-:W-:Y:S05]  /*5730*/  YIELD ;  /* 0x0000000000007946 */ /* 0x000fea0003800000 */
[----:B------:R-:W-:-:S13]  /*5740*/  ISETP.NE.AND P3, PT, R4, UR27, PT ;  /* 0x0000001b04007c0c */ /* 0x000fda000bf65270 */
[----:B------:R-:W-:Y:S05]  /*5750*/  @P3 BRA `(.L_x_137) ;  /* 0xfffffffc00ec3947 */ /* 0x000fea000383ffff */
.L_x_136:
[----:B------:R-:W-:Y:S05]  /*5760*/  BSYNC B0 ;  /* 0x0000000000007941 */ /* 0x000fea0003800000 */
.L_x_135:
[----:B------:R-:W-:-:S03]  /*5770*/  UMOV UR16, 0xffffffff ;  /* 0xffffffff00107882 */ /* 0x000fc60000000000 */
[----:B------:R-:W-:Y:S05]  /*5780*/  BRA.DIV UR16, `(.L_x_138) ;  /* 0x0000003210a87947 */ /* 0x000fea000b800000 */
[----:B------:R-:W-:Y:S01]  /*5790*/  NOP ;  /* 0x0000000000007918 */ /* 0x000fe20000000000 */
.L_x_206:
[----:B------:R-:W-:Y:S05]  /*57a0*/  WARPSYNC.ALL ;  /* 0x0000000000007948 */ /* 0x000fea0003800000 */
[----:B------:R-:W-:Y:S06]  /*57b0*/  BAR.SYNC.DEFER_BLOCKING 0xd, 0xa0 ;  /* 0x0342800000007b1d */ /* 0x000fec0000010000 */
[----:B------:R-:W-:Y:S04]  /*57c0*/  BSSY B0, `(.L_x_139) ;  /* 0x0000011000007945 */ /* 0x000fe80003800000 */
[----:B------:R-:W-:Y:S05]  /*57d0*/  @!P0 BRA `(.L_x_140) ;  /* 0x00000000003c8947 */ /* 0x000fea0003800000 */
[----:B------:R-:W1:Y:S01]  /*57e0*/  S2UR UR36, SR_CgaCtaId ;  /* 0x00000000002479c3 */ /* 0x000e620000008800 */
[----:B------:R-:W-:Y:S01]  /*57f0*/  UIMAD UR26, UR4, 0x1800, URZ ;  /* 0x00001800041a78a4 */ /* 0x000fe2000f8e023f */
        /* <DEDUP_REMOVED lines=13> */
.L_x_140:
[----:B------:R-:W-:Y:S05]  /*58d0*/  BSYNC B0 ;  /* 0x0000000000007941 */ /* 0x000fea0003800000 */
.L_x_139:
        /* <DEDUP_REMOVED lines=13> */
.L_x_142:
[----:B------:R-:W-:Y:S05]  /*59b0*/  BSYNC B0 ;  /* 0x0000000000007941 */ /* 0x000fea0003800000 */
.L_x_141:
[----:B------:R-:W-:Y:S06]  /*59c0*/  BAR.ARV 0xa, 0xa0 ;  /* 0x0282800000007b1d */ /* 0x000fec0000002000 */
[----:B------:R-:W-:Y:S04]  /*59d0*/  BSSY B0, `(.L_x_143) ;  /* 0x0000003000007945 */ /* 0x000fe80003800000 */
[----:B------:R-:W-:Y:S05]  /*59e0*/  @!P0 BRA `(.L_x_144) ;  /* 0x0000000000048947 */ /* 0x000fea0003800000 */
[----:B------:R-:W-:-:S04]  /*59f0*/  DEPBAR.LE SB0, 0x0 ;  /* 0x000080000000791a */ /* 0x000fc80000000000 */
.L_x_144:
[----:B------:R-:W-:Y:S05]  /*5a00*/  BSYNC B0 ;  /* 0x0000000000007941 */ /* 0x000fea0003800000 */
.L_x_143:
[----:B------:R-:W-:Y:S06]  /*5a10*/  BAR.ARV 0xb, 0xa0 ;  /* 0x02c2800000007b1d */ /* 0x000fec0000002000 */
[----:B------:R-:W-:Y:S01]  /*5a20*/  NOP ;  /* 0x0000000000007918 */ /* 0x000fe20000000000 */
[----:B------:R-:W-:Y:S04]  /*5a30*/  BSSY B0, `(.L_x_145) ;  /* 0x0000011000007945 */ /* 0x000fe80003800000 */
[----:B------:R-:W-:Y:S05]  /*5a40*/  @P1 BRA `(.L_x_146) ;  /* 0x00000000003c1947 */ /* 0x000fea0003800000 */
[----:B------:R-:W-:Y:S01]  /*5a50*/  @!PT LDS RZ, [RZ] ;  /* 0x00000000fffff984 */ /* 0x000fe20000000800 */
[----:B------:R-:W-:Y:S01]  /*5a60*/  @!PT LDS RZ, [RZ] ;  /* 0x00000000fffff984 */ /* 0x000fe20000000800 */
[----:B------:R-:W-:Y:S01]  /*5a70*/  @!PT LDS RZ, [RZ] ;  /* 0x00000000fffff984 */ /* 0x000fe20000000800 */
[----:B------:R-:W-:Y:S01]  /*5a80*/  @!PT LDS RZ, [RZ] ;  /* 0x00000000fffff984 */ /* 0x000fe20000000800 */
[----:B------:R1:W-:Y:S06]  /*5a90*/  MEMBAR.ALL.CTA ;  /* 0x0000000000007992 */ /* 0x0003ec0000008000 */
[----:B-1----:R-:W-:Y:S06]  /*5aa0*/  MEMBAR.ALL.GPU ;  /* 0x0000000000007992 */ /* 0x002fec000000a000 */
[----:B------:R-:W-:-:S00]  /*5ab0*/  ERRBAR ;  /* 0x00000000000079ab */ /* 0x000fc00000000000 */
[----:B------:R-:W-:Y:S06]  /*5ac0*/  CGAERRBAR ;  /* 0x00000000000075ab */ /* 0x000fec0000000000 */
[----:B012345:R-:W-:Y:S01]  /*5ad0*/  CCTL.IVALL ;  /* 0x00000000ff00798f */ /* 0x03ffe20002000000 */
[----:B------:R-:W1:Y:S01]  /*5ae0*/  S2R R4, SR_LANEID ;  /* 0x0000000000047919 */ /* 0x000e620000000000 */
[----:B------:R-:W-:Y:S02]  /*5af0*/  VOTEU.ANY UR16, UPT, PT ;  /* 0x0000000000107886 */ /* 0x000fe400038e0100 */
[----:B------:R-:W-:-:S02]  /*5b00*/  UFLO.U32 UR17, UR16 ;  /* 0x00000010001172bd */ /* 0x000fc400080e0000 */
[----:B------:R-:W2:Y:S04]  /*5b10*/  POPC R5, UR16 ;  /* 0x0000001000057d09 */ /* 0x000ea80008000000 */
[----:B-1----:R-:W-:-:S13]  /*5b20*/  ISETP.EQ.U32.AND P3, PT, R4, UR17, PT ;  /* 0x0000001104007c0c */ /* 0x002fda000bf62070 */
[----:B--2---:R1:W-:Y:S02]  /*5b30*/  @P3 REDG.E.ADD.S32.STRONG.GPU desc[UR28][R2.64], R5 ;  /* 0x000000050200398e */ /* 0x0043e4000c10e39c */
.L_x_146:
[----:B------:R-:W-:Y:S05]  /*5b40*/  BSYNC B0 ;  /* 0x0000000000007941 */ /* 0x000fea0003800000 */
.L_x_145:
[----:B------:R-:W-:Y:S01]  /*5b50*/  UIADD3 UR19, UR15, UR19, URZ ;  /* 0x000000130f137290 */ /* 0x000fe2000fffe03f */
[----:B------:R-:W-:Y:S03]  /*5b60*/  BSSY B0, `(.L_x_147) ;  /* 0x000000d000007945 */ /* 0x000fe60003800000 */
[----:B------:R-:W-:-:S04]  /*5b70*/  UIADD3 UR16, UP0, UR19, UR10, URZ ;  /* 0x0000000a13107290 */ /* 0x000fc8000ff1e03f */
[----:B------:R-:W-:Y:S02]  /*5b80*/  ULEA.HI.X.SX32 UR19, UR19, UR11, 0x1, UP0 ;  /* 0x0000000b13137291 */ /* 0x000fe400080f0e3f */
[----:B------:R-:W-:-:S04]  /*5b90*/  ULEA UR8, UP0, UR16, UR8, 0x2 ;  /* 0x0000000810087291 */ /* 0x000fc8000f80103f */
[----:B------:R-:W-:Y:S02]  /*5ba0*/  ULEA.HI.X UR19, UR16, UR9, UR19, 0x2, UP0 ;  /* 0x0000000910137291 */ /* 0x000fe400080f1413 */
[----:B-1----:R-:W-:-:S04]  /*5bb0*/  MOV R2, UR8 ;  /* 0x0000000800027c02 */ /* 0x002fc80008000f00 */
[----:B------:R-:W-:Y:S01]  /*5bc0*/  IMAD.U32 R3, RZ, RZ, UR19 ;  /* 0x00000013ff037e24 */ /* 0x000fe2000f8e00ff */
[----:B------:R-:W-:Y:S06]  /*5bd0*/  @P1 BRA `(.L_x_148) ;  /* 0x0000000000141947 */ /* 0x000fec0003800000 */
.L_x_149:
[----:B------:R-:W2:Y:S04]  /*5be0*/  LDG.E.STRONG.GPU R4, desc[UR28][R2.64] ;  /* 0x0000001c02047981 */ /* 0x000ea8000c1ef900 */
[----:B--2---:R-:W-:Y:S01]  /*5bf0*/  CCTL.IVALL ;  /* 0x00000000ff00798f */ /* 0x004fe20002000000 */
[----:B------:R-:W-:Y:S05]  /*5c00*/  YIELD ;  /* 0x0000000000007946 */ /* 0x000fea0003800000 */
[----:B------:R-:W-:-:S13]  /*5c10*/  ISETP.NE.AND P3, PT, R4, UR27, PT ;  /* 0x0000001b04007c0c */ /* 0x000fda000bf65270 */
[----:B------:R-:W-:Y:S05]  /*5c20*/  @P3 BRA `(.L_x_149) ;  /* 0xfffffffc00ec3947 */ /* 0x000fea000383ffff */
.L_x_148:
[----:B------:R-:W-:Y:S05]  /*5c30*/  BSYNC B0 ;  /* 0x0000000000007941 */ /* 0x000fea0003800000 */
.L_x_147:
[----:B------:R-:W-:-:S03]  /*5c40*/  UMOV UR8, 0xffffffff ;  /* 0xffffffff00087882 */ /* 0x000fc60000000000 */
[----:B------:R-:W-:Y:S05]  /*5c50*/  BRA.DIV UR8, `(.L_x_150) ;  /* 0x0000002e08907947 */ /* 0x000fea000b800000 */
[----:B------:R-:W-:Y:S01]  /*5c60*/  NOP ;  /* 0x0000000000007918 */ /* 0x000fe20000000000 */
.L_x_209:
[----:B------:R-:W-:Y:S05]  /*5c70*/  WARPSYNC.ALL ;  /* 0x0000000000007948 */ /* 0x000fea0003800000 */
        /* <DEDUP_REMOVED lines=12> */
.L_x_152:
[----:B------:R-:W-:Y:S05]  /*5d40*/  BSYNC B0 ;  /* 0x0000000000007941 */ /* 0x000fea0003800000 */
.L_x_151:
        /* <DEDUP_REMOVED lines=13> */
.L_x_154:
[----:B------:R-:W-:Y:S05]  /*5e20*/  BSYNC B0 ;  /* 0x0000000000007941 */ /* 0x000fea0003800000 */
.L_x_153:
[----:B------:R-:W-:Y:S06]  /*5e30*/  BAR.ARV 0xa, 0xa0 ;  /* 0x0282800000007b1d */ /* 0x000fec0000002000 */
[----:B------:R-:W-:Y:S04]  /*5e40*/  BSSY B0, `(.L_x_155) ;  /* 0x0000003000007945 */ /* 0x000fe80003800000 */
[----:B------:R-:W-:Y:S05]  /*5e50*/  @!P0 BRA `(.L_x_156) ;  /* 0x0000000000048947 */ /* 0x000fea0003800000 */
[----:B------:R-:W-:-:S04]  /*5e60*/  DEPBAR.LE SB0, 0x0 ;  /* 0x000080000000791a */ /* 0x000fc80000000000 */
.L_x_156:
[----:B------:R-:W-:Y:S05]  /*5e70*/  BSYNC B0 ;  /* 0x0000000000007941 */ /* 0x000fea0003800000 */
.L_x_155:
[----:B------:R-:W-:Y:S06]  /*5e80*/  BAR.ARV 0xb, 0xa0 ;  /* 0x02c2800000007b1d */ /* 0x000fec0000002000 */
[----:B------:R-:W-:Y:S01]  /*5e90*/  NOP ;  /* 0x0000000000007918 */ /* 0x000fe20000000000 */
[----:B------:R-:W-:Y:S04]  /*5ea0*/  BSSY B0, `(.L_x_157) ;  /* 0x0000011000007945 */ /* 0x000fe80003800000 */
[----:B------:R-:W-:Y:S05]  /*5eb0*/  @P1 BRA `(.L_x_158) ;  /* 0x00000000003c1947 */ /* 0x000fea0003800000 */
[----:B------:R-:W1:Y:S01]  /*5ec0*/  S2R R4, SR_LANEID ;  /* 0x0000000000047919 */ /* 0x000e620000000000 */
[----:B------:R-:W-:Y:S01]  /*5ed0*/  @!PT LDS RZ, [RZ] ;  /* 0x00000000fffff984 */ /* 0x000fe20000000800 */
[----:B------:R-:W-:Y:S01]  /*5ee0*/  @!PT LDS RZ, [RZ] ;  /* 0x00000000fffff984 */ /* 0x000fe20000000800 */
[----:B------:R-:W-:Y:S01]  /*5ef0*/  @!PT LDS RZ, [RZ] ;  /* 0x00000000fffff984 */ /* 0x000fe20000000800 */
[----:B------:R-:W-:Y:S01]  /*5f00*/  @!PT LDS RZ, [RZ] ;  /* 0x00000000fffff984 */ /* 0x000fe20000000800 */
[----:B------:R2:W-:Y:S06]  /*5f10*/  MEMBAR.ALL.CTA ;  /* 0x0000000000007992 */ /* 0x0005ec0000008000 */
[----:B--2---:R-:W-:Y:S06]  /*5f20*/  MEMBAR.ALL.GPU ;  /* 0x0000000000007992 */ /* 0x004fec000000a000 */
[----:B------:R-:W-:-:S00]  /*5f30*/  ERRBAR ;  /* 0x00000000000079ab */ /* 0x000fc00000000000 */
[----:B------:R-:W-:Y:S06]  /*5f40*/  CGAERRBAR ;  /* 0x00000000000075ab */ /* 0x000fec0000000000 */
[----:B012345:R-:W-:Y:S01]  /*5f50*/  CCTL.IVALL ;  /* 0x00000000ff00798f */ /* 0x03ffe20002000000 */
[----:B------:R-:W-:Y:S02]  /*5f60*/  VOTEU.ANY UR8, UPT, PT ;  /* 0x0000000000087886 */ /* 0x000fe400038e0100 */
[----:B------:R-:W-:Y:S02]  /*5f70*/  UFLO.U32 UR9, UR8 ;  /* 0x00000008000972bd */ /* 0x000fe400080e0000 */
[----:B------:R-:W2:Y:S04]  /*5f80*/  POPC R5, UR8 ;  /* 0x0000000800057d09 */ /* 0x000ea80008000000 */
[----:B-1----:R-:W-:-:S13]  /*5f90*/  ISETP.EQ.U32.AND P1, PT, R4, UR9, PT ;  /* 0x0000000904007c0c */ /* 0x002fda000bf22070 */
[----:B--2---:R1:W-:Y:S02]  /*5fa0*/  @P1 REDG.E.ADD.S32.STRONG.GPU desc[UR28][R2.64], R5 ;  /* 0x000000050200198e */ /* 0x0043e4000c10e39c */
.L_x_158:
[----:B------:R-:W-:Y:S05]  /*5fb0*/  BSYNC B0 ;  /* 0x0000000000007941 */ /* 0x000fea0003800000 */
.L_x_157:
[----:B------:R-:W-:Y:S02]  /*5fc0*/  UIADD3 UR4, UR4, 0x2, URZ ;  /* 0x0000000204047890 */ /* 0x000fe4000fffe03f */
[----:B------:R-:W-:Y:S01]  /*5fd0*/  UIADD3 UR5, UR5, 0x1, URZ ;  /* 0x0000000105057890 */ /* 0x000fe2000fffe03f */
[----:B------:R-:W-:Y:S11]  /*5fe0*/  @P2 BRA `(.L_x_159) ;  /* 0xfffffff400842947 */ /* 0x000ff6000383ffff */
.L_x_134:
[----:B------:R-:W-:-:S13]  /*5ff0*/  ISETP.NE.AND P1, PT, RZ, UR35, PT ;  /* 0x00000023ff007c0c */ /* 0x000fda000bf25270 */
[----:B------:R-:W-:Y:S05]  /*6000*/  @!P1 EXIT ;  /* 0x000000000000994d */ /* 0x000fea0003800000 */
[----:B------:R-:W-:Y:S01]  /*6010*/  UIMAD UR5, UR15, UR4, URZ ;  /* 0x000000040f0572a4 */ /* 0x000fe2000f8e023f */
[----:B------:R-:W-:Y:S01]  /*6020*/  ISETP.NE.AND P1, PT, R0, RZ, PT ;  /* 0x000000ff0000720c */ /* 0x000fe20003f25270 */
[----:B------:R-:W-:Y:S01]  /*6030*/  ULDC.64 UR12, c[0x0][0x768] ;  /* 0x0001da00000c7ab9 */ /* 0x000fe20000000a00 */
[----:B------:R-:W-:Y:S01]  /*6040*/  BSSY B0, `(.L_x_160) ;  /* 0x000000d000007945 */ /* 0x000fe20003800000 */
[----:B------:R-:W-:-:S04]  /*6050*/  UIADD3 UR8, UP0, UR5, UR10, URZ ;  /* 0x0000000a05087290 */ /* 0x000fc8000ff1e03f */
[----:B------:R-:W-:Y:S02]  /*6060*/  ULEA.HI.X.SX32 UR5, UR5, UR11, 0x1, UP0 ;  /* 0x0000000b05057291 */ /* 0x000fe400080f0e3f */
[----:B------:R-:W-:-:S04]  /*6070*/  ULEA UR9, UP0, UR8, UR12, 0x2 ;  /* 0x0000000c08097291 */ /* 0x000fc8000f80103f */
[----:B------:R-:W-:Y:S02]  /*6080*/  ULEA.HI.X UR5, UR8, UR13, UR5, 0x2, UP0 ;  /* 0x0000000d08057291 */ /* 0x000fe400080f1405 */
[----:B-1----:R-:W-:-:S04]  /*6090*/  IMAD.U32 R2, RZ, RZ, UR9 ;  /* 0x00000009ff027e24 */ /* 0x002fc8000f8e00ff */
[----:B------:R-:W-:Y:S01]  /*60a0*/  IMAD.U32 R3, RZ, RZ, UR5 ;  /* 0x00000005ff037e24 */ /* 0x000fe2000f8e00ff */
[----:B------:R-:W-:Y:S06]  /*60b0*/  @P1 BRA `(.L_x_161) ;  /* 0x0000000000141947 */ /* 0x000fec0003800000 */
.L_x_162:
[----:B------:R-:W2:Y:S04]  /*60c0*/  LDG.E.STRONG.GPU R0, desc[UR28][R2.64] ;  /* 0x0000001c02007981 */ /* 0x000ea8000c1ef900 */
[----:B--2---:R-:W-:Y:S01]  /*60d0*/  CCTL.IVALL ;  /* 0x00000000ff00798f */ /* 0x004fe20002000000 */
[----:B------:R-:W-:Y:S05]  /*60e0*/  YIELD ;  /* 0x0000000000007946 */ /* 0x000fea0003800000 */
[----:B------:R-:W-:-:S13]  /*60f0*/  ISETP.NE.AND P2, PT, R0, UR27, PT ;  /* 0x0000001b00007c0c */ /* 0x000fda000bf45270 */
[----:B------:R-:W-:Y:S05]  /*6100*/  @P2 BRA `(.L_x_162) ;  /* 0xfffffffc00ec2947 */ /* 0x000fea000383ffff */
.L_x_161:
[----:B------:R-:W-:Y:S05]  /*6110*/  BSYNC B0 ;  /* 0x0000000000007941 */ /* 0x000fea0003800000 */
.L_x_160:
[----:B------:R-:W-:-:S03]  /*6120*/  UMOV UR5, 0xffffffff ;  /* 0xffffffff00057882 */ /* 0x000fc60000000000 */
[----:B------:R-:W-:Y:S05]  /*6130*/  BRA.DIV UR5, `(.L_x_163) ;  /* 0x0000002a05747947 */ /* 0x000fea000b800000 */
[----:B------:R-:W-:Y:S01]  /*6140*/  NOP ;  /* 0x0000000000007918 */ /* 0x000fe20000000000 */
.L_x_212:
[----:B------:R-:W-:Y:S01]  /*6150*/  IMAD.U32 R6, RZ, RZ, UR4 ;  /* 0x00000004ff067e24 */ /* 0x000fe2000f8e00ff */
[----:B------:R-:W-:Y:S05]  /*6160*/  WARPSYNC.ALL ;  /* 0x0000000000007948 */ /* 0x000fea0003800000 */
[----:B------:R-:W-:Y:S01]  /*6170*/  BAR.SYNC.DEFER_BLOCKING 0xd, 0xa0 ;  /* 0x0342800000007b1d */ /* 0x000fe20000010000 */
[----:B------:R-:W-:-:S05]  /*6180*/  IMAD R6, R6, 0x1800, RZ ;  /* 0x0000180006067824 */ /* 0x000fca00078e02ff */
[----:B------:R-:W-:Y:S04]  /*6190*/  BSSY B0, `(.L_x_164) ;  /* 0x0000012000007945 */ /* 0x000fe80003800000 */
[----:B------:R-:W-:Y:S05]  /*61a0*/  @!P0 BRA `(.L_x_165) ;  /* 0x0000000000408947 */ /* 0x000fea0003800000 */
[----:B------:R-:W1:Y:S01]  /*61b0*/  LDC.64 R8, c[0x0][0x2c0] ;  /* 0x0000b000ff087b82 */ /* 0x000e620000000a00 */
[C---:B------:R-:W-:Y:S01]  /*61c0*/  IADD3 R4, P2, R6.reuse, UR6, RZ ;  /* 0x0000000606047c10 */ /* 0x040fe2000ff5e0ff */
[----:B------:R-:W-:Y:S01]  /*61d0*/  UMOV UR5, 0x400 ;  /* 0x0000040000057882 */ /* 0x000fe20000000000 */
[----:B------:R-:W-:Y:S01]  /*61e0*/  UMOV UR16, 0x0 ;  /* 0x0000000000107882 */ /* 0x000fe20000000000 */
[----:B------:R-:W-:Y:S01]  /*61f0*/  UMOV UR17, 0x14f00000 ;  /* 0x14f0000000117882 */ /* 0x000fe20000000000 */
[----:B------:R-:W-:-:S03]  /*6200*/  LEA.HI.X.SX32 R5, R6, UR14, 0x1, P2 ;  /* 0x0000000e06057c11 */ /* 0x000fc600090f0eff */
[----:B------:R-:W2:Y:S01]  /*6210*/  S2UR UR8, SR_CgaCtaId ;  /* 0x00000000000879c3 */ /* 0x000ea20000008800 */
[----:B-1----:R-:W-:-:S04]  /*6220*/  LEA R0, P3, R4, R8, 0x2 ;  /* 0x0000000804007211 */ /* 0x002fc800078610ff */
[----:B------:R-:W-:Y:S02]  /*6230*/  LEA.HI.X R4, R4, R9, R5, 0x2, P3 ;  /* 0x0000000904047211 */ /* 0x000fe400018f1405 */
[----:B------:R-:W-:Y:S02]  /*6240*/  R2UR UR12, R0 ;  /* 0x00000000000c72ca */ /* 0x000fe400000e0000 */
[----:B------:R-:W-:Y:S01]  /*6250*/  R2UR UR13, R4 ;  /* 0x00000000040d72ca */ /* 0x000fe200000e0000 */
[----:B--2---:R-:W-:-:S03]  /*6260*/  ULEA UR5, UR8, UR5, 0x18 ;  /* 0x0000000508057291 */ /* 0x004fc6000f8ec03f */
[----:B------:R-:W-:Y:S01]  /*6270*/  UMOV UR8, 0x300 ;  /* 0x0000030000087882 */ /* 0x000fe20000000000 */
[----:B------:R-:W-:-:S09]  /*6280*/  UIADD3 UR5, UR5, 0xc000, URZ ;  /* 0x0000c00005057890 */ /* 0x000fd2000fffe03f */
[----:B------:R1:W-:Y:S02]  /*6290*/  UBLKRED.G.S.ADD.F32.RN [UR12], [UR5], UR8, desc[UR16] ;  /* 0x0000100c050073bb */ /* 0x0003e400080a1408 */
[----:B-1----:R0:W-:Y:S02]  /*62a0*/  UTMACMDFLUSH ;  /* 0x00000000000079b7 */ /* 0x0021e40000000000 */
.L_x_165:
[----:B------:R-:W-:Y:S05]  /*62b0*/  BSYNC B0 ;  /* 0x0000000000007941 */ /* 0x000fea0003800000 */
.L_x_164:
[----:B------:R-:W-:Y:S06]  /*62c0*/  BAR.SYNC.DEFER_BLOCKING 0xe, 0xa0 ;  /* 0x0382800000007b1d */ /* 0x000fec0000010000 */
[----:B------:R-:W-:Y:S04]  /*62d0*/  BSSY B0, `(.L_x_166) ;  /* 0x0000013000007945 */ /* 0x000fe80003800000 */
[----:B------:R-:W-:Y:S05]  /*62e0*/  @!P0 BRA `(.L_x_167) ;  /* 0x0000000000448947 */ /* 0x000fea0003800000 */
[----:B------:R-:W1:Y:S01]  /*62f0*/  S2UR UR13, SR_CgaCtaId ;  /* 0x00000000000d79c3 */ /* 0x000e620000008800 */
[----:B------:R-:W-:Y:S01]  /*6300*/  R2UR UR5, R6 ;  /* 0x00000000060572ca */ /* 0x000fe200000e0000 */
[----:B------:R-:W-:Y:S01]  /*6310*/  UMOV UR12, 0x400 ;  /* 0x00000400000c7882 */ /* 0x000fe20000000000 */
[----:B------:R-:W-:Y:S01]  /*6320*/  ULDC.64 UR8, c[0x0][0x2c0] ;  /* 0x0000b00000087ab9 */ /* 0x000fe20000000a00 */
[----:B------:R-:W-:-:S10]  /*6330*/  UMOV UR17, 0x14f00000 ;  /* 0x14f0000000117882 */ /* 0x000fd40000000000 */
[----:B------:R-:W-:-:S04]  /*6340*/  UIADD3 UR5, UR5, 0xc00, URZ ;  /* 0x00000c0005057890 */ /* 0x000fc8000fffe03f */
[----:B------:R-:W-:-:S04]  /*6350*/  UIADD3 UR16, UP0, UR5, UR6, URZ ;  /* 0x0000000605107290 */ /* 0x000fc8000ff1e03f */
[----:B------:R-:W-:Y:S02]  /*6360*/  ULEA.HI.X.SX32 UR5, UR5, UR14, 0x1, UP0 ;  /* 0x0000000e05057291 */ /* 0x000fe400080f0e3f */
[----:B-1----:R-:W-:Y:S02]  /*6370*/  ULEA UR12, UR13, UR12, 0x18 ;  /* 0x0000000c0d0c7291 */ /* 0x002fe4000f8ec03f */
[----:B------:R-:W-:Y:S02]  /*6380*/  ULEA UR8, UP0, UR16, UR8, 0x2 ;  /* 0x0000000810087291 */ /* 0x000fe4000f80103f */
[----:B------:R-:W-:Y:S02]  /*6390*/  UIADD3 UR12, UR12, 0xf000, URZ ;  /* 0x0000f0000c0c7890 */ /* 0x000fe4000fffe03f */
[----:B------:R-:W-:-:S03]  /*63a0*/  ULEA.HI.X UR9, UR16, UR9, UR5, 0x2, UP0 ;  /* 0x0000000910097291 */ /* 0x000fc600080f1405 */
[----:B------:R-:W-:Y:S01]  /*63b0*/  UMOV UR5, 0x300 ;  /* 0x0000030000057882 */ /* 0x000fe20000000000 */
[----:B------:R-:W-:-:S05]  /*63c0*/  UMOV UR16, 0x0 ;  /* 0x0000000000107882 */ /* 0x000fca0000000000 */
[----:B------:R1:W-:Y:S01]  /*63d0*/  UBLKRED.G.S.ADD.F32.RN [UR8], [UR12], UR5, desc[UR16] ;  /* 0x000010080c0073bb */ /* 0x0003e200080a1405 */
[----:B------:R0:W-:Y:S01]  /*63e0*/  UTMACMDFLUSH ;  /* 0x00000000000079b7 */ /* 0x0001e20000000000 */
[----:B-1----:R-:W-:-:S04]  /*63f0*/  DEPBAR.LE SB0, 0x1 ;  /* 0x000080400000791a */ /* 0x002fc80000000000 */
.L_x_167:
[----:B------:R-:W-:Y:S05]  /*6400*/  BSYNC B0 ;  /* 0x0000000000007941 */ /* 0x000fea0003800000 */
.L_x_166:
[----:B------:R-:W-:Y:S06]  /*6410*/  BAR.ARV 0xa, 0xa0 ;  /* 0x0282800000007b1d */ /* 0x000fec0000002000 */
[----:B------:R-:W-:Y:S04]  /*6420*/  BSSY B0, `(.L_x_168) ;  /* 0x0000003000007945 */ /* 0x000fe80003800000 */
[----:B------:R-:W-:Y:S05]  /*6430*/  @!P0 BRA `(.L_x_169) ;  /* 0x0000000000048947 */ /* 0x000fea0003800000 */
[----:B------:R-:W-:-:S04]  /*6440*/  DEPBAR.LE SB0, 0x0 ;  /* 0x000080000000791a */ /* 0x000fc80000000000 */
.L_x_169:
[----:B------:R-:W-:Y:S05]  /*6450*/  BSYNC B0 ;  /* 0x0000000000007941 */ /* 0x000fea0003800000 */
.L_x_168:
        /* <DEDUP_REMOVED lines=19> */
.L_x_171:
[----:B------:R-:W-:Y:S05]  /*6590*/  BSYNC B0 ;  /* 0x0000000000007941 */ /* 0x000fea0003800000 */
.L_x_170:
[----:B------:R-:W-:Y:S05]  /*65a0*/  EXIT ;  /* 0x000000000000794d */ /* 0x000fea0003800000 */
.L_x_133:
        /* <DEDUP_REMOVED lines=48> */
.L_x_213:
[----:B------:R-:W2:Y:S01]  /*68b0*/  S2R R4, SR_TID.X ;  /* 0x0000000000047919 */ /* 0x000ea20000002100 */
[----:B------:R-:W-:Y:S02]  /*68c0*/  IMAD.U32 R8, RZ, RZ, UR7 ;  /* 0x00000007ff087e24 */ /* 0x000fe4000f8e00ff */
[----:B------:R-:W-:Y:S02]  /*68d0*/  IMAD.SHL.U32 R2, R2, 0x80, RZ ;  /* 0x0000008002027824 */ /* 0x000fe400078e00ff */
[----:B------:R-:W-:Y:S02]  /*68e0*/  VIADD R8, R8, UR4 ;  /* 0x0000000408087c36 */ /* 0x000fe40008000000 */
[----:B------:R-:W-:Y:S01]  /*68f0*/  IMAD.MOV.U32 R9, RZ, RZ, 0x1 ;  /* 0x00000001ff097424 */ /* 0x000fe200078e00ff */
[----:B--2---:R-:W-:-:S04]  /*6900*/  LOP3.LUT R4, R4, 0x7f, RZ, 0xc0, !PT ;  /* 0x0000007f04047812 */ /* 0x004fc800078ec0ff */
[----:B------:R-:W-:-:S13]  /*6910*/  ISETP.NE.AND P0, PT, R4, RZ, PT ;  /* 0x000000ff0400720c */ /* 0x000fda0003f05270 */
[----:B------:R-:W-:Y:S05]  /*6920*/  @P0 BRA `(.L_x_175) ;  /* 0x0000000000180947 */ /* 0x000fea0003800000 */
[----:B------:R-:W2:Y:S01]  /*6930*/  S2R R4, SR_TID.X ;  /* 0x0000000000047919 */ /* 0x000ea20000002100 */
[----:B-1----:R-:W-:-:S04]  /*6940*/  MOV R3, 0x3100 ;  /* 0x0000310000037802 */ /* 0x002fc80000000f00 */
[----:B------:R3:W-:Y:S01]  /*6950*/  SYNCS.ARRIVE.TRANS64 RZ, [R0+URZ+0x26810], R3 ;  /* 0x0268100300ff79a7 */ /* 0x0007e2000800003f */
[----:B--2---:R-:W-:-:S13]  /*6960*/  LOP3.LUT P1, RZ, R4, 0x1f, RZ, 0xc0, !PT ;  /* 0x0000001f04ff7812 */ /* 0x004fda000782c0ff */
[----:B---3--:R-:W-:Y:S05]  /*6970*/  @!P1 BRA `(.L_x_175) ;  /* 0x0000000000049947 */ /* 0x008fea0003800000 */
[----:B------:R-:W-:Y:S01]  /*6980*/  BPT.TRAP 0x1 ;  /* 0x000000040000795c */ /* 0x000fe20000300000 */
.L_x_175:
        /* <DEDUP_REMOVED lines=95> */
[----:B------:R-:W-:Y:S01]  /*6f80*/  R2UR UR21, R12 ;  /* 0x000000000c1572ca */ /* 0x000fe200000e0000 */
[----:B------:R-:W-:Y:S01]  /*6f90*/  IMAD.MOV.U32 R12, RZ, RZ, RZ ;  /* 0x000000ffff0c7224 */ /* 0x000fe200078e00ff */
[----:B---3--:R-:W-:Y:S02]  /*6fa0*/  UIADD3 UR48, UR8, 0x3000, URZ ;  /* 0x0000300008307890 */ /* 0x008fe4000fffe03f */
[----:B------:R-:W-:Y:S01]  /*6fb0*/  UIADD3 UR8, UR8, 0xa000, URZ ;  /* 0x0000a00008087890 */ /* 0x000fe2000fffe03f */
[----:B------:R-:W-:-:S08]  /*6fc0*/  UMOV UR50, 0x30 ;  /* 0x0000003000327882 */ /* 0x000fd00000000000 */
        /* <DEDUP_REMOVED lines=14> */
[----:B------:R-:W-:Y:S01]  /*70b0*/  IMAD.MOV.U32 R12, RZ, RZ, RZ ;  /* 0x000000ffff0c7224 */ /* 0x000fe200078e00ff */
[----:B------:R-:W-:Y:S02]  /*70c0*/  MOV R16, RZ ;  /* 0x000000ff00107202 */ /* 0x000fe40000000f00 */
        /* <DEDUP_REMOVED lines=11> */
.L_x_186:
[----:B------:R-:W-:-:S04]  /*7180*/  SHF.L.U32 R20, R9, 0x1f, RZ ;  /* 0x0000001f09147819 */ /* 0x000fc800000006ff */
[----:B-1----:R-:W1:Y:S02]  /*7190*/  SYNCS.PHASECHK.TRANS64.TRYWAIT P1, [R0+URZ+0x26840], R20 ;  /* 0x02684014000075a7 */ /* 0x002e64000802017f */
[----:B-123--:R-:W-:Y:S05]  /*71a0*/  @!P1 BRA `(.L_x_178) ;  /* 0x0000001800889947 */ /* 0x00efea0003800000 */
.L_x_214:
[----:B------:R-:W-:Y:S05]  /*71b0*/  @P0 BRA `(.L_x_179) ;  /* 0x0000000000140947 */ /* 0x000fea0003800000 */
[----:B------:R-:W-:Y:S01]  /*71c0*/  ISETP.NE.AND P1, PT, R13, RZ, PT ;  /* 0x000000ff0d00720c */ /* 0x000fe20003f25270 */
[----:B------:R-:W-:-:S04]  /*71d0*/  IMAD.MOV.U32 R3, RZ, RZ, 0x3100 ;  /* 0x00003100ff037424 */ /* 0x000fc800078e00ff */
[----:B------:R2:W-:Y:S08]  /*71e0*/  SYNCS.ARRIVE.TRANS64 RZ, [R0+URZ+0x26830], R3 ;  /* 0x0268300300ff79a7 */ /* 0x0005f0000800003f */
[----:B------:R-:W-:Y:S05]  /*71f0*/  @!P1 BRA `(.L_x_179) ;  /* 0x0000000000049947 */ /* 0x000fea0003800000 */
[----:B------:R-:W-:Y:S01]  /*7200*/  BPT.TRAP 0x1 ;  /* 0x000000040000795c */ /* 0x000fe20000300000 */
.L_x_179:
[----:B------:R-:W2:Y:S01]  /*7210*/  LDC.64 R14, c[0x0][0x728] ;  /* 0x0001ca00ff0e7b82 */ /* 0x000ea20000000a00 */
[----:B------:R-:W-:Y:S01]  /*7220*/  IMAD.SHL.U32 R19, R16, 0x40, RZ ;  /* 0x0000004010137824 */ /* 0x000fe200078e00ff */
[----:B------:R-:W-:Y:S01]  /*7230*/  R2UR UR22, R0 ;  /* 0x00000000001672ca */ /* 0x000fe200000e0000 */
[----:B------:R-:W-:Y:S01]  /*7240*/  IMAD.MOV.U32 R10, RZ, RZ, R6 ;  /* 0x000000ffff0a7224 */ /* 0x000fe200078e0006 */
[----:B------:R-:W-:Y:S01]  /*7250*/  UMOV UR10, 0x0 ;  /* 0x00000000000a7882 */ /* 0x000fe20000000000 */
[----:B------:R-:W-:Y:S01]  /*7260*/  IMAD.MOV.U32 R11, RZ, RZ, R7 ;  /* 0x000000ffff0b7224 */ /* 0x000fe200078e0007 */
[C---:B------:R-:W-:Y:S01]  /*7270*/  IADD3 R2, P1, R19.reuse, UR6, RZ ;  /* 0x0000000613027c10 */ /* 0x040fe2000ff3e0ff */
[----:B------:R-:W-:Y:S01]  /*7280*/  UMOV UR11, 0x14f00000 ;  /* 0x14f00000000b7882 */ /* 0x000fe20000000000 */
[----:B------:R-:W-:Y:S01]  /*7290*/  R2UR UR19, R19 ;  /* 0x00000000131372ca */ /* 0x000fe200000e0000 */
[----:B------:R-:W-:Y:S01]  /*72a0*/  UMOV UR18, URZ ;  /* 0x0000003f00127c82 */ /* 0x000fe20008000000 */
[----:B------:R-:W-:Y:S01]  /*72b0*/  UMOV UR34, 0x20 ;  /* 0x0000002000227882 */ /* 0x000fe20000000000 */
[----:B------:R-:W-:Y:S01]  /*72c0*/  UMOV UR36, UR20 ;  /* 0x0000001400247c82 */ /* 0x000fe20008000000 */
[----:B------:R-:W-:Y:S01]  /*72d0*/  UMOV UR37, UR21 ;  /* 0x0000001500257c82 */ /* 0x000fe20008000000 */
[----:B------:R-:W-:Y:S01]  /*72e0*/  UMOV UR26, 0x40 ;  /* 0x00000040001a7882 */ /* 0x000fe20000000000 */
[----:B------:R-:W-:Y:S01]  /*72f0*/  UMOV UR28, UR20 ;  /* 0x00000014001c7c82 */ /* 0x000fe20008000000 */
[----:B------:R-:W-:-:S02]  /*7300*/  UIADD3 UR17, UR22, 0x26830, URZ ;  /* 0x0002683016117890 */ /* 0x000fc4000fffe03f */
[----:B------:R-:W-:Y:S02]  /*7310*/  UIADD3 UR16, UR22, 0x18000, URZ ;  /* 0x0001800016107890 */ /* 0x000fe4000fffe03f */
[----:B------:R-:W-:Y:S02]  /*7320*/  UIADD3 UR32, UR22, 0x19000, URZ ;  /* 0x0001900016207890 */ /* 0x000fe4000fffe03f */
[----:B------:R-:W-:Y:S02]  /*7330*/  UIADD3 UR24, UR22, 0x1a000, URZ ;  /* 0x0001a00016187890 */ /* 0x000fe4000fffe03f */
[----:B------:R-:W-:Y:S01]  /*7340*/  UIADD3 UR22, UR22, 0x1e200, URZ ;  /* 0x0001e20016167890 */ /* 0x000fe2000fffe03f */
[----:B--2---:R-:W-:Y:S01]  /*7350*/  LEA R3, P2, R2, R14, 0x2 ;  /* 0x0000000e02037211 */ /* 0x004fe200078410ff */
[----:B------:R-:W-:Y:S01]  /*7360*/  UMOV UR33, UR17 ;  /* 0x0000001100217c82 */ /* 0x000fe20008000000 */
[----:B------:R-:W-:Y:S01]  /*7370*/  UMOV UR35, UR19 ;  /* 0x0000001300237c82 */ /* 0x000fe20008000000 */
[----:B------:R-:W-:Y:S01]  /*7380*/  UMOV UR29, UR21 ;  /* 0x00000015001d7c82 */ /* 0x000fe20008000000 */
[----:B------:R-:W-:Y:S01]  /*7390*/  R2UR UR30, R3 ;  /* 0x00000000031e72ca */ /* 0x000fe200000e0000 */
[----:B------:R-:W-:Y:S01]  /*73a0*/  UMOV UR25, UR17 ;  /* 0x0000001100197c82 */ /* 0x000fe20008000000 */
[----:B------:R-:W-:Y:S01]  /*73b0*/  LEA.HI.X.SX32 R3, R19, R8, 0x1, P1 ;  /* 0x0000000813037211 */ /* 0x000fe200008f0eff */
[----:B------:R-:W-:Y:S01]  /*73c0*/  UMOV UR27, UR19 ;  /* 0x00000013001b7c82 */ /* 0x000fe20008000000 */
[----:B------:R-:W-:Y:S01]  /*73d0*/  IADD3 R4, P1, R10, 0x1f0, RZ ;  /* 0x000001f00a047810 */ /* 0x000fe20007f3e0ff */
[----:B------:R-:W-:Y:S01]  /*73e0*/  UMOV UR5, 0x10 ;  /* 0x0000001000057882 */ /* 0x000fe20000000000 */
[----:B------:R-:W-:Y:S01]  /*73f0*/  LEA.HI.X R2, R2, R15, R3, 0x2, P2 ;  /* 0x0000000f02027211 */ /* 0x000fe200010f1403 */
[----:B------:R-:W-:Y:S01]  /*7400*/  UMOV UR23, UR17 ;  /* 0x0000001100177c82 */ /* 0x000fe20008000000 */
        /* <DEDUP_REMOVED lines=8> */
[----:B------:R-:W3:Y:S02]  /*7490*/  SYNCS.PHASECHK.TRANS64.TRYWAIT P1, [R0+URZ+0x26828], R20 ;  /* 0x02682814000075a7 */ /* 0x000ee4000802017f */
[----:B--23--:R-:W-:Y:S05]  /*74a0*/  @!P1 BRA `(.L_x_180) ;  /* 0x0000001400dc9947 */ /* 0x00cfea0003800000 */
.L_x_215:
[----:B------:R-:W-:Y:S05]  /*74b0*/  @P0 BRA `(.L_x_181) ;  /* 0x0000000000140947 */ /* 0x000fea0003800000 */
[----:B------:R-:W-:Y:S01]  /*74c0*/  ISETP.NE.AND P1, PT, R13, RZ, PT ;  /* 0x000000ff0d00720c */ /* 0x000fe20003f25270 */
[----:B------:R-:W-:-:S04]  /*74d0*/  IMAD.MOV.U32 R3, RZ, RZ, 0x3100 ;  /* 0x00003100ff037424 */ /* 0x000fc800078e00ff */
[----:B------:R3:W-:Y:S08]  /*74e0*/  SYNCS.ARRIVE.TRANS64 RZ, [R0+URZ+0x26818], R3 ;  /* 0x0268180300ff79a7 */ /* 0x0007f0000800003f */
[----:B------:R-:W-:Y:S05]  /*74f0*/  @!P1 BRA `(.L_x_181) ;  /* 0x0000000000049947 */ /* 0x000fea0003800000 */
[----:B------:R-:W-:Y:S01]  /*7500*/  BPT.TRAP 0x1 ;  /* 0x000000040000795c */ /* 0x000fe20000300000 */
.L_x_181:
        /* <DEDUP_REMOVED lines=34> */
.L_x_216:
[----:B-123--:R-:W-:Y:S01]  /*7730*/  SHF.R.S32.HI R20, RZ, 0x1f, R19 ;  /* 0x0000001fff147819 */ /* 0x00efe20000011413 */
[----:B------:R-:W-:Y:S06]  /*7740*/  @P0 BRA `(.L_x_183) ;  /* 0x0000000000140947 */ /* 0x000fec0003800000 */
[----:B------:R-:W-:Y:S02]  /*7750*/  ISETP.NE.AND P1, PT, R13, RZ, PT ;  /* 0x000000ff0d00720c */ /* 0x000fe40003f25270 */
[----:B------:R-:W-:-:S04]  /*7760*/  MOV R21, 0x3100 ;  /* 0x0000310000157802 */ /* 0x000fc80000000f00 */
[----:B------:R1:W-:Y:S07]  /*7770*/  SYNCS.ARRIVE.TRANS64 RZ, [R0+URZ+0x26838], R21 ;  /* 0x0268381500ff79a7 */ /* 0x0003ee000800003f */
[----:B------:R-:W-:Y:S05]  /*7780*/  @!P1 BRA `(.L_x_183) ;  /* 0x0000000000049947 */ /* 0x000fea0003800000 */
[----:B------:R-:W-:Y:S01]  /*7790*/  BPT.TRAP 0x1 ;  /* 0x000000040000795c */ /* 0x000fe20000300000 */
.L_x_183:
        /* <DEDUP_REMOVED lines=38> */
.L_x_218:
[----:B------:R-:W-:Y:S05]  /*7a00*/  @P0 BRA `(.L_x_185) ;  /* 0x0000000000140947 */ /* 0x000fea0003800000 */
[----:B------:R-:W-:Y:S01]  /*7a10*/  ISETP.NE.AND P1, PT, R13, RZ, PT ;  /* 0x000000ff0d00720c */ /* 0x000fe20003f25270 */
[----:B--2---:R-:W-:-:S04]  /*7a20*/  IMAD.MOV.U32 R5, RZ, RZ, 0x3100 ;  /* 0x00003100ff057424 */ /* 0x004fc800078e00ff */
[----:B------:R3:W-:Y:S08]  /*7a30*/  SYNCS.ARRIVE.TRANS64 RZ, [R0+URZ+0x26810], R5 ;  /* 0x0268100500ff79a7 */ /* 0x0007f0000800003f */
[----:B------:R-:W-:Y:S05]  /*7a40*/  @!P1 BRA `(.L_x_185) ;  /* 0x0000000000049947 */ /* 0x000fea0003800000 */
[----:B------:R-:W-:Y:S01]  /*7a50*/  BPT.TRAP 0x1 ;  /* 0x000000040000795c */ /* 0x000fe20000300000 */
.L_x_185:
[----:B------:R-:W-:Y:S01]  /*7a60*/  R2UR UR5, R16 ;  /* 0x00000000100572ca */ /* 0x000fe200000e0000 */
[----:B------:R-:W-:Y:S01]  /*7a70*/  VIADD R18, R18, 0xfffffffe ;  /* 0xfffffffe12127836 */ /* 0x000fe20000000000 */
[----:B------:R-:W-:Y:S01]  /*7a80*/  R2UR UR16, R0 ;  /* 0x00000000001072ca */ /* 0x000fe200000e0000 */
[----:B------:R-:W-:Y:S01]  /*7a90*/  UMOV UR22, 0x0 ;  /* 0x0000000000167882 */ /* 0x000fe20000000000 */
[----:B------:R-:W-:Y:S01]  /*7aa0*/  R2UR UR10, R2 ;  /* 0x00000000020a72ca */ /* 0x000fe200000e0000 */
[----:B------:R-:W-:Y:S01]  /*7ab0*/  UMOV UR23, 0x14f00000 ;  /* 0x14f0000000177882 */ /* 0x000fe20000000000 */
[----:B------:R-:W-:Y:S01]  /*7ac0*/  R2UR UR11, R3 ;  /* 0x00000000030b72ca */ /* 0x000fe200000e0000 */
[----:B------:R-:W-:Y:S01]  /*7ad0*/  UMOV UR34, URZ ;  /* 0x0000003f00227c82 */ /* 0x000fe20008000000 */
[----:B------:R-:W-:Y:S01]  /*7ae0*/  ISETP.NE.AND P1, PT, R18, RZ, PT ;  /* 0x000000ff1200720c */ /* 0x000fe20003f25270 */
[----:B------:R-:W-:Y:S01]  /*7af0*/  UMOV UR36, UR20 ;  /* 0x0000001400247c82 */ /* 0x000fe20008000000 */
[----:B------:R-:W-:Y:S01]  /*7b00*/  UMOV UR37, UR21 ;  /* 0x0000001500257c82 */ /* 0x000fe20008000000 */
[----:B------:R-:W-:Y:S01]  /*7b10*/  UMOV UR26, 0x20 ;  /* 0x00000020001a7882 */ /* 0x000fe20000000000 */
[----:B------:R-:W-:Y:S01]  /*7b20*/  UMOV UR28, UR20 ;  /* 0x00000014001c7c82 */ /* 0x000fe20008000000 */
        /* <DEDUP_REMOVED lines=23> */
.L_x_177:
[----:B------:R-:W-:-:S13]  /*7ca0*/  ISETP.NE.AND P1, PT, R17, RZ, PT ;  /* 0x000000ff1100720c */ /* 0x000fda0003f25270 */
[----:B------:R-:W-:Y:S05]  /*7cb0*/  @!P1 BRA `(.L_x_176) ;  /* 0x0000000400609947 */ /* 0x000fea0003800000 */
[----:B------:R-:W-:-:S04]  /*7cc0*/  SHF.L.U32 R7, R9, 0x1f, RZ ;  /* 0x0000001f09077819 */ /* 0x000fc800000006ff */
[----:B------:R-:W2:Y:S02]  /*7cd0*/  SYNCS.PHASECHK.TRANS64.TRYWAIT P1, [R0+URZ+0x26840], R7 ;  /* 0x02684007000075a7 */ /* 0x000ea4000802017f */
[----:B--2---:R-:W-:Y:S05]  /*7ce0*/  @!P1 BRA `(.L_x_187) ;  /* 0x00000010000c9947 */ /* 0x004fea0003800000 */
.L_x_219:
[----:B------:R-:W-:Y:S05]  /*7cf0*/  @P0 BRA `(.L_x_188) ;  /* 0x0000000000140947 */ /* 0x000fea0003800000 */
[----:B------:R-:W-:Y:S01]  /*7d00*/  ISETP.NE.AND P1, PT, R13, RZ, PT ;  /* 0x000000ff0d00720c */ /* 0x000fe20003f25270 */
[----:B------:R-:W-:-:S04]  /*7d10*/  IMAD.MOV.U32 R5, RZ, RZ, 0x3100 ;  /* 0x00003100ff057424 */ /* 0x000fc800078e00ff */
[----:B------:R3:W-:Y:S08]  /*7d20*/  SYNCS.ARRIVE.TRANS64 RZ, [R0+URZ+0x26830], R5 ;  /* 0x0268300500ff79a7 */ /* 0x0007f0000800003f */
[----:B------:R-:W-:Y:S05]  /*7d30*/  @!P1 BRA `(.L_x_188) ;  /* 0x0000000000049947 */ /* 0x000fea0003800000 */
[----:B------:R-:W-:Y:S01]  /*7d40*/  BPT.TRAP 0x1 ;  /* 0x000000040000795c */ /* 0x000fe20000300000 */
.L_x_188:
        /* <DEDUP_REMOVED lines=40> */
.L_x_220:
[----:B------:R-:W-:Y:S05]  /*7fd0*/  @P0 BRA `(.L_x_190) ;  /* 0x0000000000140947 */ /* 0x000fea0003800000 */
[----:B------:R-:W-:Y:S01]  /*7fe0*/  ISETP.NE.AND P0, PT, R13, RZ, PT ;  /* 0x000000ff0d00720c */ /* 0x000fe20003f05270 */
[----:B------:R-:W-:-:S04]  /*7ff0*/  IMAD.MOV.U32 R5, RZ, RZ, 0x3100 ;  /* 0x00003100ff057424 */ /* 0x000fc800078e00ff */
[----:B------:R4:W-:Y:S08]  /*8000*/  SYNCS.ARRIVE.TRANS64 RZ, [R0+URZ+0x26818], R5 ;  /* 0x0268180500ff79a7 */ /* 0x0009f0000800003f */
[----:B------:R-:W-:Y:S05]  /*8010*/  @!P0 BRA `(.L_x_190) ;  /* 0x0000000000048947 */ /* 0x000fea0003800000 */
[----:B------:R-:W-:Y:S01]  /*8020*/  BPT.TRAP 0x1 ;  /* 0x000000040000795c */ /* 0x000fe20000300000 */
.L_x_190:
        /* <DEDUP_REMOVED lines=33> */
.L_x_176:
[----:B------:R-:W4:Y:S01]  /*8240*/  S2R R2, SR_TID.X ;  /* 0x0000000000027919 */ /* 0x000f220000002100 */
[----:B------:R-:W-:Y:S02]  /*8250*/  LEA R3, R12, R0, 0x3 ;  /* 0x000000000c037211 */ /* 0x000fe400078e18ff */
[----:B----4-:R-:W-:Y:S02]  /*8260*/  LOP3.LUT R4, R2, 0x7f, RZ, 0xc0, !PT ;  /* 0x0000007f02047812 */ /* 0x010fe400078ec0ff */
[----:B------:R-:W-:Y:S02]  /*8270*/  SHF.L.U32 R2, R9, 0x1f, RZ ;  /* 0x0000001f09027819 */ /* 0x000fe400000006ff */
[----:B------:R-:W-:Y:S02]  /*8280*/  ISETP.NE.AND P1, PT, R4, RZ, PT ;  /* 0x000000ff0400720c */ /* 0x000fe40003f25270 */
[----:B------:R-:W4:Y:S02]  /*8290*/  SYNCS.PHASECHK.TRANS64.TRYWAIT P0, [R3+URZ+0x26840], R2 ;  /* 0x02684002030075a7 */ /* 0x000f24000800017f */
[----:B----4-:R-:W-:Y:S09]  /*82a0*/  @!P0 BRA `(.L_x_191) ;  /* 0x0000000800c48947 */ /* 0x010ff20003800000 */
.L_x_221:
[----:B------:R-:W-:Y:S05]  /*82b0*/  @P1 BRA `(.L_x_192) ;  /* 0x0000000000181947 */ /* 0x000fea0003800000 */
[----:B------:R-:W5:Y:S01]  /*82c0*/  S2R R4, SR_TID.X ;  /* 0x0000000000047919 */ /* 0x000f620000002100 */
[----:B----4-:R-:W-:-:S04]  /*82d0*/  IMAD.MOV.U32 R2, RZ, RZ, 0x3100 ;  /* 0x00003100ff027424 */ /* 0x010fc800078e00ff */
[----:B------:R4:W-:Y:S01]  /*82e0*/  SYNCS.ARRIVE.TRANS64 RZ, [R3+URZ+0x26830], R2 ;  /* 0x0268300203ff79a7 */ /* 0x0009e2000800003f */
[----:B-----5:R-:W-:-:S13]  /*82f0*/  LOP3.LUT P0, RZ, R4, 0x1f, RZ, 0xc0, !PT ;  /* 0x0000001f04ff7812 */ /* 0x020fda000780c0ff */
[----:B----4-:R-:W-:Y:S05]  /*8300*/  @!P0 BRA `(.L_x_192) ;  /* 0x0000000000048947 */ /* 0x010fea0003800000 */
[----:B------:R-:W-:Y:S01]  /*8310*/  BPT.TRAP 0x1 ;  /* 0x000000040000795c */ /* 0x000fe20000300000 */
.L_x_192:
        /* <DEDUP_REMOVED lines=47> */
.L_x_173:
[----:B------:R-:W-:Y:S05]  /*8610*/  BSYNC B0 ;  /* 0x0000000000007941 */ /* 0x000fea0003800000 */
.L_x_172:
[----:B------:R-:W-:-:S03]  /*8620*/  UMOV UR5, 0xffffffff ;  /* 0xffffffff00057882 */ /* 0x000fc60000000000 */
[----:B------:R-:W-:Y:S05]  /*8630*/  BRA.DIV UR5, `(.L_x_193) ;  /* 0x0000000605f47947 */ /* 0x000fea000b800000 */
[----:B------:R-:W-:-:S13]  /*8640*/  ELECT P0, URZ, PT ;  /* 0x00000000003f782f */ /* 0x000fda0003800000 */
.L_x_224:
[----:B------:R-:W-:Y:S04]  /*8650*/  BSSY B0, `(.L_x_194) ;  /* 0x0000023000007945 */ /* 0x000fe80003800000 */
[----:B------:R-:W-:Y:S05]  /*8660*/  @!P0 BRA `(.L_x_195) ;  /* 0x0000000000848947 */ /* 0x000fea0003800000 */
[----:B------:R-:W-:-:S06]  /*8670*/  ULOP3.LUT UR5, UR38, 0x2, URZ, 0xfc, !UPT ;  /* 0x0000000226057892 */ /* 0x000fcc000f8efc3f */
[----:B------:R-:W-:-:S05]  /*8680*/  IMAD.U32 R2, RZ, RZ, UR5 ;  /* 0x00000005ff027e24 */ /* 0x000fca000f8e00ff */
[----:B------:R-:W-:-:S13]  /*8690*/  ISETP.NE.AND P0, PT, R2, 0x3, PT ;  /* 0x000000030200780c */ /* 0x000fda0003f05270 */
[----:B------:R-:W-:Y:S05]  /*86a0*/  @!P0 BRA `(.L_x_196) ;  /* 0x0000000000048947 */ /* 0x000fea0003800000 */
[----:B------:R-:W-:Y:S01]  /*86b0*/  BPT.TRAP 0x1 ;  /* 0x000000040000795c */ /* 0x000fe20000300000 */
.L_x_196:
        /* <DEDUP_REMOVED lines=15> */
.L_x_225:
[----:B------:R-:W2:Y:S02]  /*87b0*/  SYNCS.PHASECHK.TRANS64.TRYWAIT P1, [R3+URZ], R2 ;  /* 0x00000002030075a7 */ /* 0x000ea4000802017f */
[----:B--2---:R-:W-:Y:S05]  /*87c0*/  @!P1 BRA `(.L_x_198) ;  /* 0x0000000400c89947 */ /* 0x004fea0003800000 */
.L_x_226:
[----:B------:R-:W-:Y:S05]  /*87d0*/  @!P0 BRA `(.L_x_199) ;  /* 0x0000000000048947 */ /* 0x000fea0003800000 */
[----:B------:R-:W-:Y:S01]  /*87e0*/  BPT.TRAP 0x1 ;  /* 0x000000040000795c */ /* 0x000fe20000300000 */
.L_x_199:
[----:B--2---:R-:W-:-:S04]  /*87f0*/  VIADD R3, R7, 0x26840 ;  /* 0x0002684007037836 */ /* 0x004fc80000000000 */
[----:B------:R-:W-:-:S04]  /*8800*/  IMAD R0, R0, 0x8, R3 ;  /* 0x0000000800007824 */ /* 0x000fc800078e0203 */
[----:B------:R-:W2:Y:S02]  /*8810*/  SYNCS.PHASECHK.TRANS64.TRYWAIT P0, [R0+URZ], R5 ;  /* 0x00000005000075a7 */ /* 0x000ea4000800017f */
[----:B--2---:R-:W-:Y:S05]  /*8820*/  @!P0 BRA `(.L_x_200) ;  /* 0x0000000400c48947 */ /* 0x004fea0003800000 */
.L_x_227:
[----:B------:R-:W-:-:S07]  /*8830*/  LEA R3, R4, R3, 0x3 ;  /* 0x0000000304037211 */ /* 0x000fce00078e18ff */
.L_x_201:
[----:B---3--:R3:W4:Y:S02]  /*8840*/  SYNCS.PHASECHK.TRANS64.TRYWAIT P0, [R3+URZ], R2 ;  /* 0x00000002030075a7 */ /* 0x008724000800017f */
[----:B----4-:R-:W-:Y:S05]  /*8850*/  @!P0 NANOSLEEP.SYNCS 0x989680 ;  /* 0x009896800000895d */ /* 0x010fea0003900000 */
[----:B------:R-:W4:Y:S02]  /*8860*/  @!P0 SYNCS.PHASECHK.TRANS64 P0, [R3+URZ], R2 ;  /* 0x00000002030085a7 */ /* 0x000f24000800007f */
[----:B----4-:R-:W-:Y:S05]  /*8870*/  @!P0 BRA `(.L_x_201) ;  /* 0xfffffffc00f08947 */ /* 0x010fea000383ffff */
.L_x_195:
[----:B------:R-:W-:Y:S05]  /*8880*/  BSYNC B0 ;  /* 0x0000000000007941 */ /* 0x000fea0003800000 */
.L_x_194:
[----:B------:R-:W-:Y:S05]  /*8890*/  EXIT ;  /* 0x000000000000794d */ /* 0x000fea0003800000 */
.L_x_111:
[----:B------:R-:W-:Y:S02]  /*88a0*/  IMAD.MOV.U32 R13, RZ, RZ, R120 ;  /* 0x000000ffff0d7224 */ /* 0x000fe400078e0078 */
[----:B------:R-:W-:Y:S02]  /*88b0*/  IMAD.MOV.U32 R12, RZ, RZ, RZ ;  /* 0x000000ffff0c7224 */ /* 0x000fe400078e00ff */
[----:B------:R-:W-:Y:S02]  /*88c0*/  IMAD.MOV.U32 R11, RZ, RZ, 0x1f ;  /* 0x0000001fff0b7424 */ /* 0x000fe400078e00ff */
[----:B------:R-:W-:-:S07]  /*88d0*/  IMAD.MOV.U32 R15, RZ, RZ, -0x1 ;  /* 0xffffffffff0f7424 */ /* 0x000fce00078e00ff */
[----:B------:R-:W-:Y:S05]  /*88e0*/  WARPSYNC.COLLECTIVE R15, `(.L_x_202) ;  /* 0x000000000f087348 */ /* 0x000fea0003c00000 */
[----:B------:R1:W2:Y:S02]  /*88f0*/  SHFL.IDX P6, R14, R13, R12, R11 ;  /* 0x0000000c0d0e7389 */ /* 0x0002a400000c000b */
[----:B-12---:R-:W-:Y:S01]  /*8900*/  ENDCOLLECTIVE ;  /* 0x000000000000791b */ /* 0x006fe20003800000 */
.L_x_202:
[----:B------:R-:W-:Y:S05]  /*8910*/  BRA `(.L_x_203) ;  /* 0xffffff8000987947 */ /* 0x000fea000383ffff */
.L_x_113:
[----:B--2---:R2:W3:Y:S02]  /*8920*/  SYNCS.PHASECHK.TRANS64.TRYWAIT P0, [R16+URZ+0x26800], R7 ;  /* 0x02680007100075a7 */ /* 0x0044e4000800017f */
[----:B---3--:R-:W-:Y:S05]  /*8930*/  @!P0 NANOSLEEP.SYNCS 0x989680 ;  /* 0x009896800000895d */ /* 0x008fea0003900000 */
[----:B------:R-:W3:Y:S02]  /*8940*/  @!P0 SYNCS.PHASECHK.TRANS64 P0, [R16+URZ+0x26800], R7 ;  /* 0x02680007100085a7 */ /* 0x000ee4000800007f */
[----:B---3--:R-:W-:Y:S05]  /*8950*/  @!P0 BRA `(.L_x_113) ;  /* 0xfffffffc00f08947 */ /* 0x008fea000383ffff */
[----:B------:R-:W-:Y:S05]  /*8960*/  BRA `(.L_x_112) ;  /* 0xffffff8000d87947 */ /* 0x000fea000383ffff */
.L_x_119:
[----:B---3--:R-:W-:-:S04]  /*8970*/  IMAD.U32 R5, RZ, RZ, UR8 ;  /* 0x00000008ff057e24 */ /* 0x008fc8000f8e00ff */
[----:B------:R3:W1:Y:S03]  /*8980*/  SYNCS.PHASECHK.TRANS64.TRYWAIT P1, [R5+URZ+0x26810], R6 ;  /* 0x02681006050075a7 */ /* 0x000666000802017f */
[----:B-1----:R-:W-:Y:S05]  /*8990*/  @!P1 NANOSLEEP.SYNCS 0x989680 ;  /* 0x009896800000995d */ /* 0x002fea0003900000 */
[----:B------:R-:W1:Y:S02]  /*89a0*/  @!P1 SYNCS.PHASECHK.TRANS64 P1, [R5+URZ+0x26810], R6 ;  /* 0x02681006050095a7 */ /* 0x000e64000802007f */
[----:B-1----:R-:W-:Y:S05]  /*89b0*/  @!P1 BRA `(.L_x_119) ;  /* 0xfffffffc00ec9947 */ /* 0x002fea000383ffff */
[----:B------:R-:W-:Y:S05]  /*89c0*/  BRA `(.L_x_118) ;  /* 0xffffff8c00407947 */ /* 0x000fea000383ffff */
.L_x_123:
[----:B------:R-:W-:-:S04]  /*89d0*/  IMAD.U32 R7, RZ, RZ, UR8 ;  /* 0x00000008ff077e24 */ /* 0x000fc8000f8e00ff */
[----:B------:R1:W1:Y:S03]  /*89e0*/  SYNCS.PHASECHK.TRANS64.TRYWAIT P1, [R7+URZ+0x26830], R6 ;  /* 0x02683006070075a7 */ /* 0x000266000802017f */
[----:B-1----:R-:W-:Y:S05]  /*89f0*/  @!P1 NANOSLEEP.SYNCS 0x989680 ;  /* 0x009896800000995d */ /* 0x002fea0003900000 */
[----:B------:R-:W1:Y:S02]  /*8a00*/  @!P1 SYNCS.PHASECHK.TRANS64 P1, [R7+URZ+0x26830], R6 ;  /* 0x02683006070095a7 */ /* 0x000e64000802007f */
[----:B-1----:R-:W-:Y:S05]  /*8a10*/  @!P1 BRA `(.L_x_123) ;  /* 0xfffffffc00ec9947 */ /* 0x002fea000383ffff */
[----:B------:R-:W-:Y:S05]  /*8a20*/  BRA `(.L_x_122) ;  /* 0xffffff90004c7947 */ /* 0x000fea000383ffff */
.L_x_138:
[----:B------:R-:W-:Y:S01]  /*8a30*/  BSSY B0, `(.L_x_204) ;  /* 0x0000005000007945 */ /* 0x000fe20003800000 */
[----:B------:R-:W-:-:S07]  /*8a40*/  IMAD.MOV.U32 R15, RZ, RZ, -0x1 ;  /* 0xffffffffff0f7424 */ /* 0x000fce00078e00ff */
[----:B------:R-:W-:Y:S05]  /*8a50*/  WARPSYNC.COLLECTIVE R15, `(.L_x_205) ;  /* 0x000000000f087348 */ /* 0x000fea0003c00000 */
[----:B------:R-:W-:Y:S01]  /*8a60*/  NOP ;  /* 0x0000000000007918 */ /* 0x000fe20000000000 */
[----:B------:R-:W-:Y:S01]  /*8a70*/  ENDCOLLECTIVE ;  /* 0x000000000000791b */ /* 0x000fe20003800000 */
.L_x_205:
[----:B------:R-:W-:Y:S05]  /*8a80*/  BSYNC B0 ;  /* 0x0000000000007941 */ /* 0x000fea0003800000 */
.L_x_204:
[----:B------:R-:W-:Y:S05]  /*8a90*/  BRA `(.L_x_206) ;  /* 0xffffffcc00407947 */ /* 0x000fea000383ffff */
.L_x_150:
[----:B------:R-:W-:Y:S01]  /*8aa0*/  BSSY B0, `(.L_x_207) ;  /* 0x0000005000007945 */ /* 0x000fe20003800000 */
[----:B------:R-:W-:-:S07]  /*8ab0*/  IMAD.MOV.U32 R15, RZ, RZ, -0x1 ;  /* 0xffffffffff0f7424 */ /* 0x000fce00078e00ff */
[----:B------:R-:W-:Y:S05]  /*8ac0*/  WARPSYNC.COLLECTIVE R15, `(.L_x_208) ;  /* 0x000000000f087348 */ /* 0x000fea0003c00000 */
[----:B------:R-:W-:Y:S01]  /*8ad0*/  NOP ;  /* 0x0000000000007918 */ /* 0x000fe20000000000 */
[----:B------:R-:W-:Y:S01]  /*8ae0*/  ENDCOLLECTIVE ;  /* 0x000000000000791b */ /* 0x000fe20003800000 */
.L_x_208:
[----:B------:R-:W-:Y:S05]  /*8af0*/  BSYNC B0 ;  /* 0x0000000000007941 */ /* 0x000fea0003800000 */
.L_x_207:
[----:B------:R-:W-:Y:S05]  /*8b00*/  BRA `(.L_x_209) ;  /* 0xffffffd000587947 */ /* 0x000fea000383ffff */
.L_x_163:
[----:B------:R-:W-:Y:S01]  /*8b10*/  BSSY B0, `(.L_x_210) ;  /* 0x0000005000007945 */ /* 0x000fe20003800000 */
[----:B------:R-:W-:-:S07]  /*8b20*/  IMAD.MOV.U32 R15, RZ, RZ, -0x1 ;  /* 0xffffffffff0f7424 */ /* 0x000fce00078e00ff */
[----:B------:R-:W-:Y:S05]  /*8b30*/  WARPSYNC.COLLECTIVE R15, `(.L_x_211) ;  /* 0x000000000f087348 */ /* 0x000fea0003c00000 */
[----:B------:R-:W-:Y:S01]  /*8b40*/  NOP ;  /* 0x0000000000007918 */ /* 0x000fe20000000000 */
[----:B------:R-:W-:Y:S01]  /*8b50*/  ENDCOLLECTIVE ;  /* 0x000000000000791b */ /* 0x000fe20003800000 */
.L_x_211:
[----:B------:R-:W-:Y:S05]  /*8b60*/  BSYNC B0 ;  /* 0x0000000000007941 */ /* 0x000fea0003800000 */
.L_x_210:
[----:B------:R-:W-:Y:S05]  /*8b70*/  BRA `(.L_x_212) ;  /* 0xffffffd400747947 */ /* 0x000fea000383ffff */
.L_x_174:
[----:B-1----:R1:W2:Y:S02]  /*8b80*/  SYNCS.PHASECHK.TRANS64.TRYWAIT P0, [R0+URZ+0x26820], R3 ;  /* 0x02682003000075a7 */ /* 0x0022a4000800017f */
[----:B--2---:R-:W-:Y:S05]  /*8b90*/  @!P0 NANOSLEEP.SYNCS 0x989680 ;  /* 0x009896800000895d */ /* 0x004fea0003900000 */
[----:B------:R-:W2:Y:S02]  /*8ba0*/  @!P0 SYNCS.PHASECHK.TRANS64 P0, [R0+URZ+0x26820], R3 ;  /* 0x02682003000085a7 */ /* 0x000ea4000800007f */
[----:B--2---:R-:W-:Y:S05]  /*8bb0*/  @!P0 BRA `(.L_x_174) ;  /* 0xfffffffc00f08947 */ /* 0x004fea000383ffff */
[----:B------:R-:W-:Y:S05]  /*8bc0*/  BRA `(.L_x_213) ;  /* 0xffffffdc00387947 */ /* 0x000fea000383ffff */
.L_x_178:
[----:B-1----:R1:W2:Y:S02]  /*8bd0*/  SYNCS.PHASECHK.TRANS64.TRYWAIT P1, [R0+URZ+0x26840], R20 ;  /* 0x02684014000075a7 */ /* 0x0022a4000802017f */
[----:B--2---:R-:W-:Y:S05]  /*8be0*/  @!P1 NANOSLEEP.SYNCS 0x989680 ;  /* 0x009896800000995d */ /* 0x004fea0003900000 */
[----:B------:R-:W2:Y:S02]  /*8bf0*/  @!P1 SYNCS.PHASECHK.TRANS64 P1, [R0+URZ+0x26840], R20 ;  /* 0x02684014000095a7 */ /* 0x000ea4000802007f */
[----:B--2---:R-:W-:Y:S05]  /*8c00*/  @!P1 BRA `(.L_x_178) ;  /* 0xfffffffc00f09947 */ /* 0x004fea000383ffff */
[----:B------:R-:W-:Y:S05]  /*8c10*/  BRA `(.L_x_214) ;  /* 0xffffffe400647947 */ /* 0x000fea000383ffff */
.L_x_180:
[----:B--2---:R2:W3:Y:S02]  /*8c20*/  SYNCS.PHASECHK.TRANS64.TRYWAIT P1, [R0+URZ+0x26828], R20 ;  /* 0x02682814000075a7 */ /* 0x0044e4000802017f */
[----:B---3--:R-:W-:Y:S05]  /*8c30*/  @!P1 NANOSLEEP.SYNCS 0x989680 ;  /* 0x009896800000995d */ /* 0x008fea0003900000 */
[----:B------:R-:W3:Y:S02]  /*8c40*/  @!P1 SYNCS.PHASECHK.TRANS64 P1, [R0+URZ+0x26828], R20 ;  /* 0x02682814000095a7 */ /* 0x000ee4000802007f */
[----:B---3--:R-:W-:Y:S05]  /*8c50*/  @!P1 BRA `(.L_x_180) ;  /* 0xfffffffc00f09947 */ /* 0x008fea000383ffff */
[----:B------:R-:W-:Y:S05]  /*8c60*/  BRA `(.L_x_215) ;  /* 0xffffffe800107947 */ /* 0x000fea000383ffff */
.L_x_182:
[----:B---3--:R3:W4:Y:S02]  /*8c70*/  SYNCS.PHASECHK.TRANS64.TRYWAIT P1, [R0+URZ+0x26848], R20 ;  /* 0x02684814000075a7 */ /* 0x008724000802017f */
[----:B----4-:R-:W-:Y:S05]  /*8c80*/  @!P1 NANOSLEEP.SYNCS 0x989680 ;  /* 0x009896800000995d */ /* 0x010fea0003900000 */
[----:B------:R-:W4:Y:S02]  /*8c90*/  @!P1 SYNCS.PHASECHK.TRANS64 P1, [R0+URZ+0x26848], R20 ;  /* 0x02684814000095a7 */ /* 0x000f24000802007f */
[----:B----4-:R-:W-:Y:S05]  /*8ca0*/  @!P1 BRA `(.L_x_182) ;  /* 0xfffffffc00f09947 */ /* 0x010fea000383ffff */
[----:B------:R-:W-:Y:S05]  /*8cb0*/  BRA `(.L_x_216) ;  /* 0xffffffe8009c7947 */ /* 0x000fea000383ffff */
.L_x_184:
[----:B------:R-:W-:-:S07]  /*8cc0*/  SHF.L.U32 R5, R9, 0x1f, RZ ;  /* 0x0000001f09057819 */ /* 0x000fce00000006ff */
.L_x_217:
[----:B--2---:R2:W3:Y:S02]  /*8cd0*/  SYNCS.PHASECHK.TRANS64.TRYWAIT P1, [R0+URZ+0x26820], R5 ;  /* 0x02682005000075a7 */ /* 0x0044e4000802017f */
[----:B---3--:R-:W-:Y:S05]  /*8ce0*/  @!P1 NANOSLEEP.SYNCS 0x989680 ;  /* 0x009896800000995d */ /* 0x008fea0003900000 */
[----:B------:R-:W3:Y:S02]  /*8cf0*/  @!P1 SYNCS.PHASECHK.TRANS64 P1, [R0+URZ+0x26820], R5 ;  /* 0x02682005000095a7 */ /* 0x000ee4000802007f */
[----:B---3--:R-:W-:Y:S05]  /*8d00*/  @!P1 BRA `(.L_x_217) ;  /* 0xfffffffc00f09947 */ /* 0x008fea000383ffff */
[----:B------:R-:W-:Y:S05]  /*8d10*/  BRA `(.L_x_218) ;  /* 0xffffffec00387947 */ /* 0x000fea000383ffff */
.L_x_187:
[----:B--2---:R2:W3:Y:S02]  /*8d20*/  SYNCS.PHASECHK.TRANS64.TRYWAIT P1, [R0+URZ+0x26840], R7 ;  /* 0x02684007000075a7 */ /* 0x0044e4000802017f */
[----:B---3--:R-:W-:Y:S05]  /*8d30*/  @!P1 NANOSLEEP.SYNCS 0x989680 ;  /* 0x009896800000995d */ /* 0x008fea0003900000 */
[----:B------:R-:W3:Y:S02]  /*8d40*/  @!P1 SYNCS.PHASECHK.TRANS64 P1, [R0+URZ+0x26840], R7 ;  /* 0x02684007000095a7 */ /* 0x000ee4000802007f */
[----:B---3--:R-:W-:Y:S05]  /*8d50*/  @!P1 BRA `(.L_x_187) ;  /* 0xfffffffc00f09947 */ /* 0x008fea000383ffff */
[----:B------:R-:W-:Y:S05]  /*8d60*/  BRA `(.L_x_219) ;  /* 0xffffffec00e07947 */ /* 0x000fea000383ffff */
.L_x_189:
[----:B---3--:R3:W4:Y:S02]  /*8d70*/  SYNCS.PHASECHK.TRANS64.TRYWAIT P1, [R0+URZ+0x26828], R7 ;  /* 0x02682807000075a7 */ /* 0x008724000802017f */
[----:B----4-:R-:W-:Y:S05]  /*8d80*/  @!P1 NANOSLEEP.SYNCS 0x989680 ;  /* 0x009896800000995d */ /* 0x010fea0003900000 */
[----:B------:R-:W4:Y:S02]  /*8d90*/  @!P1 SYNCS.PHASECHK.TRANS64 P1, [R0+URZ+0x26828], R7 ;  /* 0x02682807000095a7 */ /* 0x000f24000802007f */
[----:B----4-:R-:W-:Y:S05]  /*8da0*/  @!P1 BRA `(.L_x_189) ;  /* 0xfffffffc00f09947 */ /* 0x010fea000383ffff */
[----:B------:R-:W-:Y:S05]  /*8db0*/  BRA `(.L_x_220) ;  /* 0xfffffff000847947 */ /* 0x000fea000383ffff */
.L_x_191:
[----:B----4-:R4:W1:Y:S02]  /*8dc0*/  SYNCS.PHASECHK.TRANS64.TRYWAIT P0, [R3+URZ+0x26840], R2 ;  /* 0x02684002030075a7 */ /* 0x010864000800017f */
[----:B-1----:R-:W-:Y:S05]  /*8dd0*/  @!P0 NANOSLEEP.SYNCS 0x989680 ;  /* 0x009896800000895d */ /* 0x002fea0003900000 */
[----:B------:R-:W1:Y:S02]  /*8de0*/  @!P0 SYNCS.PHASECHK.TRANS64 P0, [R3+URZ+0x26840], R2 ;  /* 0x02684002030085a7 */ /* 0x000e64000800007f */
[----:B-1----:R-:W-:Y:S05]  /*8df0*/  @!P0 BRA `(.L_x_191) ;  /* 0xfffffffc00f08947 */ /* 0x002fea000383ffff */
[----:B------:R-:W-:Y:S05]  /*8e00*/  BRA `(.L_x_221) ;  /* 0xfffffff400287947 */ /* 0x000fea000383ffff */
.L_x_193:
[----:B------:R-:W-:Y:S01]  /*8e10*/  BSSY B0, `(.L_x_222) ;  /* 0x0000006000007945 */ /* 0x000fe20003800000 */
[----:B------:R-:W-:-:S07]  /*8e20*/  IMAD.MOV.U32 R15, RZ, RZ, -0x1 ;  /* 0xffffffffff0f7424 */ /* 0x000fce00078e00ff */
[----:B------:R-:W-:Y:S05]  /*8e30*/  WARPSYNC.COLLECTIVE R15, `(.L_x_223) ;  /* 0x000000000f0c7348 */ /* 0x000fea0003c00000 */
[----:B------:R-:W-:Y:S02]  /*8e40*/  ELECT P6, UR62, PT ;  /* 0x00000000003e782f */ /* 0x000fe400038c0000 */
[----:B------:R-:W-:Y:S01]  /*8e50*/  MOV R14, UR62 ;  /* 0x0000003e000e7c02 */ /* 0x000fe20008000f00 */
[----:B------:R-:W-:Y:S10]  /*8e60*/  ENDCOLLECTIVE ;  /* 0x000000000000791b */ /* 0x000ff40003800000 */
.L_x_223:
[----:B------:R-:W-:Y:S05]  /*8e70*/  BSYNC B0 ;  /* 0x0000000000007941 */ /* 0x000fea0003800000 */
.L_x_222:
[----:B------:R-:W-:Y:S01]  /*8e80*/  PLOP3.LUT P0, PT, P6, PT, PT, 0x80, 0x0 ;  /* 0x000000000000781c */ /* 0x000fe2000370f070 */
[----:B------:R-:W-:-:S12]  /*8e90*/  BRA `(.L_x_224) ;  /* 0xfffffff400ec7947 */ /* 0x000fd8000383ffff */
.L_x_197:
[----:B-1----:R1:W2:Y:S02]  /*8ea0*/  SYNCS.PHASECHK.TRANS64.TRYWAIT P1, [R6+URZ], R5 ;  /* 0x00000005060075a7 */ /* 0x0022a4000802017f */
[----:B--2---:R-:W-:Y:S05]  /*8eb0*/  @!P1 NANOSLEEP.SYNCS 0x989680 ;  /* 0x009896800000995d */ /* 0x004fea0003900000 */
[----:B------:R-:W2:Y:S02]  /*8ec0*/  @!P1 SYNCS.PHASECHK.TRANS64 P1, [R6+URZ], R5 ;  /* 0x00000005060095a7 */ /* 0x000ea4000802007f */
[----:B--2---:R-:W-:Y:S05]  /*8ed0*/  @!P1 BRA `(.L_x_197) ;  /* 0xfffffffc00f09947 */ /* 0x004fea000383ffff */
[----:B------:R-:W-:Y:S05]  /*8ee0*/  BRA `(.L_x_225) ;  /* 0xfffffff800307947 */ /* 0x000fea000383ffff */
.L_x_198:
[----:B--2---:R2:W3:Y:S02]  /*8ef0*/  SYNCS.PHASECHK.TRANS64.TRYWAIT P1, [R3+URZ], R2 ;  /* 0x00000002030075a7 */ /* 0x0044e4000802017f */
[----:B---3--:R-:W-:Y:S05]  /*8f00*/  @!P1 NANOSLEEP.SYNCS 0x989680 ;  /* 0x009896800000995d */ /* 0x008fea0003900000 */
[----:B------:R-:W3:Y:S02]  /*8f10*/  @!P1 SYNCS.PHASECHK.TRANS64 P1, [R3+URZ], R2 ;  /* 0x00000002030095a7 */ /* 0x000ee4000802007f */
[----:B---3--:R-:W-:Y:S05]  /*8f20*/  @!P1 BRA `(.L_x_198) ;  /* 0xfffffffc00f09947 */ /* 0x008fea000383ffff */
[----:B------:R-:W-:Y:S05]  /*8f30*/  BRA `(.L_x_226) ;  /* 0xfffffff800247947 */ /* 0x000fea000383ffff */
.L_x_200:
[----:B--2---:R2:W3:Y:S02]  /*8f40*/  SYNCS.PHASECHK.TRANS64.TRYWAIT P0, [R0+URZ], R5 ;  /* 0x00000005000075a7 */ /* 0x0044e4000800017f */
[----:B---3--:R-:W-:Y:S05]  /*8f50*/  @!P0 NANOSLEEP.SYNCS 0x989680 ;  /* 0x009896800000895d */ /* 0x008fea0003900000 */
[----:B------:R-:W3:Y:S02]  /*8f60*/  @!P0 SYNCS.PHASECHK.TRANS64 P0, [R0+URZ], R5 ;  /* 0x00000005000085a7 */ /* 0x000ee4000800007f */
[----:B---3--:R-:W-:Y:S05]  /*8f70*/  @!P0 BRA `(.L_x_200) ;  /* 0xfffffffc00f08947 */ /* 0x008fea000383ffff */
[----:B------:R-:W-:Y:S05]  /*8f80*/  BRA `(.L_x_227) ;  /* 0xfffffff800287947 */ /* 0x000fea000383ffff */
.L_x_228:
        /* <DEDUP_REMOVED lines=15> */
.L_x_3294:


//--------------------- .text._ZN7cutlass13device_kernelIN5flash11enable_sm90INS1_16FlashAttnBwdSm90INS1_25CollectiveMainloopBwdSm90ILi2ELi2ELi2EN4cute5tupleIJNS5_1CILi1EEES8_S8_EEENS6_IJNS7_ILi64EEENS7_ILi128EEENS7_ILi96EEEEEENS_10bfloat16_tEfNS_4arch4Sm90ELb0ELb0ELb1ELb0ELb0ELb1ELb0ELb0ELi2ELi1ELi2ELi1ELb1EEENS1_24CollectiveEpilogueBwdGQAISD_fSG_Li256ELb0ELb0EEENS1_19SingleTileSchedulerILb0ELb0ELb0ELi128EEEEEEEEEvNT_6ParamsE --------------------------
	.section	.text._ZN7cutlass13device_kernelIN5flash11enable_sm90INS1_16FlashAttnBwdSm90INS1_25CollectiveMainloopBwdSm90ILi2ELi2ELi2EN4cute5tupleIJNS5_1CILi1EEES8_S8_EEENS6_IJNS7_ILi64EEENS7_ILi128EEENS7_ILi96EEEEEENS_10bfloat16_tEfNS_4arch4Sm90ELb0ELb0ELb1ELb0ELb0ELb1ELb0ELb0ELi2ELi1ELi2ELi1ELb1EEENS1_24CollectiveEpilogueBwdGQAISD_fSG_Li256ELb0ELb0EEENS1_19SingleTileSchedulerILb0ELb0ELb0ELi128EEEEEEEEEvNT_6ParamsE,"ax",@progbits
	.align	128
.text._ZN7cutlass13device_kernelIN5flash11enable_sm90INS1_16FlashAttnBwdSm90INS1_25CollectiveMainloopBwdSm90ILi2ELi2ELi2EN4cute5tupleIJNS5_1CILi1EEES8_S8_EEENS6_IJNS7_ILi64EEENS7_ILi128EEENS7_ILi96EEEEEENS_10bfloat16_tEfNS_4arch4Sm90ELb0ELb0ELb1ELb0ELb0ELb1ELb0ELb0ELi2ELi1ELi2ELi1ELb1EEENS1_24CollectiveEpilogueBwdGQAISD_fSG_Li256ELb0ELb0EEENS1_19SingleTileSchedulerILb0ELb0ELb0ELi128EEEEEEEEEvNT_6ParamsE:
        .type           _ZN7cutlass13device_kernelIN5flash11enable_sm90INS1_16FlashAttnBwdSm90INS1_25CollectiveMainloopBwdSm90ILi2ELi2ELi2EN4cute5tupleIJNS5_1CILi1EEES8_S8_EEENS6_IJNS7_ILi64EEENS7_ILi128EEENS7_ILi96EEEEEENS_10bfloat16_tEfNS_4arch4Sm90ELb0ELb0ELb1ELb0ELb0ELb1ELb0ELb0ELi2ELi1ELi2ELi1ELb1EEENS1_24CollectiveEpilogueBwdGQAISD_fSG_Li256ELb0ELb0EEENS1_19SingleTileSchedulerILb0ELb0ELb0ELi128EEEEEEEEEvNT_6ParamsE,@function
        .size           _ZN7cutlass13device_kernelIN5flash11enable_sm90INS1_16FlashAttnBwdSm90INS1_25CollectiveMainloopBwdSm90ILi2ELi2ELi2EN4cute5tupleIJNS5_1CILi1EEES8_S8_EEENS6_IJNS7_ILi64EEENS7_ILi128EEENS7_ILi96EEEEEENS_10bfloat16_tEfNS_4arch4Sm90ELb0ELb0ELb1ELb0ELb0ELb1ELb0ELb0ELi2ELi1ELi2ELi1ELb1EEENS1_24CollectiveEpilogueBwdGQAISD_fSG_Li256ELb0ELb0EEENS1_19SingleTileSchedulerILb0ELb0ELb0ELi128EEEEEEEEEvNT_6ParamsE,(.L_x_3295 - _ZN7cutlass13device_kernelIN5flash11enable_sm90INS1_16FlashAttnBwdSm90INS1_25CollectiveMainloopBwdSm90ILi2ELi2ELi2EN4cute5tupleIJNS5_1CILi1EEES8_S8_EEENS6_IJNS7_ILi64EEENS7_ILi128EEENS7_ILi96EEEEEENS_10bfloat16_tEfNS_4arch4Sm90ELb0ELb0ELb1ELb0ELb0ELb1ELb0ELb0ELi2ELi1ELi2ELi1ELb1EEENS1_24CollectiveEpilogueBwdGQAISD_fSG_Li256ELb0ELb0EEENS1_19SingleTileSchedulerILb0ELb0ELb0ELi128EEEEEEEEEvNT_6ParamsE)
        .other          _ZN7cutlass13device_kernelIN5flash11enable_sm90INS1_16FlashAttnBwdSm90INS1_25CollectiveMainloopBwdSm90ILi2ELi2ELi2EN4cute5tupleIJNS5_1CILi1EEES8_S8_EEENS6_IJNS7_ILi64EEENS7_ILi128EEENS7_ILi96EEEEEENS_10bfloat16_tEfNS_4arch4Sm90ELb0ELb0ELb1ELb0ELb0ELb1ELb0ELb0ELi2ELi1ELi2ELi1ELb1EEENS1_24CollectiveEpilogueBwdGQAISD_fSG_Li256ELb0ELb0EEENS1_19SingleTileSchedulerILb0ELb0ELb0ELi128EEEEEEEEEvNT_6ParamsE,@"STO_CUDA_ENTRY STV_DEFAULT"
_ZN7cutlass13device_kernelIN5flash11enable_sm90INS1_16FlashAttnBwdSm90INS1_25CollectiveMainloopBwdSm90ILi2ELi2ELi2EN4cute5tupleIJNS5_1CILi1EEES8_S8_EEENS6_IJNS7_ILi64EEENS7_ILi128EEENS7_ILi96EEEEEENS_10bfloat16_tEfNS_4arch4Sm90ELb0ELb0ELb1ELb0ELb0ELb1ELb0ELb0ELi2ELi1ELi2ELi1ELb1EEENS1_24CollectiveEpilogueBwdGQAISD_fSG_Li256ELb0ELb0EEENS1_19SingleTileSchedulerILb0ELb0ELb0ELi128EEEEEEEEEvNT_6ParamsE:
        /* <DEDUP_REMOVED lines=14> */
[----:B------:R-:W-:-:S02]  /*00e0*/  UIADD3.X UR7, URZ, UR5, URZ, UP0, !UPT ;  /* 0x000000053f077290 */ /* 0x000fc400087fe43f */
[----:B------:R-:W-:Y:S02]  /*00f0*/  UIADD3.X UR9, URZ, UR5, URZ, UP1, !UPT ;  /* 0x000000053f097290 */ /* 0x000fe40008ffe43f */
[----:B------:R-:W-:Y:S02]  /*0100*/  UIADD3.X UR11, URZ, UR5, URZ, UP2, !UPT ;  /* 0x000000053f0b7290 */ /* 0x000fe400097fe43f */
[----:B------:R-:W-:-:S03]  /*0110*/  UIADD3.X UR5, URZ, UR5, URZ, UP3, !UPT ;  /* 0x000000053f057290 */ /* 0x000fc60009ffe43f */
[----:B------:R1:W-:Y:S02]  /*0120*/  UTMACCTL.PF [UR6] ;  /* 0x00000000060079b9 */ /* 0x0003e40008040000 */
[----:B------:R1:W-:Y:S02]  /*0130*/  UTMACCTL.PF [UR8] ;  /* 0x00000000080079b9 */ /* 0x0003e40008040000 */
[----:B------:R1:W-:Y:S02]  /*0140*/  UTMACCTL.PF [UR10] ;  /* 0x000000000a0079b9 */ /* 0x0003e40008040000 */
[----:B------:R1:W-:Y:S02]  /*0150*/  UTMACCTL.PF [UR4] ;  /* 0x00000000040079b9 */ /* 0x0003e40008040000 */
[----:B-1----:R-:W-:Y:S01]  /*0160*/  NOP ;  /* 0x0000000000007918 */ /* 0x002fe20000000000 */
.L_x_230:
[----:B------:R-:W-:Y:S05]  /*0170*/  BSYNC B0 ;  /* 0x0000000000007941 */ /* 0x000fea0003800000 */
.L_x_229:
        /* <DEDUP_REMOVED lines=37> */
.L_x_231:
        /* <DEDUP_REMOVED lines=22> */
.L_x_232:
[----:B------:R-:W-:Y:S01]  /*0530*/  PLOP3.LUT P0, PT, PT, PT, UP0, 0x80, 0x0 ;  /* 0x000000000000781c */ /* 0x000fe20003f0f008 */
[----:B------:R-:W-:Y:S01]  /*0540*/  NOP ;  /* 0x0000000000007918 */ /* 0x000fe20000000000 */
[----:B------:R-:W-:Y:S01]  /*0550*/  BSSY B6, `(.L_x_233) ;  /* 0x000078d000067945 */ /* 0x000fe20003800000 */
[----:B-12-45:R-:W-:Y:S10]  /*0560*/  BAR.SYNC.DEFER_BLOCKING 0x0 ;  /* 0x0000000000007b1d */ /* 0x036ff40000010000 */
[----:B------:R-:W-:Y:S05]  /*0570*/  @!P0 BRA `(.L_x_234) ;  /* 0x0000004800988947 */ /* 0x000fea0003800000 */
.L_x_235:
        /* <DEDUP_REMOVED lines=11> */
[----:B--2---:R-:W-:Y:S05]  /*0630*/  @!P0 BRA `(.L_x_236) ;  /* 0x0000007400f88947 */ /* 0x004fea0003800000 */
        /* <DEDUP_REMOVED lines=21> */
.L_x_238:
        /* <DEDUP_REMOVED lines=15> */
.L_x_237:
        /* <DEDUP_REMOVED lines=22> */
.L_x_240:
        /* <DEDUP_REMOVED lines=15> */
.L_x_239:
[----:B------:R-:W-:Y:S01]  /*0ad0*/  SHF.R.S32.HI R41, RZ, 0x1f, R22 ;  /* 0x0000001fff297819 */ /* 0x000fe20000011416 */
[----:B------:R-:W-:-:S03]  /*0ae0*/  UMOV UR4, 0xffffffff ;  /* 0xffffffff00047882 */ /* 0x000fc60000000000 */
[----:B------:R-:W-:-:S04]  /*0af0*/  LEA.HI R0, R41, R22, RZ, 0x7 ;  /* 0x0000001629007211 */ /* 0x000fc800078f38ff */
[----:B------:R-:W-:Y:S01]  /*0b00*/  SHF.R.S32.HI R16, RZ, 0x7, R0 ;  /* 0x00000007ff107819 */ /* 0x000fe20000011400 */
[----:B------:R-:W-:Y:S06]  /*0b10*/  BRA.DIV UR4, `(.L_x_241) ;  /* 0x0000007204c87947 */ /* 0x000fec000b800000 */
[----:B------:R1:W2:Y:S02]  /*0b20*/  SHFL.IDX PT, R14, R16, RZ, 0x1f ;  /* 0x00001fff100e7589 */ /* 0x0002a400000e0000 */
.L_x_311:
[----:B------:R-:W-:Y:S02]  /*0b30*/  SHF.L.U32 R5, RZ, 0x1f, RZ ;  /* 0x0000001fff057819 */ /* 0x000fe400000006ff */
[----:B------:R-:W-:Y:S02]  /*0b40*/  LOP3.LUT R3, R0, 0xffffff80, RZ, 0xc0, !PT ;  /* 0xffffff8000037812 */ /* 0x000fe400078ec0ff */
[----:B------:R-:W3:Y:S01]  /*0b50*/  SYNCS.PHASECHK.TRANS64.TRYWAIT P1, [R18+URZ+0x26800], R5 ;  /* 0x02680005120075a7 */ /* 0x000ee2000802017f */
[----:B--2---:R-:W-:Y:S02]  /*0b60*/  LEA.HI R0, R14, R14, RZ, 0x1 ;  /* 0x0000000e0e007211 */ /* 0x004fe400078f08ff */
[----:B------:R-:W-:Y:S02]  /*0b70*/  IMAD.IADD R40, R22, 0x1, -R3 ;  /* 0x0000000116287824 */ /* 0x000fe400078e0a03 */
[----:B------:R-:W-:Y:S01]  /*0b80*/  VIADD R3, R18, 0x6000 ;  /* 0x0000600012037836 */ /* 0x000fe20000000000 */
[----:B------:R-:W-:-:S02]  /*0b90*/  LOP3.LUT R209, R0, 0xfffffffe, RZ, 0xc0, !PT ;  /* 0xfffffffe00d17812 */ /* 0x000fc400078ec0ff */
[----:B------:R-:W-:Y:S02]  /*0ba0*/  SHF.R.S32.HI R43, RZ, 0x1f, R40 ;  /* 0x0000001fff2b7819 */ /* 0x000fe40000011428 */
[----:B------:R-:W-:Y:S01]  /*0bb0*/  LOP3.LUT P0, RZ, R3, 0x1bf, RZ, 0xc0, !PT ;  /* 0x000001bf03ff7812 */ /* 0x000fe2000780c0ff */
[----:B------:R-:W-:Y:S01]  /*0bc0*/  IMAD.IADD R209, R14, 0x1, -R209 ;  /* 0x000000010ed17824 */ /* 0x000fe200078e0ad1 */
[----:B------:R-:W-:-:S04]  /*0bd0*/  LEA.HI R42, R43, R40, RZ, 0x2 ;  /* 0x000000282b2a7211 */ /* 0x000fc800078f10ff */
[----:B------:R-:W-:Y:S01]  /*0be0*/  LOP3.LUT R17, R42, 0x7ffffffc, RZ, 0xc0, !PT ;  /* 0x7ffffffc2a117812 */ /* 0x000fe200078ec0ff */
[----:B---3--:R-:W-:Y:S06]  /*0bf0*/  @P1 BRA `(.L_x_242) ;  /* 0x0000000000081947 */ /* 0x008fec0003800000 */
[----:B------:R-:W2:Y:S02]  /*0c00*/  SYNCS.PHASECHK.TRANS64.TRYWAIT P1, [R18+URZ+0x26800], R5 ;  /* 0x02680005120075a7 */ /* 0x000ea4000802017f */
[----:B--2---:R-:W-:Y:S05]  /*0c10*/  @!P1 BRA `(.L_x_243) ;  /* 0x0000007000a89947 */ /* 0x004fea0003800000 */
.L_x_242:
[C---:B------:R-:W-:Y:S02]  /*0c20*/  IMAD.SHL.U32 R23, R40.reuse, 0x4, RZ ;  /* 0x0000000428177824 */ /* 0x040fe400078e00ff */
[----:B------:R-:W-:Y:S01]  /*0c30*/  IMAD.IADD R17, R40, 0x1, -R17 ;  /* 0x0000000128117824 */ /* 0x000fe200078e0a11 */
[----:B------:R-:W-:Y:S06]  /*0c40*/  @!P0 BRA `(.L_x_244) ;  /* 0x0000000000408947 */ /* 0x000fec0003800000 */
[----:B------:R-:W-:Y:S01]  /*0c50*/  MOV R0, 0x0 ;  /* 0x0000000000007802 */ /* 0x000fe20000000f00 */
[----:B------:R-:W-:Y:S01]  /*0c60*/  ULDC.64 UR4, c[0x4][0x88] ;  /* 0x0100220000047ab9 */ /* 0x000fe20000000a00 */
[----:B------:R-:W-:Y:S01]  /*0c70*/  ULDC.64 UR6, c[0x4][0x90] ;  /* 0x0100240000067ab9 */ /* 0x000fe20000000a00 */
[----:B------:R-:W-:Y:S01]  /*0c80*/  IMAD.U32 R4, RZ, RZ, UR4 ;  /* 0x00000004ff047e24 */ /* 0x000fe2000f8e00ff */
[----:B------:R3:W4:Y:S01]  /*0c90*/  LDC.64 R14, c[0x4][R0] ;  /* 0x01000000000e7b82 */ /* 0x0007220000000a00 */
[----:B--2---:R-:W-:Y:S01]  /*0ca0*/  IMAD.U32 R5, RZ, RZ, UR5 ;  /* 0x00000005ff057e24 */ /* 0x004fe2000f8e00ff */
[----:B------:R-:W-:Y:S01]  /*0cb0*/  ULDC.64 UR4, c[0x4][0x18] ;  /* 0x0100060000047ab9 */ /* 0x000fe20000000a00 */
[----:B------:R-:W-:Y:S02]  /*0cc0*/  IMAD.U32 R6, RZ, RZ, UR6 ;  /* 0x00000006ff067e24 */ /* 0x000fe4000f8e00ff */
[----:B------:R-:W-:Y:S02]  /*0cd0*/  IMAD.U32 R7, RZ, RZ, UR7 ;  /* 0x00000007ff077e24 */ /* 0x000fe4000f8e00ff */
[----:B------:R-:W-:-:S02]  /*0ce0*/  IMAD.U32 R10, RZ, RZ, UR4 ;  /* 0x00000004ff0a7e24 */ /* 0x000fc4000f8e00ff */
[----:B------:R-:W-:Y:S02]  /*0cf0*/  IMAD.U32 R11, RZ, RZ, UR5 ;  /* 0x00000005ff0b7e24 */ /* 0x000fe4000f8e00ff */
[----:B------:R-:W-:Y:S02]  /*0d00*/  IMAD.MOV.U32 R8, RZ, RZ, 0x70 ;  /* 0x00000070ff087424 */ /* 0x000fe400078e00ff */
[----:B------:R-:W-:Y:S02]  /*0d10*/  IMAD.MOV.U32 R12, RZ, RZ, 0x1 ;  /* 0x00000001ff0c7424 */ /* 0x000fe400078e00ff */
[----:B---3--:R-:W-:-:S07]  /*0d20*/  IMAD.MOV.U32 R13, RZ, RZ, RZ ;  /* 0x000000ffff0d7224 */ /* 0x008fce00078e00ff */
[----:B------:R-:W-:-:S07]  /*0d30*/  LEPC R20, `(.L_x_244) ;  /* 0x000000001014794e */ /* 0x000fce0000000000 */
[----:B-1--4-:R-:W-:Y:S05]  /*0d40*/  CALL.ABS.NOINC R14 ;  /* 0x000000000e007343 */ /* 0x012fea0003c00000 */
.L_x_244:
[----:B------:R-:W-:Y:S01]  /*0d50*/  LEA.HI R0, R41, R22, RZ, 0x4 ;  /* 0x0000001629007211 */ /* 0x000fe200078f20ff */
[----:B------:R-:W-:Y:S05]  /*0d60*/  WARPSYNC.ALL ;  /* 0x0000000000007948 */ /* 0x000fea0003800000 */
[----:B------:R-:W-:Y:S01]  /*0d70*/  LOP3.LUT R3, R0, 0xfffffff0, RZ, 0xc0, !PT ;  /* 0xfffffff000037812 */ /* 0x000fe200078ec0ff */
[----:B------:R-:W-:Y:S01]  /*0d80*/  ULDC UR7, c[0x0][0x280] ;  /* 0x0000a00000077ab9 */ /* 0x000fe20000000800 */
[----:B------:R-:W-:Y:S01]  /*0d90*/  CS2R R24, SRZ ;  /* 0x0000000000187805 */ /* 0x000fe2000001ff00 */
[----:B------:R-:W-:Y:S01]  /*0da0*/  UISETP.GE.AND UP0, UPT, UR7, 0x1, UPT ;  /* 0x000000010700788c */ /* 0x000fe2000bf06270 */
[----:B------:R-:W-:Y:S01]  /*0db0*/  CS2R R72, SRZ ;  /* 0x0000000000487805 */ /* 0x000fe2000001ff00 */
[----:B--2---:R-:W-:Y:S01]  /*0dc0*/  IMAD.IADD R5, R22, 0x1, -R3 ;  /* 0x0000000116057824 */ /* 0x004fe200078e0a03 */
[----:B------:R-:W-:-:S02]  /*0dd0*/  SHF.R.S32.HI R3, RZ, 0x4, R0 ;  /* 0x00000004ff037819 */ /* 0x000fc40000011400 */
[----:B------:R-:W-:Y:S02]  /*0de0*/  CS2R R74, SRZ ;  /* 0x00000000004a7805 */ /* 0x000fe4000001ff00 */
[----:B------:R-:W-:Y:S02]  /*0df0*/  CS2R R76, SRZ ;  /* 0x00000000004c7805 */ /* 0x000fe4000001ff00 */
[----:B------:R-:W-:Y:S02]  /*0e00*/  CS2R R78, SRZ ;  /* 0x00000000004e7805 */ /* 0x000fe4000001ff00 */
[----:B------:R-:W-:Y:S02]  /*0e10*/  LEA.HI R6, R5, R5, RZ, 0x1 ;  /* 0x0000000505067211 */ /* 0x000fe400078f08ff */
[----:B------:R-:W-:Y:S02]  /*0e20*/  CS2R R80, SRZ ;  /* 0x0000000000507805 */ /* 0x000fe4000001ff00 */
[----:B------:R-:W-:-:S02]  /*0e30*/  LEA.HI R0, R0, R3, RZ, 0x1 ;  /* 0x0000000300007211 */ /* 0x000fc400078f08ff */
[----:B------:R-:W-:Y:S02]  /*0e40*/  CS2R R82, SRZ ;  /* 0x0000000000527805 */ /* 0x000fe4000001ff00 */
[--C-:B------:R-:W-:Y:S02]  /*0e50*/  SHF.R.S32.HI R7, RZ, 0x1, R6.reuse ;  /* 0x00000001ff077819 */ /* 0x100fe40000011406 */
[----:B------:R-:W-:Y:S02]  /*0e60*/  CS2R R84, SRZ ;  /* 0x0000000000547805 */ /* 0x000fe4000001ff00 */
[----:B------:R-:W-:Y:S02]  /*0e70*/  SHF.R.S32.HI R4, RZ, 0x1f, R6 ;  /* 0x0000001fff047819 */ /* 0x000fe40000011406 */
[----:B------:R-:W-:Y:S02]  /*0e80*/  CS2R R86, SRZ ;  /* 0x0000000000567805 */ /* 0x000fe4000001ff00 */
[----:B------:R-:W-:-:S02]  /*0e90*/  SHF.R.S32.HI R10, RZ, 0x1f, R5 ;  /* 0x0000001fff0a7819 */ /* 0x000fc40000011405 */
[----:B------:R-:W-:Y:S02]  /*0ea0*/  CS2R R88, SRZ ;  /* 0x0000000000587805 */ /* 0x000fe4000001ff00 */
[----:B------:R-:W-:Y:S02]  /*0eb0*/  LEA.HI R4, R4, R7, RZ, 0x2 ;  /* 0x0000000704047211 */ /* 0x000fe400078f10ff */
[----:B------:R-:W-:Y:S02]  /*0ec0*/  CS2R R90, SRZ ;  /* 0x00000000005a7805 */ /* 0x000fe4000001ff00 */
[----:B------:R-:W-:Y:S02]  /*0ed0*/  LEA.HI R10, R10, R5, RZ, 0x3 ;  /* 0x000000050a0a7211 */ /* 0x000fe400078f18ff */
[----:B------:R-:W-:Y:S02]  /*0ee0*/  CS2R R92, SRZ ;  /* 0x00000000005c7805 */ /* 0x000fe4000001ff00 */
[----:B------:R-:W-:-:S02]  /*0ef0*/  LOP3.LUT R8, R4, 0xfffffffc, RZ, 0xc0, !PT ;  /* 0xfffffffc04087812 */ /* 0x000fc400078ec0ff */
[----:B------:R-:W-:Y:S02]  /*0f00*/  CS2R R94, SRZ ;  /* 0x00000000005e7805 */ /* 0x000fe4000001ff00 */
[----:B------:R-:W-:Y:S01]  /*0f10*/  LOP3.LUT R4, R0, 0xfffffffe, RZ, 0xc0, !PT ;  /* 0xfffffffe00047812 */ /* 0x000fe200078ec0ff */
[----:B------:R-:W-:Y:S01]  /*0f20*/  IMAD.SHL.U32 R10, R10, 0x20, RZ ;  /* 0x000000200a0a7824 */ /* 0x000fe200078e00ff */
[----:B------:R-:W-:Y:S01]  /*0f30*/  LEA.HI R0, R41, R22, RZ, 0x5 ;  /* 0x0000001629007211 */ /* 0x000fe200078f28ff */
[----:B------:R-:W-:Y:S01]  /*0f40*/  IMAD.IADD R8, R7, 0x1, -R8 ;  /* 0x0000000107087824 */ /* 0x000fe200078e0a08 */
[----:B------:R-:W-:Y:S01]  /*0f50*/  LOP3.LUT R6, R6, 0x3fffffe, RZ, 0xc0, !PT ;  /* 0x03fffffe06067812 */ /* 0x000fe200078ec0ff */
[----:B------:R-:W-:Y:S01]  /*0f60*/  IMAD.IADD R3, R3, 0x1, -R4 ;  /* 0x0000000103037824 */ /* 0x000fe200078e0a04 */
[----:B------:R-:W-:Y:S01]  /*0f70*/  SHF.R.S32.HI R0, RZ, 0x5, R0 ;  /* 0x00000005ff007819 */ /* 0x000fe20000011400 */
[----:B------:R-:W-:Y:S01]  /*0f80*/  IMAD.SHL.U32 R4, R8, 0x40, RZ ;  /* 0x0000004008047824 */ /* 0x000fe200078e00ff */
[----:B------:R-:W-:Y:S01]  /*0f90*/  LOP3.LUT R9, R10, 0x7fffff00, RZ, 0xc0, !PT ;  /* 0x7fffff000a097812 */ /* 0x000fe200078ec0ff */
[----:B------:R-:W-:Y:S01]  /*0fa0*/  IMAD.SHL.U32 R7, R3, 0x8, RZ ;  /* 0x0000000803077824 */ /* 0x000fe200078e00ff */
[----:B------:R-:W-:Y:S01]  /*0fb0*/  LOP3.LUT P0, RZ, R8, 0x2, RZ, 0xc0, !PT ;  /* 0x0000000208ff7812 */ /* 0x000fe2000780c0ff */
[----:B------:R-:W-:Y:S01]  /*0fc0*/  IMAD.IADD R6, R5, 0x1, -R6 ;  /* 0x0000000105067824 */ /* 0x000fe200078e0a06 */
[----:B------:R-:W-:Y:S01]  /*0fd0*/  LOP3.LUT R4, R4, 0xc0, RZ, 0xc0, !PT ;  /* 0x000000c004047812 */ /* 0x000fe200078ec0ff */
[----:B------:R-:W-:Y:S01]  /*0fe0*/  IMAD R9, R0, 0x200, R9 ;  /* 0x0000020000097824 */ /* 0x000fe200078e0209 */
[----:B------:R-:W-:-:S02]  /*0ff0*/  CS2R R96, SRZ ;  /* 0x0000000000607805 */ /* 0x000fc4000001ff00 */
[----:B------:R-:W-:Y:S02]  /*1000*/  CS2R R98, SRZ ;  /* 0x0000000000627805 */ /* 0x000fe4000001ff00 */
[----:B------:R-:W-:Y:S01]  /*1010*/  LOP3.LUT R7, R4, 0x8, R7, 0xf8, !PT ;  /* 0x0000000804077812 */ /* 0x000fe200078ef807 */
[----:B------:R-:W-:Y:S01]  /*1020*/  IMAD R9, R6, 0x20, R9 ;  /* 0x0000002006097824 */ /* 0x000fe200078e0209 */
[----:B------:R-:W-:Y:S02]  /*1030*/  SHF.R.U32.HI R4, RZ, 0x3, R4 ;  /* 0x00000003ff047819 */ /* 0x000fe40000011604 */
[----:B------:R-:W-:Y:S02]  /*1040*/  CS2R R100, SRZ ;  /* 0x0000000000647805 */ /* 0x000fe4000001ff00 */
[----:B------:R-:W-:Y:S02]  /*1050*/  CS2R R102, SRZ ;  /* 0x0000000000667805 */ /* 0x000fe4000001ff00 */
[----:B------:R-:W-:-:S02]  /*1060*/  CS2R R104, SRZ ;  /* 0x0000000000687805 */ /* 0x000fc4000001ff00 */
[----:B------:R-:W-:Y:S02]  /*1070*/  LOP3.LUT R4, R7, R4, RZ, 0x3c, !PT ;  /* 0x0000000407047212 */ /* 0x000fe400078e3cff */
[----:B------:R-:W-:Y:S02]  /*1080*/  CS2R R106, SRZ ;  /* 0x00000000006a7805 */ /* 0x000fe4000001ff00 */
[----:B------:R-:W-:Y:S02]  /*1090*/  CS2R R108, SRZ ;  /* 0x00000000006c7805 */ /* 0x000fe4000001ff00 */
[----:B------:R-:W-:Y:S02]  /*10a0*/  CS2R R110, SRZ ;  /* 0x00000000006e7805 */ /* 0x000fe4000001ff00 */
[----:B------:R-:W-:Y:S01]  /*10b0*/  CS2R R112, SRZ ;  /* 0x0000000000707805 */ /* 0x000fe2000001ff00 */
[----:B------:R-:W-:Y:S01]  /*10c0*/  IMAD.IADD R9, R4, 0x1, R9 ;  /* 0x0000000104097824 */ /* 0x000fe200078e0209 */
[----:B------:R-:W-:Y:S01]  /*10d0*/  CS2R R114, SRZ ;  /* 0x0000000000727805 */ /* 0x000fe2000001ff00 */
[----:B------:R-:W-:Y:S01]  /*10e0*/  IMAD.MOV.U32 R4, RZ, RZ, 0x20 ;  /* 0x00000020ff047424 */ /* 0x000fe200078e00ff */
[----:B------:R-:W-:Y:S01]  /*10f0*/  CS2R R116, SRZ ;  /* 0x0000000000747805 */ /* 0x000fe2000001ff00 */
[----:B------:R-:W-:Y:S01]  /*1100*/  IMAD R9, R9, 0x2, R18 ;  /* 0x0000000209097824 */ /* 0x000fe200078e0212 */
[----:B------:R-:W-:-:S02]  /*1110*/  CS2R R118, SRZ ;  /* 0x0000000000767805 */ /* 0x000fc4000001ff00 */
[----:B------:R-:W-:Y:S02]  /*1120*/  CS2R R26, SRZ ;  /* 0x00000000001a7805 */ /* 0x000fe4000001ff00 */
[----:B------:R-:W-:Y:S02]  /*1130*/  SEL R4, R4, 0xffffffe0, !P0 ;  /* 0xffffffe004047807 */ /* 0x000fe40004000000 */
[----:B------:R-:W-:Y:S02]  /*1140*/  CS2R R28, SRZ ;  /* 0x00000000001c7805 */ /* 0x000fe4000001ff00 */
[----:B------:R-:W-:Y:S01]  /*1150*/  PLOP3.LUT P0, PT, PT, PT, UP0, 0x80, 0x0 ;  /* 0x000000000000781c */ /* 0x000fe20003f0f008 */
[----:B------:R2:W3:Y:S01]  /*1160*/  LDSM.16.M88.4 R184, [R9+0x6000] ;  /* 0x0060000009b8783b */ /* 0x0004e20000000200 */
[----:B------:R-:W-:Y:S01]  /*1170*/  CS2R R30, SRZ ;  /* 0x00000000001e7805 */ /* 0x000fe2000001ff00 */
[----:B------:R-:W-:Y:S01]  /*1180*/  IMAD.IADD R8, R9, 0x1, R4 ;  /* 0x0000000109087824 */ /* 0x000fe200078e0204 */
        /* <DEDUP_REMOVED lines=22> */
[----:B------:R-:W-:Y:S02]  /*12f0*/  CS2R R66, SRZ ;  /* 0x0000000000427805 */ /* 0x000fe4000001ff00 */
[----:B------:R-:W-:Y:S02]  /*1300*/  CS2R R68, SRZ ;  /* 0x0000000000447805 */ /* 0x000fe4000001ff00 */
[----:B------:R-:W-:Y:S01]  /*1310*/  CS2R R70, SRZ ;  /* 0x0000000000467805 */ /* 0x000fe2000001ff00 */
[----:B--23--:R-:W-:Y:S06]  /*1320*/  @!P0 BRA `(.L_x_245) ;  /* 0x00000030009c8947 */ /* 0x00cfec0003800000 */
[----:B------:R-:W2:Y:S01]  /*1330*/  S2R R7, SR_CTAID.X ;  /* 0x0000000000077919 */ /* 0x000ea20000002500 */
[----:B------:R-:W2:Y:S01]  /*1340*/  LDC R8, c[0x0][0x290] ;  /* 0x0000a400ff087b82 */ /* 0x000ea20000000800 */
[----:B------:R-:W-:Y:S01]  /*1350*/  LEA.HI R6, R41, R22, RZ, 0x3 ;  /* 0x0000001629067211 */ /* 0x000fe200078f18ff */
[----:B------:R-:W-:Y:S01]  /*1360*/  IMAD.SHL.U32 R22, R22, 0x40, RZ ;  /* 0x0000004016167824 */ /* 0x000fe200078e00ff */
[----:B------:R-:W-:Y:S01]  /*1370*/  LEA.HI R40, R43, R40, RZ, 0x5 ;  /* 0x000000282b287211 */ /* 0x000fe200078f28ff */
[----:B------:R-:W-:Y:S01]  /*1380*/  IMAD.SHL.U32 R9, R0, 0x10, RZ ;  /* 0x0000001000097824 */ /* 0x000fe200078e00ff */
[--C-:B------:R-:W-:Y:S01]  /*1390*/  SHF.R.S32.HI R4, RZ, 0x2, R42.reuse ;  /* 0x00000002ff047819 */ /* 0x100fe2000001142a */
[----:B------:R-:W-:Y:S01]  /*13a0*/  UIADD3 UR7, UR7, 0x3f, URZ ;  /* 0x0000003f07077890 */ /* 0x000fe2000fffe03f */
[----:B------:R-:W-:Y:S02]  /*13b0*/  SHF.R.S32.HI R5, RZ, 0x1f, R42 ;  /* 0x0000001fff057819 */ /* 0x000fe4000001142a */
[----:B------:R-:W-:-:S02]  /*13c0*/  CS2R R118, SRZ ;  /* 0x0000000000767805 */ /* 0x000fc4000001ff00 */
[----:B------:R-:W-:Y:S01]  /*13d0*/  LOP3.LUT R22, R22, 0x1c0, RZ, 0xc0, !PT ;  /* 0x000001c016167812 */ /* 0x000fe200078ec0ff */
[----:B------:R-:W-:Y:S01]  /*13e0*/  USHF.R.S32.HI UR8, URZ, 0x1f, UR7 ;  /* 0x0000001f3f087899 */ /* 0x000fe20008011407 */
[----:B------:R-:W-:Y:S02]  /*13f0*/  SHF.R.S32.HI R40, RZ, 0x5, R40 ;  /* 0x00000005ff287819 */ /* 0x000fe40000011428 */
[----:B------:R-:W-:Y:S02]  /*1400*/  CS2R R116, SRZ ;  /* 0x0000000000747805 */ /* 0x000fe4000001ff00 */
[----:B------:R-:W-:Y:S01]  /*1410*/  LEA.HI R5, R5, R4, RZ, 0x3 ;  /* 0x0000000405057211 */ /* 0x000fe200078f18ff */
[----:B------:R-:W-:Y:S01]  /*1420*/  ULEA.HI UR7, UR8, UR7, URZ, 0x6 ;  /* 0x0000000708077291 */ /* 0x000fe2000f8f303f */
[----:B------:R-:W-:Y:S02]  /*1430*/  LEA.HI R0, R16, R16, RZ, 0x1 ;  /* 0x0000001010007211 */ /* 0x000fe400078f08ff */
[----:B------:R-:W-:-:S02]  /*1440*/  CS2R R114, SRZ ;  /* 0x0000000000727805 */ /* 0x000fc4000001ff00 */
[----:B------:R-:W-:Y:S02]  /*1450*/  LOP3.LUT R9, R22, 0x30, R9, 0xf8, !PT ;  /* 0x0000003016097812 */ /* 0x000fe400078ef809 */
[----:B------:R-:W-:Y:S02]  /*1460*/  CS2R R112, SRZ ;  /* 0x0000000000707805 */ /* 0x000fe4000001ff00 */
[----:B------:R-:W-:Y:S02]  /*1470*/  LOP3.LUT R5, R5, 0xfffffff8, RZ, 0xc0, !PT ;  /* 0xfffffff805057812 */ /* 0x000fe400078ec0ff */
[----:B------:R-:W-:Y:S02]  /*1480*/  CS2R R110, SRZ ;  /* 0x00000000006e7805 */ /* 0x000fe4000001ff00 */
[----:B------:R-:W-:Y:S02]  /*1490*/  LOP3.LUT R9, R9, 0x8, R6, 0xf8, !PT ;  /* 0x0000000809097812 */ /* 0x000fe400078ef806 */
[----:B------:R-:W-:-:S02]  /*14a0*/  CS2R R108, SRZ ;  /* 0x00000000006c7805 */ /* 0x000fc4000001ff00 */
[----:B------:R-:W-:Y:S02]  /*14b0*/  SHF.R.U32.HI R22, RZ, 0x3, R22 ;  /* 0x00000003ff167819 */ /* 0x000fe40000011616 */
[----:B------:R-:W-:Y:S02]  /*14c0*/  CS2R R106, SRZ ;  /* 0x00000000006a7805 */ /* 0x000fe4000001ff00 */
[----:B------:R-:W-:Y:S02]  /*14d0*/  CS2R R104, SRZ ;  /* 0x0000000000687805 */ /* 0x000fe4000001ff00 */
[----:B------:R-:W-:Y:S02]  /*14e0*/  CS2R R102, SRZ ;  /* 0x0000000000667805 */ /* 0x000fe4000001ff00 */
[----:B------:R-:W-:Y:S02]  /*14f0*/  CS2R R100, SRZ ;  /* 0x0000000000647805 */ /* 0x000fe4000001ff00 */
[----:B------:R-:W-:-:S02]  /*1500*/  CS2R R98, SRZ ;  /* 0x0000000000627805 */ /* 0x000fc4000001ff00 */
[----:B------:R-:W-:Y:S02]  /*1510*/  CS2R R96, SRZ ;  /* 0x0000000000607805 */ /* 0x000fe4000001ff00 */
[----:B------:R-:W-:Y:S01]  /*1520*/  CS2R R94, SRZ ;  /* 0x00000000005e7805 */ /* 0x000fe2000001ff00 */
[----:B--2---:R-:W-:Y:S01]  /*1530*/  IMAD R7, R7, -0x80, R8 ;  /* 0xffffff8007077824 */ /* 0x004fe200078e0208 */
[----:B------:R-:W-:Y:S02]  /*1540*/  CS2R R92, SRZ ;  /* 0x00000000005c7805 */ /* 0x000fe4000001ff00 */
[----:B------:R-:W-:Y:S02]  /*1550*/  CS2R R90, SRZ ;  /* 0x00000000005a7805 */ /* 0x000fe4000001ff00 */
[----:B------:R-:W-:Y:S01]  /*1560*/  CS2R R88, SRZ ;  /* 0x0000000000587805 */ /* 0x000fe2000001ff00 */
[----:B------:R-:W-:Y:S01]  /*1570*/  IMAD R40, R40, -0x10, R7 ;  /* 0xfffffff028287824 */ /* 0x000fe200078e0207 */
[----:B------:R-:W-:-:S02]  /*1580*/  LOP3.LUT R7, R0, 0xfffffffe, RZ, 0xc0, !PT ;  /* 0xfffffffe00077812 */ /* 0x000fc400078ec0ff */
[----:B------:R-:W-:Y:S02]  /*1590*/  CS2R R86, SRZ ;  /* 0x0000000000567805 */ /* 0x000fe4000001ff00 */
[----:B------:R-:W-:Y:S02]  /*15a0*/  LOP3.LUT R0, R9, R22, RZ, 0x3c, !PT ;  /* 0x0000001609007212 */ /* 0x000fe400078e3cff */
[----:B------:R-:W-:Y:S02]  /*15b0*/  CS2R R84, SRZ ;  /* 0x0000000000547805 */ /* 0x000fe4000001ff00 */
[----:B------:R-:W-:Y:S01]  /*15c0*/  IADD3 R40, R40, R5, -R4 ;  /* 0x0000000528287210 */ /* 0x000fe20007ffe804 */
[C---:B------:R-:W-:Y:S01]  /*15d0*/  IMAD.IADD R7, R16.reuse, 0x1, -R7 ;  /* 0x0000000110077824 */ /* 0x040fe200078e0a07 */
[----:B------:R-:W-:Y:S01]  /*15e0*/  CS2R R82, SRZ ;  /* 0x0000000000527805 */ /* 0x000fe2000001ff00 */
[----:B------:R-:W-:Y:S01]  /*15f0*/  IMAD R5, R16, 0x8, R3 ;  /* 0x0000000810057824 */ /* 0x000fe200078e0203 */
[----:B------:R-:W-:Y:S01]  /*1600*/  CS2R R80, SRZ ;  /* 0x0000000000507805 */ /* 0x000fe2000001ff00 */
[----:B------:R-:W-:Y:S01]  /*1610*/  IMAD R3, R7, -0x40, R40 ;  /* 0xffffffc007037824 */ /* 0x000fe200078e0228 */
[----:B------:R-:W-:Y:S01]  /*1620*/  CS2R R78, SRZ ;  /* 0x00000000004e7805 */ /* 0x000fe2000001ff00 */
[----:B------:R-:W-:Y:S01]  /*1630*/  IMAD.U32 R0, R5, 0x200, R0 ;  /* 0x0000020005007824 */ /* 0x000fe200078e0000 */
[----:B------:R-:W-:-:S02]  /*1640*/  CS2R R76, SRZ ;  /* 0x00000000004c7805 */ /* 0x000fc4000001ff00 */
[----:B------:R-:W-:Y:S02]  /*1650*/  CS2R R74, SRZ ;  /* 0x00000000004a7805 */ /* 0x000fe4000001ff00 */
[----:B------:R-:W-:Y:S02]  /*1660*/  CS2R R72, SRZ ;  /* 0x0000000000487805 */ /* 0x000fe4000001ff00 */
[----:B------:R-:W-:Y:S02]  /*1670*/  CS2R R70, SRZ ;  /* 0x0000000000467805 */ /* 0x000fe4000001ff00 */
[----:B------:R-:W-:Y:S02]  /*1680*/  CS2R R68, SRZ ;  /* 0x0000000000447805 */ /* 0x000fe4000001ff00 */
[----:B------:R-:W-:Y:S02]  /*1690*/  CS2R R66, SRZ ;  /* 0x0000000000427805 */ /* 0x000fe4000001ff00 */
        /* <DEDUP_REMOVED lines=20> */
[----:B------:R-:W-:Y:S01]  /*17e0*/  CS2R R24, SRZ ;  /* 0x0000000000187805 */ /* 0x000fe2000001ff00 */
[----:B------:R-:W-:Y:S01]  /*17f0*/  ULOP3.LUT UR11, UR38, 0x1, URZ, 0xfc, !UPT ;  /* 0x00000001260b7892 */ /* 0x000fe2000f8efc3f */
[----:B------:R-:W-:Y:S01]  /*1800*/  UMOV UR4, URZ ;  /* 0x0000003f00047c82 */ /* 0x000fe20008000000 */
[----:B------:R-:W-:Y:S01]  /*1810*/  UMOV UR5, URZ ;  /* 0x0000003f00057c82 */ /* 0x000fe20008000000 */
[----:B------:R-:W-:Y:S01]  /*1820*/  UMOV UR6, URZ ;  /* 0x0000003f00067c82 */ /* 0x000fe20008000000 */
[----:B------:R-:W-:Y:S01]  /*1830*/  USHF.R.S32.HI UR7, URZ, 0x6, UR7 ;  /* 0x000000063f077899 */ /* 0x000fe20008011407 */
[----:B------:R-:W-:Y:S01]  /*1840*/  ULDC UR13, c[0x0][0x75c] ;  /* 0x0001d700000d7ab9 */ /* 0x000fe20000000800 */
[----:B------:R-:W-:-:S10]  /*1850*/  ULDC UR14, c[0x0][0x744] ;  /* 0x0001d100000e7ab9 */ /* 0x000fd40000000800 */
.L_x_256:
[----:B------:R-:W-:-:S06]  /*1860*/  UISETP.NE.AND UP0, UPT, UR11, 0x3, UPT ;  /* 0x000000030b00788c */ /* 0x000fcc000bf05270 */
[----:B------:R-:W-:-:S13]  /*1870*/  PLOP3.LUT P0, PT, PT, PT, UP0, 0x80, 0x0 ;  /* 0x000000000000781c */ /* 0x000fda0003f0f008 */
[----:B-1----:R-:W-:Y:S05]  /*1880*/  @!P0 BRA `(.L_x_246) ;  /* 0x0000000000048947 */ /* 0x002fea0003800000 */
[----:B------:R-:W-:Y:S01]  /*1890*/  BPT.TRAP 0x1 ;  /* 0x000000040000795c */ /* 0x000fe20000300000 */
.L_x_246:
[----:B------:R-:W-:Y:S01]  /*18a0*/  R2UR UR8, R18 ;  /* 0x00000000120872ca */ /* 0x000fe200000e0000 */
[----:B------:R-:W-:-:S05]  /*18b0*/  IMAD.U32 R120, RZ, RZ, UR5 ;  /* 0x00000005ff787e24 */ /* 0x000fca000f8e00ff */
[----:B------:R-:W-:-:S07]  /*18c0*/  SHF.L.U32 R120, R120, 0x1f, RZ ;  /* 0x0000001f78787819 */ /* 0x000fce00000006ff */
[----:B------:R-:W-:-:S09]  /*18d0*/  ULEA UR8, UR6, UR8, 0x3 ;  /* 0x0000000806087291 */ /* 0x000fd2000f8e183f */
[----:B------:R2:W3:Y:S01]  /*18e0*/  SYNCS.PHASECHK.TRANS64.TRYWAIT P1, [UR8+0x26810], R120 ;  /* 0x02681078ff0075a7 */ /* 0x0004e20008020148 */
[----:B------:R-:W-:Y:S05]  /*18f0*/  @!P0 BRA `(.L_x_247) ;  /* 0x0000000000048947 */ /* 0x000fea0003800000 */
[----:B------:R-:W-:Y:S01]  /*1900*/  BPT.TRAP 0x1 ;  /* 0x000000040000795c */ /* 0x000fe20000300000 */
.L_x_247:
[----:B---3--:R-:W-:Y:S05]  /*1910*/  @P1 BRA `(.L_x_248) ;  /* 0x0000000000081947 */ /* 0x008fea0003800000 */
[----:B------:R-:W3:Y:S02]  /*1920*/  SYNCS.PHASECHK.TRANS64.TRYWAIT P1, [UR8+0x26810], R120 ;  /* 0x02681078ff0075a7 */ /* 0x000ee40008020148 */
[----:B---3--:R-:W-:Y:S05]  /*1930*/  @!P1 BRA `(.L_x_249) ;  /* 0x0000006400749947 */ /* 0x008fea0003800000 */
.L_x_248:
[----:B------:R-:W-:Y:S01]  /*1940*/  R2UR UR9, R18 ;  /* 0x00000000120972ca */ /* 0x000fe200000e0000 */
[----:B------:R-:W-:Y:S01]  /*1950*/  IMAD R4, R209, 0x800, R18 ;  /* 0x00000800d1047824 */ /* 0x000fe200078e0212 */
[----:B------:R-:W-:Y:S01]  /*1960*/  WARPGROUP.ARRIVE ;  /* 0x00000000000079c5 */ /* 0x000fe20000000000 */
[----:B------:R-:W-:Y:S01]  /*1970*/  UMOV UR17, 0xc0000010 ;  /* 0xc000001000117882 */ /* 0x000fe20000000000 */
[----:B------:R-:W-:Y:S02]  /*1980*/  UMOV UR19, 0x80000020 ;  /* 0x8000002000137882 */ /* 0x000fe40000000000 */
[----:B------:R-:W-:Y:S01]  /*1990*/  R2UR UR10, R4 ;  /* 0x00000000040a72ca */ /* 0x000fe200000e0000 */
[----:B------:R-:W-:-:S04]  /*19a0*/  IMAD.U32 R4, RZ, RZ, UR6 ;  /* 0x00000006ff047e24 */ /* 0x000fc8000f8e00ff */
[----:B---3--:R-:W-:Y:S02]  /*19b0*/  IMAD R5, R4, 0x20, R17 ;  /* 0x0000002004057824 */ /* 0x008fe400078e0211 */
[----:B------:R-:W-:Y:S02]  /*19c0*/  UIADD3 UR9, UR9, 0x12000, URZ ;  /* 0x0001200009097890 */ /* 0x000fe4000fffe03f */
[----:B------:R-:W-:Y:S02]  /*19d0*/  IMAD.SHL.U32 R5, R5, 0x2, RZ ;  /* 0x0000000205057824 */ /* 0x000fe400078e00ff */
[----:B------:R-:W-:Y:S02]  /*19e0*/  USHF.R.U32.HI UR9, URZ, 0x4, UR9 ;  /* 0x000000043f097899 */ /* 0x000fe40008011609 */
[----:B------:R-:W-:Y:S01]  /*19f0*/  USHF.R.U32.HI UR10, URZ, 0x4, UR10 ;  /* 0x000000043f0a7899 */ /* 0x000fe2000801160a */
[----:B------:R-:W-:Y:S01]  /*1a00*/  IMAD R22, R5, 0x4, R18 ;  /* 0x0000000405167824 */ /* 0x000fe200078e0212 */
[----:B------:R-:W-:-:S02]  /*1a10*/  ULOP3.LUT UR9, UR9, 0x3fff, URZ, 0xc0, !UPT ;  /* 0x00003fff09097892 */ /* 0x000fc4000f8ec03f */
[----:B------:R-:W-:Y:S02]  /*1a20*/  ULOP3.LUT UR10, UR10, 0x3fff, URZ, 0xc0, !UPT ;  /* 0x00003fff0a0a7892 */ /* 0x000fe4000f8ec03f */
[----:B------:R-:W-:Y:S02]  /*1a30*/  ULOP3.LUT UR15, UR9, 0x10000, URZ, 0xfc, !UPT ;  /* 0x00010000090f7892 */ /* 0x000fe4000f8efc3f */
[----:B------:R-:W-:Y:S02]  /*1a40*/  ULOP3.LUT UR12, UR10, 0x10000, URZ, 0xfc, !UPT ;  /* 0x000100000a0c7892 */ /* 0x000fe4000f8efc3f */
        /* <DEDUP_REMOVED lines=50> */
.L_x_250:
[----:B------:R1:W1:Y:S01]  /*1d70*/  SYNCS.PHASECHK.TRANS64.TRYWAIT P1, [UR8+0x26830], R120 ;  /* 0x02683078ff0075a7 */ /* 0x0002620008020148 */
[----:B------:R-:W-:Y:S05]  /*1d80*/  @!P0 BRA `(.L_x_251) ;  /* 0x0000000000048947 */ /* 0x000fea0003800000 */
[----:B------:R-:W-:Y:S01]  /*1d90*/  BPT.TRAP 0x1 ;  /* 0x000000040000795c */ /* 0x000fe20000300000 */
.L_x_251:
[----:B-1----:R-:W-:Y:S05]  /*1da0*/  @P1 BRA `(.L_x_252) ;  /* 0x0000000000081947 */ /* 0x002fea0003800000 */
[----:B------:R-:W1:Y:S02]  /*1db0*/  SYNCS.PHASECHK.TRANS64.TRYWAIT P1, [UR8+0x26830], R120 ;  /* 0x02683078ff0075a7 */ /* 0x000e640008020148 */
[----:B-1----:R-:W-:Y:S05]  /*1dc0*/  @!P1 BRA `(.L_x_253) ;  /* 0x0000006000689947 */ /* 0x002fea0003800000 */
.L_x_252:
[----:B------:R-:W-:Y:S01]  /*1dd0*/  R2UR UR10, R18 ;  /* 0x00000000120a72ca */ /* 0x000fe200000e0000 */
[----:B--2---:R-:W-:Y:S01]  /*1de0*/  WARPGROUP.ARRIVE ;  /* 0x00000000000079c5 */ /* 0x004fe20000000000 */
[----:B------:R-:W-:Y:S01]  /*1df0*/  UMOV UR19, 0x80000020 ;  /* 0x8000002000137882 */ /* 0x000fe20000000000 */
[----:B------:R-:W-:Y:S01]  /*1e00*/  FMUL.FTZ R208, R152, UR13 ;  /* 0x0000000d98d07c20 */ /* 0x000fe20008410000 */
[----:B------:R-:W-:Y:S01]  /*1e10*/  FMUL.FTZ R213, R154, UR13 ;  /* 0x0000000d9ad57c20 */ /* 0x000fe20008410000 */
[----:B------:R-:W-:Y:S01]  /*1e20*/  FMUL.FTZ R212, R153, UR13 ;  /* 0x0000000d99d47c20 */ /* 0x000fe20008410000 */
[----:B------:R-:W-:Y:S01]  /*1e30*/  FMUL.FTZ R154, R156, UR13 ;  /* 0x0000000d9c9a7c20 */ /* 0x000fe20008410000 */
[----:B------:R-:W-:Y:S01]  /*1e40*/  ISETP.GT.AND P2, PT, R3, RZ, PT ;  /* 0x000000ff0300720c */ /* 0x000fe20003f44270 */
[----:B------:R-:W-:Y:S01]  /*1e50*/  FMUL.FTZ R214, R155, UR13 ;  /* 0x0000000d9bd67c20 */ /* 0x000fe20008410000 */
[----:B------:R-:W1:Y:S01]  /*1e60*/  MUFU.TANH R208, R208 ;  /* 0x000000d000d07308 */ /* 0x000e620000002400 */
[----:B------:R-:W-:Y:S01]  /*1e70*/  FMUL.FTZ R155, R157, UR13 ;  /* 0x0000000d9d9b7c20 */ /* 0x000fe20008410000 */
[----:B------:R-:W-:Y:S01]  /*1e80*/  FMUL.FTZ R157, R158, UR13 ;  /* 0x0000000d9e9d7c20 */ /* 0x000fe20008410000 */
[----:B------:R-:W-:Y:S01]  /*1e90*/  FMUL.FTZ R156, R160, UR13 ;  /* 0x0000000da09c7c20 */ /* 0x000fe20008410000 */
[----:B------:R-:W-:Y:S01]  /*1ea0*/  UIADD3 UR10, UR10, 0x18000, URZ ;  /* 0x000180000a0a7890 */ /* 0x000fe2000fffe03f */
[----:B------:R-:W-:Y:S01]  /*1eb0*/  FMUL.FTZ R160, R162, UR13 ;  /* 0x0000000da2a07c20 */ /* 0x000fe20008410000 */
[----:B------:R-:W-:Y:S01]  /*1ec0*/  FMUL.FTZ R158, R159, UR13 ;  /* 0x0000000d9f9e7c20 */ /* 0x000fe20008410000 */
[----:B------:R-:W-:Y:S01]  /*1ed0*/  FMUL.FTZ R162, R164, UR13 ;  /* 0x0000000da4a27c20 */ /* 0x000fe20008410000 */
[----:B------:R-:W-:Y:S01]  /*1ee0*/  USHF.R.U32.HI UR10, URZ, 0x4, UR10 ;  /* 0x000000043f0a7899 */ /* 0x000fe2000801160a */
[----:B------:R-:W2:Y:S01]  /*1ef0*/  MUFU.TANH R212, R212 ;  /* 0x000000d400d47308 */ /* 0x000ea20000002400 */
[----:B------:R-:W-:Y:S01]  /*1f00*/  FMUL.FTZ R223, R183, UR13 ;  /* 0x0000000db7df7c20 */ /* 0x000fe20008410000 */
[----:B------:R-:W-:Y:S01]  /*1f10*/  ISETP.GT.AND P1, PT, R3, 0x8, PT ;  /* 0x000000080300780c */ /* 0x000fe20003f24270 */
        /* <DEDUP_REMOVED lines=23> */
[--C-:B------:R-:W-:Y:S01]  /*2090*/  FFMA.FTZ R183, R152, UR14, -R21.reuse ;  /* 0x0000000e98b77c23 */ /* 0x100fe20008010815 */
[----:B------:R-:W-:Y:S01]  /*20a0*/  FMUL.FTZ R219, R172, UR13 ;  /* 0x0000000dacdb7c20 */ /* 0x000fe20008410000 */
[----:B------:R-:W-:Y:S01]  /*20b0*/  FMUL.FTZ R166, R166, UR13 ;  /* 0x0000000da6a67c20 */ /* 0x000fe20008410000 */
[----:B------:R-:W-:Y:S01]  /*20c0*/  FMUL.FTZ R167, R167, UR13 ;  /* 0x0000000da7a77c20 */ /* 0x000fe20008410000 */
[----:B------:R-:W-:Y:S01]  /*20d0*/  FFMA.FTZ R164, R153, UR14, -R210 ;  /* 0x0000000e99a47c23 */ /* 0x000fe200080108d2 */
[----:B------:R-:W-:Y:S01]  /*20e0*/  FFMA.FTZ R208, -R208, R208, 1 ;  /* 0x3f800000d0d07423 */ /* 0x000fe200000101d0 */
[----:B------:R-:W3:Y:S01]  /*20f0*/  MUFU.TANH R157, R157 ;  /* 0x0000009d009d7308 */ /* 0x000ee20000002400 */
[----:B-1----:R-:W-:Y:S01]  /*2100*/  FSEL R169, R213, -INF , P1 ;  /* 0xff800000d5a97808 */ /* 0x002fe20000800000 */
[----:B------:R-:W-:Y:S01]  /*2110*/  FMUL.FTZ R220, R177, UR13 ;  /* 0x0000000db1dc7c20 */ /* 0x000fe20008410000 */
[----:B------:R-:W-:Y:S01]  /*2120*/  FMUL.FTZ R174, R174, UR13 ;  /* 0x0000000daeae7c20 */ /* 0x000fe20008410000 */
[----:B------:R-:W-:Y:S01]  /*2130*/  FMUL.FTZ R221, R178, UR13 ;  /* 0x0000000db2dd7c20 */ /* 0x000fe20008410000 */
[----:B------:R-:W-:Y:S01]  /*2140*/  FMUL.FTZ R222, R182, UR13 ;  /* 0x0000000db6de7c20 */ /* 0x000fe20008410000 */
[----:B------:R-:W-:Y:S01]  /*2150*/  FFMA.FTZ R170, R169, UR14, -R20 ;  /* 0x0000000ea9aa7c23 */ /* 0x000fe20008010814 */
[----:B------:R-:W-:Y:S01]  /*2160*/  FMUL.FTZ R173, R173, UR13 ;  /* 0x0000000dadad7c20 */ /* 0x000fe20008410000 */
[----:B------:R-:W1:Y:S01]  /*2170*/  MUFU.TANH R155, R155 ;  /* 0x0000009b009b7308 */ /* 0x000e620000002400 */
[----:B--2---:R-:W-:Y:S01]  /*2180*/  FSEL R20, R214, -INF , P1 ;  /* 0xff800000d6147808 */ /* 0x004fe20000800000 */
[----:B------:R-:W-:Y:S01]  /*2190*/  FMUL.FTZ R175, R175, UR13 ;  /* 0x0000000dafaf7c20 */ /* 0x000fe20008410000 */
[----:B------:R-:W-:Y:S01]  /*21a0*/  FMUL.FTZ R176, R176, UR13 ;  /* 0x0000000db0b07c20 */ /* 0x000fe20008410000 */
[----:B------:R-:W-:Y:S01]  /*21b0*/  FFMA.FTZ R154, -R154, R154, 1 ;  /* 0x3f8000009a9a7423 */ /* 0x000fe2000001019a */
[----:B------:R-:W-:Y:S01]  /*21c0*/  FMUL.FTZ R179, R179, UR13 ;  /* 0x0000000db3b37c20 */ /* 0x000fe20008410000 */
[----:B------:R-:W-:Y:S01]  /*21d0*/  FFMA.FTZ R171, R20, UR14, -R21 ;  /* 0x0000000e14ab7c23 */ /* 0x000fe20008010815 */
[----:B------:R-:W-:Y:S01]  /*21e0*/  FMUL.FTZ R180, R180, UR13 ;  /* 0x0000000db4b47c20 */ /* 0x000fe20008410000 */
[----:B------:R-:W2:Y:S01]  /*21f0*/  MUFU.TANH R158, R158 ;  /* 0x0000009e009e7308 */ /* 0x000ea20000002400 */
[C---:B---3--:R-:W-:Y:S01]  /*2200*/  FSEL R21, R157.reuse, -INF , P1 ;  /* 0xff8000009d157808 */ /* 0x048fe20000800000 */
[----:B------:R-:W-:Y:S01]  /*2210*/  FFMA.FTZ R157, -R157, R157, 1 ;  /* 0x3f8000009d9d7423 */ /* 0x000fe2000001019d */
[----:B------:R-:W-:Y:S01]  /*2220*/  FMUL.FTZ R181, R181, UR13 ;  /* 0x0000000db5b57c20 */ /* 0x000fe20008410000 */
[----:B------:R-:W-:-:S02]  /*2230*/  ULOP3.LUT UR10, UR10, 0x1000000, URZ, 0xfc, !UPT ;  /* 0x010000000a0a7892 */ /* 0x000fc4000f8efc3f */
[----:B------:R-:W-:Y:S02]  /*2240*/  FFMA.FTZ R169, R21, UR14, -R210 ;  /* 0x0000000e15a97c23 */ /* 0x000fe400080108d2 */
[----:B------:R-:W3:Y:S01]  /*2250*/  MUFU.TANH R156, R156 ;  /* 0x0000009c009c7308 */ /* 0x000ee20000002400 */
[----:B-1----:R-:W-:Y:S01]  /*2260*/  FSEL R168, R155, -INF , P2 ;  /* 0xff8000009ba87808 */ /* 0x002fe20001000000 */
[----:B------:R-:W-:-:S04]  /*2270*/  UIMAD UR10, UR6, 0x300, UR10 ;  /* 0x00000300060a78a4 */ /* 0x000fc8000f8e020a */
[----:B------:R-:W-:Y:S02]  /*2280*/  FFMA.FTZ R165, R168, UR14, -R211 ;  /* 0x0000000ea8a57c23 */ /* 0x000fe400080108d3 */
[----:B------:R-:W-:Y:S01]  /*2290*/  MUFU.TANH R159, R159 ;  /* 0x0000009f009f7308 */ /* 0x000fe20000002400 */
[----:B--2---:R-:W-:-:S05]  /*22a0*/  FSEL R20, R158, -INF , P1 ;  /* 0xff8000009e147808 */ /* 0x004fca0000800000 */
[----:B------:R-:W-:Y:S02]  /*22b0*/  FFMA.FTZ R172, R20, UR14, -R211 ;  /* 0x0000000e14ac7c23 */ /* 0x000fe400080108d3 */
[----:B------:R-:W-:Y:S01]  /*22c0*/  MUFU.EX2 R224, R224 ;  /* 0x000000e000e07308 */ /* 0x000fe20000000800 */
[----:B---3--:R-:W-:-:S05]  /*22d0*/  FSEL R21, R156, -INF , P2 ;  /* 0xff8000009c157808 */ /* 0x008fca0001000000 */
[----:B------:R-:W-:Y:S02]  /*22e0*/  FFMA.FTZ R168, R21, UR14, -R14 ;  /* 0x0000000e15a87c23 */ /* 0x000fe4000801080e */
[----:B------:R-:W1:Y:S08]  /*22f0*/  MUFU.TANH R160, R160 ;  /* 0x000000a000a07308 */ /* 0x000e700000002400 */
[----:B------:R-:W2:Y:S08]  /*2300*/  MUFU.TANH R161, R161 ;  /* 0x000000a100a17308 */ /* 0x000eb00000002400 */
[----:B------:R-:W3:Y:S01]  /*2310*/  MUFU.TANH R162, R162 ;  /* 0x000000a200a27308 */ /* 0x000ee20000002400 */
[----:B-1----:R-:W-:Y:S01]  /*2320*/  FSEL R177, R160, -INF , P1 ;  /* 0xff800000a0b17808 */ /* 0x002fe20000800000 */
[----:B------:R-:W-:-:S02]  /*2330*/  WARPGROUP.DEPBAR.LE gsb0, 0x0 ;  /* 0x00008000000079c5 */ /* 0x000fc40000010000 */
[----:B------:R-:W-:Y:S01]  /*2340*/  WARPGROUP.ARRIVE ;  /* 0x00000000000079c5 */ /* 0x000fe20000000000 */
[----:B------:R-:W-:Y:S01]  /*2350*/  FFMA.FTZ R160, -R160, R160, 1 ;  /* 0x3f800000a0a07423 */ /* 0x000fe200000101a0 */
[----:B------:R-:W-:Y:S02]  /*2360*/  FFMA.FTZ R14, R177, UR14, -R14 ;  /* 0x0000000eb10e7c23 */ /* 0x000fe4000801080e */
[----:B------:R-:W-:Y:S02]  /*2370*/  MUFU.TANH R163, R163 ;  /* 0x000000a300a37308 */ /* 0x000fe40000002400 */
[----:B------:R-:W-:Y:S01]  /*2380*/  HGMMA.64x64x16.F32.BF16 R120, R196, gdesc[UR16], R120, gsb0 ;  /* 0x00e00010c4787df0 */ /* 0x000fe20008001878 */
[----:B------:R-:W-:Y:S01]  /*2390*/  UMOV UR18, UR16 ;  /* 0x0000001000127c82 */ /* 0x000fe20008000000 */
[----:B------:R-:W-:Y:S01]  /*23a0*/  UMOV UR19, 0x80000020 ;  /* 0x8000002000137882 */ /* 0x000fe20000000000 */
[----:B------:R-:W-:-:S03]  /*23b0*/  UIADD3 UR16, UR12, 0x102, URZ ;  /* 0x000001020c107890 */ /* 0x000fc6000fffe03f */
[----:B------:R-:W1:Y:S08]  /*23c0*/  MUFU.TANH R166, R166 ;  /* 0x000000a600a67308 */ /* 0x000e700000002400 */
[----:B------:R-:W1:Y:S08]  /*23d0*/  MUFU.TANH R167, R167 ;  /* 0x000000a700a77308 */ /* 0x000e700000002400 */
[----:B------:R-:W-:Y:S08]  /*23e0*/  MUFU.EX2 R183, R183 ;  /* 0x000000b700b77308 */ /* 0x000ff00000000800 */
[----:B------:R-:W1:Y:S08]  /*23f0*/  MUFU.EX2 R170, R170 ;  /* 0x000000aa00aa7308 */ /* 0x000e700000000800 */
[----:B------:R-:W1:Y:S08]  /*2400*/  MUFU.EX2 R171, R171 ;  /* 0x000000ab00ab7308 */ /* 0x000e700000000800 */
[----:B------:R-:W1:Y:S08]  /*2410*/  MUFU.TANH R216, R216 ;  /* 0x000000d800d87308 */ /* 0x000e700000002400 */
[----:B------:R-:W1:Y:S08]  /*2420*/  MUFU.TANH R218, R218 ;  /* 0x000000da00da7308 */ /* 0x000e700000002400 */
[----:B------:R-:W1:Y:S08]  /*2430*/  MUFU.TANH R215, R215 ;  /* 0x000000d700d77308 */ /* 0x000e700000002400 */
[----:B------:R-:W1:Y:S01]  /*2440*/  MUFU.TANH R217, R217 ;  /* 0x000000d900d97308 */ /* 0x000e620000002400 */
[----:B------:R-:W-:-:S02]  /*2450*/  WARPGROUP.DEPBAR.LE gsb0, 0x0 ;  /* 0x00008000000079c5 */ /* 0x000fc40000010000 */
[----:B----4-:R-:W-:-:S05]  /*2460*/  WARPGROUP.ARRIVE ;  /* 0x00000000000079c5 */ /* 0x010fca0000000000 */
[----:B------:R-:W-:Y:S01]  /*2470*/  MUFU.TANH R174, R174 ;  /* 0x000000ae00ae7308 */ /* 0x000fe20000002400 */
[----:B------:R-:W-:Y:S01]  /*2480*/  HGMMA.64x64x16.F32.BF16 R120, R188, gdesc[UR16], R120, gsb0 ;  /* 0x00e00010bc787df0 */ /* 0x000fe20008001878 */
[----:B------:R-:W-:Y:S01]  /*2490*/  UMOV UR18, UR16 ;  /* 0x0000001000127c82 */ /* 0x000fe20008000000 */
[----:B------:R-:W-:Y:S01]  /*24a0*/  UMOV UR19, 0x80000020 ;  /* 0x8000002000137882 */ /* 0x000fe20000000000 */
[----:B------:R-:W-:-:S04]  /*24b0*/  UIADD3 UR16, UR12, 0x200, URZ ;  /* 0x000002000c107890 */ /* 0x000fc8000fffe03f */
[----:B------:R-:W4:Y:S01]  /*24c0*/  MUFU.EX2 R164, R164 ;  /* 0x000000a400a47308 */ /* 0x000f220000000800 */
[----:B------:R-:W-:-:S07]  /*24d0*/  UIADD3 UR12, UR12, 0x202, URZ ;  /* 0x000002020c0c7890 */ /* 0x000fce000fffe03f */
[----:B------:R-:W-:Y:S08]  /*24e0*/  MUFU.EX2 R165, R165 ;  /* 0x000000a500a57308 */ /* 0x000ff00000000800 */
[----:B------:R-:W4:Y:S08]  /*24f0*/  MUFU.EX2 R169, R169 ;  /* 0x000000a900a97308 */ /* 0x000f300000000800 */
[----:B------:R-:W-:Y:S08]  /*2500*/  MUFU.EX2 R172, R172 ;  /* 0x000000ac00ac7308 */ /* 0x000ff00000000800 */
[----:B------:R-:W-:Y:S08]  /*2510*/  MUFU.TANH R173, R173 ;  /* 0x000000ad00ad7308 */ /* 0x000ff00000002400 */
[----:B------:R-:W4:Y:S08]  /*2520*/  MUFU.TANH R175, R175 ;  /* 0x000000af00af7308 */ /* 0x000f300000002400 */
[----:B------:R-:W4:Y:S08]  /*2530*/  MUFU.TANH R176, R176 ;  /* 0x000000b000b07308 */ /* 0x000f300000002400 */
        /* <DEDUP_REMOVED lines=11> */
[----:B------:R-:W4:Y:S08]  /*25f0*/  MUFU.EX2 R168, R168 ;  /* 0x000000a800a87308 */ /* 0x000f300000000800 */
[----:B------:R-:W-:Y:S08]  /*2600*/  MUFU.TANH R180, R180 ;  /* 0x000000b400b47308 */ /* 0x000ff00000002400 */
[----:B------:R-:W-:Y:S08]  /*2610*/  MUFU.TANH R222, R222 ;  /* 0x000000de00de7308 */ /* 0x000ff00000002400 */
[----:B------:R-:W-:Y:S08]  /*2620*/  MUFU.TANH R181, R181 ;  /* 0x000000b500b57308 */ /* 0x000ff00000002400 */
[----:B------:R-:W-:Y:S01]  /*2630*/  MUFU.TANH R223, R223 ;  /* 0x000000df00df7308 */ /* 0x000fe20000002400 */
        /* <DEDUP_REMOVED lines=13> */
[----:B------:R-:W1:Y:S01]  /*2710*/  LDS.64 R20, [R22+0x1e220] ;  /* 0x01e2200016147984 */ /* 0x000e620000000a00 */
[--C-:B-----5:R-:W-:Y:S01]  /*2720*/  FADD.FTZ R225, R120, -R152.reuse ;  /* 0x8000009878e17221 */ /* 0x120fe20000010000 */
[----:B------:R-:W-:Y:S01]  /*2730*/  FSEL R120, R159, -INF , P2 ;  /* 0xff8000009f787808 */ /* 0x000fe20001000000 */
[----:B------:R-:W-:Y:S01]  /*2740*/  FADD.FTZ R211, R122, -R152 ;  /* 0x800000987ad37221 */ /* 0x000fe20000010000 */
[--C-:B------:R-:W-:Y:S01]  /*2750*/  FADD.FTZ R210, R121, -R153.reuse ;  /* 0x8000009979d27221 */ /* 0x100fe20000010000 */
[----:B------:R-:W-:Y:S01]  /*2760*/  FMUL.FTZ R225, R224, R225 ;  /* 0x000000e1e0e17220 */ /* 0x000fe20000410000 */
[----:B------:R-:W-:Y:S01]  /*2770*/  FADD.FTZ R226, R123, -R153 ;  /* 0x800000997be27221 */ /* 0x000fe20000010000 */
[--C-:B------:R-:W-:Y:S01]  /*2780*/  FFMA.FTZ R152, R120, UR14, -R15.reuse ;  /* 0x0000000e78987c23 */ /* 0x100fe2000801080f */
[----:B--2---:R-:W-:Y:S01]  /*2790*/  FSEL R122, R161, -INF , P1 ;  /* 0xff800000a17a7808 */ /* 0x004fe20000800000 */
[----:B------:R-:W-:Y:S01]  /*27a0*/  FMUL.FTZ R121, R208, R225 ;  /* 0x000000e1d0797220 */ /* 0x000fe20000410000 */
[----:B---3--:R-:W-:Y:S01]  /*27b0*/  FSEL R123, R162, -INF , P2 ;  /* 0xff800000a27b7808 */ /* 0x008fe20001000000 */
[----:B-1----:R-:W-:Y:S01]  /*27c0*/  FADD.FTZ R126, R126, -R20 ;  /* 0x800000147e7e7221 */ /* 0x002fe20000010000 */
[----:B------:R-:W-:Y:S01]  /*27d0*/  FSEL R153, R166, -INF , P1 ;  /* 0xff800000a6997808 */ /* 0x000fe20000800000 */
[----:B------:R-:W-:Y:S01]  /*27e0*/  FFMA.FTZ R177, R122, UR14, -R15 ;  /* 0x0000000e7ab17c23 */ /* 0x000fe2000801080f */
[----:B------:R-:W-:Y:S01]  /*27f0*/  FSEL R120, R163, -INF , P2 ;  /* 0xff800000a3787808 */ /* 0x000fe20001000000 */
[--C-:B------:R-:W-:Y:S01]  /*2800*/  FFMA.FTZ R178, R123, UR14, -R12.reuse ;  /* 0x0000000e7bb27c23 */ /* 0x100fe2000801080c */
[----:B------:R-:W-:Y:S01]  /*2810*/  FSEL R208, R167, -INF , P1 ;  /* 0xff800000a7d07808 */ /* 0x000fe20000800000 */
[----:B------:R-:W-:Y:S01]  /*2820*/  FFMA.FTZ R182, R153, UR14, -R12 ;  /* 0x0000000e99b67c23 */ /* 0x000fe2000801080c */
[----:B------:R1:W2:Y:S01]  /*2830*/  MUFU.EX2 R15, R152 ;  /* 0x00000098000f7308 */ /* 0x0002a20000000800 */
[--C-:B------:R-:W-:Y:S01]  /*2840*/  FFMA.FTZ R120, R120, UR14, -R13.reuse ;  /* 0x0000000e78787c23 */ /* 0x100fe2000801080d */
[----:B------:R-:W-:Y:S01]  /*2850*/  FMUL.FTZ R12, R170, R211 ;  /* 0x000000d3aa0c7220 */ /* 0x000fe20000410000 */
[----:B------:R-:W-:Y:S01]  /*2860*/  FFMA.FTZ R208, R208, UR14, -R13 ;  /* 0x0000000ed0d07c23 */ /* 0x000fe2000801080d */
[----:B------:R-:W-:Y:S01]  /*2870*/  FMUL.FTZ R13, R183, R210 ;  /* 0x000000d2b70d7220 */ /* 0x000fe20000410000 */
[----:B------:R-:W-:Y:S01]  /*2880*/  FFMA.FTZ R123, -R213, R213, 1 ;  /* 0x3f800000d57b7423 */ /* 0x000fe200000101d5 */
[----:B------:R-:W-:Y:S01]  /*2890*/  FFMA.FTZ R122, -R214, R214, 1 ;  /* 0x3f800000d67a7423 */ /* 0x000fe200000101d6 */
[----:B------:R-:W-:Y:S01]  /*28a0*/  FMUL.FTZ R153, R171, R226 ;  /* 0x000000e2ab997220 */ /* 0x000fe20000410000 */
[----:B------:R-:W-:Y:S01]  /*28b0*/  FSEL R210, R216, -INF , P2 ;  /* 0xff800000d8d27808 */ /* 0x000fe20001000000 */
[----:B-1----:R-:W-:Y:S01]  /*28c0*/  FFMA.FTZ R152, -R212, R212, 1 ;  /* 0x3f800000d4987423 */ /* 0x002fe200000101d4 */
[----:B------:R-:W-:Y:S01]  /*28d0*/  FMUL.FTZ R123, R123, R12 ;  /* 0x0000000c7b7b7220 */ /* 0x000fe20000410000 */
[----:B------:R-:W-:Y:S01]  /*28e0*/  FMUL.FTZ R122, R122, R153 ;  /* 0x000000997a7a7220 */ /* 0x000fe20000410000 */
[----:B------:R-:W-:Y:S01]  /*28f0*/  FADD.FTZ R153, R124, -R20 ;  /* 0x800000147c997221 */ /* 0x000fe20000010000 */
[----:B------:R-:W-:Y:S01]  /*2900*/  FMUL.FTZ R152, R152, R13 ;  /* 0x0000000d98987220 */ /* 0x000fe20000410000 */
[----:B------:R-:W-:Y:S01]  /*2910*/  FSEL R20, R218, -INF , P1 ;  /* 0xff800000da147808 */ /* 0x000fe20000800000 */
[----:B------:R-:W1:Y:S01]  /*2920*/  LDS.64 R12, [R22+0x1e240] ;  /* 0x01e24000160c7984 */ /* 0x000e620000000a00 */
[--C-:B------:R-:W-:Y:S01]  /*2930*/  FADD.FTZ R226, R125, -R21.reuse ;  /* 0x800000157de27221 */ /* 0x100fe20000010000 */
[----:B------:R-:W-:Y:S01]  /*2940*/  FADD.FTZ R125, R127, -R21 ;  /* 0x800000157f7d7221 */ /* 0x000fe20000010000 */
[--C-:B------:R-:W-:Y:S01]  /*2950*/  FFMA.FTZ R210, R210, UR14, -R7.reuse ;  /* 0x0000000ed2d27c23 */ /* 0x100fe20008010807 */
[----:B------:R-:W-:Y:S01]  /*2960*/  FFMA.FTZ R127, R20, UR14, -R7 ;  /* 0x0000000e147f7c23 */ /* 0x000fe20008010807 */
[----:B------:R-:W-:Y:S01]  /*2970*/  FSEL R213, R215, -INF , P2 ;  /* 0xff800000d7d57808 */ /* 0x000fe20001000000 */
[----:B------:R3:W-:Y:S01]  /*2980*/  MUFU.EX2 R211, R120 ;  /* 0x0000007800d37308 */ /* 0x0007e20000000800 */
[----:B------:R-:W-:Y:S01]  /*2990*/  FSEL R225, R217, -INF , P1 ;  /* 0xff800000d9e17808 */ /* 0x000fe20000800000 */
[----:B----4-:R-:W-:Y:S01]  /*29a0*/  FMUL.FTZ R153, R164, R153 ;  /* 0x00000099a4997220 */ /* 0x010fe20000410000 */
[----:B------:R-:W-:Y:S01]  /*29b0*/  FSEL R7, R174, -INF , P1 ;  /* 0xff800000ae077808 */ /* 0x000fe20000800000 */
[--C-:B------:R-:W-:Y:S01]  /*29c0*/  FFMA.FTZ R214, R213, UR14, -R6.reuse ;  /* 0x0000000ed5d67c23 */ /* 0x100fe20008010806 */
[----:B------:R-:W-:Y:S01]  /*29d0*/  FMUL.FTZ R126, R169, R126 ;  /* 0x0000007ea97e7220 */ /* 0x000fe20000410000 */
[----:B------:R-:W-:Y:S01]  /*29e0*/  FFMA.FTZ R124, R225, UR14, -R6 ;  /* 0x0000000ee17c7c23 */ /* 0x000fe20008010806 */
[----:B------:R-:W-:Y:S01]  /*29f0*/  FFMA.FTZ R6, -R155, R155, 1 ;  /* 0x3f8000009b067423 */ /* 0x000fe2000001019b */
[----:B------:R-:W-:Y:S01]  /*2a00*/  FMUL.FTZ R155, R154, R153 ;  /* 0x000000999a9b7220 */ /* 0x000fe20000410000 */
[----:B---3--:R-:W-:Y:S01]  /*2a10*/  FFMA.FTZ R120, R7, UR14, -R8 ;  /* 0x0000000e07787c23 */ /* 0x008fe20008010808 */
[----:B------:R-:W-:Y:S01]  /*2a20*/  FMUL.FTZ R7, R165, R226 ;  /* 0x000000e2a5077220 */ /* 0x000fe20000410000 */
[----:B------:R3:W-:Y:S01]  /*2a30*/  MUFU.EX2 R21, R208 ;  /* 0x000000d000157308 */ /* 0x0007e20000000800 */
[----:B------:R-:W-:Y:S01]  /*2a40*/  FMUL.FTZ R153, R157, R126 ;  /* 0x0000007e9d997220 */ /* 0x000fe20000410000 */
[----:B------:R-:W-:Y:S01]  /*2a50*/  FSEL R126, R175, -INF , P1 ;  /* 0xff800000af7e7808 */ /* 0x000fe20000800000 */
[----:B------:R-:W-:Y:S01]  /*2a60*/  FMUL.FTZ R154, R6, R7 ;  /* 0x00000007069a7220 */ /* 0x000fe20000410000 */
[----:B------:R-:W-:Y:S01]  /*2a70*/  FMUL.FTZ R7, R172, R125 ;  /* 0x0000007dac077220 */ /* 0x000fe20000410000 */
[----:B------:R-:W-:Y:S01]  /*2a80*/  FSEL R157, R176, -INF , P2 ;  /* 0xff800000b09d7808 */ /* 0x000fe20001000000 */
[----:B------:R-:W-:Y:S01]  /*2a90*/  FFMA.FTZ R161, -R161, R161, 1 ;  /* 0x3f800000a1a17423 */ /* 0x000fe200000101a1 */
[----:B------:R-:W-:Y:S01]  /*2aa0*/  FFMA.FTZ R126, R126, UR14, -R9 ;  /* 0x0000000e7e7e7c23 */ /* 0x000fe20008010809 */
[----:B------:R4:W-:Y:S01]  /*2ab0*/  MUFU.EX2 R20, R214 ;  /* 0x000000d600147308 */ /* 0x0009e20000000800 */
[----:B---3--:R-:W-:Y:S01]  /*2ac0*/  FFMA.FTZ R208, -R158, R158, 1 ;  /* 0x3f8000009ed07423 */ /* 0x008fe2000001019e */
[----:B------:R-:W-:Y:S01]  /*2ad0*/  FFMA.FTZ R158, R157, UR14, -R10 ;  /* 0x0000000e9d9e7c23 */ /* 0x000fe2000801080a */
[----:B------:R-:W-:Y:S01]  /*2ae0*/  FSEL R213, R219, -INF , P2 ;  /* 0xff800000dbd57808 */ /* 0x000fe20001000000 */
[----:B------:R-:W-:Y:S01]  /*2af0*/  FFMA.FTZ R162, -R162, R162, 1 ;  /* 0x3f800000a2a27423 */ /* 0x000fe200000101a2 */
[----:B------:R-:W-:Y:S01]  /*2b00*/  FMUL.FTZ R208, R208, R7 ;  /* 0x00000007d0d07220 */ /* 0x000fe20000410000 */
[----:B------:R-:W-:Y:S01]  /*2b10*/  FFMA.FTZ R176, -R176, R176, 1 ;  /* 0x3f800000b0b07423 */ /* 0x000fe200000101b0 */
[----:B------:R-:W3:Y:S01]  /*2b20*/  LDS.64 R6, [R22+0x1e260] ;  /* 0x01e2600016067984 */ /* 0x000ee20000000a00 */
[----:B------:R-:W-:Y:S01]  /*2b30*/  FFMA.FTZ R212, R213, UR14, -R8 ;  /* 0x0000000ed5d47c23 */ /* 0x000fe20008010808 */
[----:B----4-:R-:W-:Y:S01]  /*2b40*/  FSEL R214, R173, -INF , P2 ;  /* 0xff800000add67808 */ /* 0x010fe20001000000 */
[----:B------:R-:W4:Y:S01]  /*2b50*/  MUFU.EX2 R177, R177 ;  /* 0x000000b100b17308 */ /* 0x000f220000000800 */
[----:B------:R-:W-:-:S03]  /*2b60*/  FFMA.FTZ R219, -R219, R219, 1 ;  /* 0x3f800000dbdb7423 */ /* 0x000fc600000101db */
[----:B------:R-:W-:Y:S01]  /*2b70*/  FFMA.FTZ R214, R214, UR14, -R9 ;  /* 0x0000000ed6d67c23 */ /* 0x000fe20008010809 */
[----:B------:R-:W-:Y:S01]  /*2b80*/  FSEL R9, R221, -INF , P1 ;  /* 0xff800000dd097808 */ /* 0x000fe20000800000 */
[----:B-1----:R-:W-:Y:S01]  /*2b90*/  FADD.FTZ R213, R128, -R12 ;  /* 0x8000000c80d57221 */ /* 0x002fe20000010000 */
[----:B------:R-:W-:Y:S01]  /*2ba0*/  FSEL R128, R179, -INF , P1 ;  /* 0xff800000b3807808 */ /* 0x000fe20000800000 */
[----:B------:R1:W-:Y:S01]  /*2bb0*/  MUFU.EX2 R125, R210 ;  /* 0x000000d2007d7308 */ /* 0x0003e20000000800 */
[----:B------:R-:W-:Y:S01]  /*2bc0*/  FFMA.FTZ R221, -R221, R221, 1 ;  /* 0x3f800000dddd7423 */ /* 0x000fe200000101dd */
[----:B------:R-:W-:Y:S01]  /*2bd0*/  FFMA.FTZ R157, R9, UR14, -R10 ;  /* 0x0000000e099d7c23 */ /* 0x000fe2000801080a */
[----:B------:R-:W-:Y:S01]  /*2be0*/  FADD.FTZ R9, R130, -R12 ;  /* 0x8000000c82097221 */ /* 0x000fe20000010000 */
[--C-:B------:R-:W-:Y:S01]  /*2bf0*/  FADD.FTZ R130, R129, -R13.reuse ;  /* 0x8000000d81827221 */ /* 0x100fe20000010000 */
[----:B------:R-:W-:Y:S01]  /*2c00*/  FMUL.FTZ R213, R168, R213 ;  /* 0x000000d5a8d57220 */ /* 0x000fe20000410000 */
[----:B------:R-:W-:Y:S01]  /*2c10*/  FSEL R10, R220, -INF , P2 ;  /* 0xff800000dc0a7808 */ /* 0x000fe20001000000 */
[----:B------:R-:W-:Y:S01]  /*2c20*/  FMUL.FTZ R129, R14, R9 ;  /* 0x000000090e817220 */ /* 0x000fe20000410000 */
[----:B------:R-:W5:Y:S01]  /*2c30*/  MUFU.EX2 R178, R178 ;  /* 0x000000b200b27308 */ /* 0x000f620000000800 */
[----:B------:R-:W5:Y:S01]  /*2c40*/  LDS.64 R8, [R22+0x1e280] ;  /* 0x01e2800016087984 */ /* 0x000f620000000a00 */
[----:B-1----:R-:W-:Y:S01]  /*2c50*/  FFMA.FTZ R210, -R156, R156, 1 ;  /* 0x3f8000009cd27423 */ /* 0x002fe2000001019c */
[----:B------:R-:W-:Y:S01]  /*2c60*/  FADD.FTZ R156, R131, -R13 ;  /* 0x8000000d839c7221 */ /* 0x000fe20000010000 */
[--C-:B------:R-:W-:Y:S01]  /*2c70*/  FFMA.FTZ R131, R10, UR14, -R11.reuse ;  /* 0x0000000e0a837c23 */ /* 0x100fe2000801080b */
[----:B--2---:R-:W-:Y:S01]  /*2c80*/  FMUL.FTZ R130, R15, R130 ;  /* 0x000000820f827220 */ /* 0x004fe20000410000 */
[----:B------:R-:W-:Y:S01]  /*2c90*/  FMUL.FTZ R210, R210, R213 ;  /* 0x000000d5d2d27220 */ /* 0x000fe20000410000 */
[----:B------:R-:W-:Y:S01]  /*2ca0*/  FFMA.FTZ R213, -R159, R159, 1 ;  /* 0x3f8000009fd57423 */ /* 0x000fe2000001019f */
[----:B------:R1:W-:Y:S01]  /*2cb0*/  MUFU.EX2 R12, R212 ;  /* 0x000000d4000c7308 */ /* 0x0003e20000000800 */
[----:B------:R-:W-:Y:S01]  /*2cc0*/  FSEL R159, R222, -INF , P1 ;  /* 0xff800000de9f7808 */ /* 0x000fe20000800000 */
[----:B----4-:R-:W-:Y:S01]  /*2cd0*/  FMUL.FTZ R10, R177, R156 ;  /* 0x0000009cb10a7220 */ /* 0x010fe20000410000 */
[----:B------:R-:W-:Y:S01]  /*2ce0*/  FMUL.FTZ R213, R213, R130 ;  /* 0x00000082d5d57220 */ /* 0x000fe20000410000 */
[----:B------:R-:W-:Y:S01]  /*2cf0*/  FMUL.FTZ R160, R160, R129 ;  /* 0x00000081a0a07220 */ /* 0x000fe20000410000 */
[----:B------:R-:W-:Y:S01]  /*2d00*/  FFMA.FTZ R220, -R220, R220, 1 ;  /* 0x3f800000dcdc7423 */ /* 0x000fe200000101dc */
[----:B------:R-:W-:Y:S01]  /*2d10*/  FFMA.FTZ R156, R159, UR14, -R4 ;  /* 0x0000000e9f9c7c23 */ /* 0x000fe20008010804 */
[----:B------:R-:W-:Y:S01]  /*2d20*/  FMUL.FTZ R161, R161, R10 ;  /* 0x0000000aa1a17220 */ /* 0x000fe20000410000 */
[----:B------:R2:W-:Y:S01]  /*2d30*/  MUFU.EX2 R13, R120 ;  /* 0x00000078000d7308 */ /* 0x0005e20000000800 */
[----:B-1----:R-:W-:Y:S01]  /*2d40*/  FFMA.FTZ R212, R128, UR14, -R11 ;  /* 0x0000000e80d47c23 */ /* 0x002fe2000801080b */
[C---:B------:R-:W-:Y:S01]  /*2d50*/  FSEL R11, R180.reuse, -INF , P2 ;  /* 0xff800000b40b7808 */ /* 0x040fe20001000000 */
[----:B------:R-:W-:Y:S01]  /*2d60*/  FFMA.FTZ R180, -R180, R180, 1 ;  /* 0x3f800000b4b47423 */ /* 0x000fe200000101b4 */
[----:B------:R-:W-:Y:S01]  /*2d70*/  FSEL R128, R223, -INF , P1 ;  /* 0xff800000df807808 */ /* 0x000fe20000800000 */
[--C-:B---3--:R-:W-:Y:S01]  /*2d80*/  FADD.FTZ R225, R132, -R6.reuse ;  /* 0x8000000684e17221 */ /* 0x108fe20000010000 */
[----:B------:R-:W-:Y:S01]  /*2d90*/  FADD.FTZ R227, R134, -R6 ;  /* 0x8000000686e37221 */ /* 0x000fe20000010000 */
[----:B------:R-:W-:Y:S01]  /*2da0*/  FADD.FTZ R6, R135, -R7 ;  /* 0x8000000787067221 */ /* 0x000fe20000010000 */
[----:B------:R-:W-:Y:S01]  /*2db0*/  FFMA.FTZ R135, -R167, R167, 1 ;  /* 0x3f800000a7877423 */ /* 0x000fe200000101a7 */
[----:B--2---:R-:W-:Y:S01]  /*2dc0*/  FFMA.FTZ R120, R11, UR14, -R4 ;  /* 0x0000000e0b787c23 */ /* 0x004fe20008010804 */
[----:B------:R-:W-:Y:S01]  /*2dd0*/  FSEL R4, R181, -INF , P2 ;  /* 0xff800000b5047808 */ /* 0x000fe20001000000 */
[----:B------:R-:W1:Y:S01]  /*2de0*/  LDS.64 R10, [R22+0x1e2a0] ;  /* 0x01e2a000160a7984 */ /* 0x000e620000000a00 */
[----:B-----5:R-:W-:Y:S01]  /*2df0*/  FMUL.FTZ R225, R178, R225 ;  /* 0x000000e1b2e17220 */ /* 0x020fe20000410000 */
[--C-:B------:R-:W-:Y:S01]  /*2e00*/  FFMA.FTZ R159, R128, UR14, -R5.reuse ;  /* 0x0000000e809f7c23 */ /* 0x100fe20008010805 */
[----:B------:R-:W-:Y:S01]  /*2e10*/  FMUL.FTZ R6, R21, R6 ;  /* 0x0000000615067220 */ /* 0x000fe20000410000 */
[----:B------:R-:W-:Y:S01]  /*2e20*/  FFMA.FTZ R134, R4, UR14, -R5 ;  /* 0x0000000e04867c23 */ /* 0x000fe20008010805 */
[----:B------:R-:W-:Y:S01]  /*2e30*/  FADD.FTZ R4, R133, -R7 ;  /* 0x8000000785047221 */ /* 0x000fe20000010000 */
[----:B------:R-:W-:Y:S01]  /*2e40*/  FMUL.FTZ R133, R162, R225 ;  /* 0x000000e1a2857220 */ /* 0x000fe20000410000 */
[----:B------:R-:W-:Y:S01]  /*2e50*/  FFMA.FTZ R162, -R163, R163, 1 ;  /* 0x3f800000a3a27423 */ /* 0x000fe200000101a3 */
[----:B------:R-:W-:Y:S01]  /*2e60*/  FMUL.FTZ R135, R135, R6 ;  /* 0x0000000687877220 */ /* 0x000fe20000410000 */
[----:B------:R-:W-:Y:S01]  /*2e70*/  FMUL.FTZ R5, R211, R4 ;  /* 0x00000004d3057220 */ /* 0x000fe20000410000 */
[----:B------:R2:W-:Y:S01]  /*2e80*/  MUFU.EX2 R128, R158 ;  /* 0x0000009e00807308 */ /* 0x0005e20000000800 */
[----:B------:R-:W-:Y:S01]  /*2e90*/  FFMA.FTZ R132, -R166, R166, 1 ;  /* 0x3f800000a6847423 */ /* 0x000fe200000101a6 */
[----:B------:R-:W-:Y:S01]  /*2ea0*/  FFMA.FTZ R181, -R181, R181, 1 ;  /* 0x3f800000b5b57423 */ /* 0x000fe200000101b5 */
[----:B------:R-:W-:Y:S01]  /*2eb0*/  FMUL.FTZ R162, R162, R5 ;  /* 0x00000005a2a27220 */ /* 0x000fe20000410000 */
[--C-:B------:R-:W-:Y:S01]  /*2ec0*/  FADD.FTZ R7, R136, -R8.reuse ;  /* 0x8000000888077221 */ /* 0x100fe20000010000 */
[----:B------:R-:W3:Y:S01]  /*2ed0*/  LDS.64 R4, [R22+0x1e2c0] ;  /* 0x01e2c00016047984 */ /* 0x000ee20000000a00 */
[--C-:B------:R-:W-:Y:S01]  /*2ee0*/  FADD.FTZ R6, R137, -R9.reuse ;  /* 0x8000000989067221 */ /* 0x100fe20000010000 */
[----:B------:R-:W-:Y:S01]  /*2ef0*/  FFMA.FTZ R136, -R215, R215, 1 ;  /* 0x3f800000d7887423 */ /* 0x000fe200000101d7 */
[----:B------:R-:W-:Y:S01]  /*2f00*/  FMUL.FTZ R7, R20, R7 ;  /* 0x0000000714077220 */ /* 0x000fe20000410000 */
[----:B------:R-:W4:Y:S01]  /*2f10*/  MUFU.EX2 R124, R124 ;  /* 0x0000007c007c7308 */ /* 0x000f220000000800 */
[----:B--2---:R-:W-:Y:S01]  /*2f20*/  FMUL.FTZ R158, R125, R6 ;  /* 0x000000067d9e7220 */ /* 0x004fe20000410000 */
[----:B------:R-:W-:Y:S01]  /*2f30*/  FADD.FTZ R163, R138, -R8 ;  /* 0x800000088aa37221 */ /* 0x000fe20000010000 */
[----:B------:R-:W-:Y:S01]  /*2f40*/  FMUL.FTZ R136, R136, R7 ;  /* 0x0000000788887220 */ /* 0x000fe20000410000 */
[----:B------:R-:W-:Y:S01]  /*2f50*/  FADD.FTZ R166, R139, -R9 ;  /* 0x800000098ba67221 */ /* 0x000fe20000010000 */
[----:B------:R2:W5:Y:S01]  /*2f60*/  LDS.64 R6, [R22+0x1e2e0] ;  /* 0x01e2e00016067984 */ /* 0x0005620000000a00 */
[----:B------:R-:W-:Y:S01]  /*2f70*/  FFMA.FTZ R139, -R216, R216, 1 ;  /* 0x3f800000d88b7423 */ /* 0x000fe200000101d8 */
[----:B------:R-:W-:Y:S01]  /*2f80*/  FFMA.FTZ R137, -R217, R217, 1 ;  /* 0x3f800000d9897423 */ /* 0x000fe200000101d9 */
[----:B------:R-:W2:Y:S01]  /*2f90*/  MUFU.EX2 R127, R127 ;  /* 0x0000007f007f7308 */ /* 0x000ea20000000800 */
[----:B------:R-:W-:Y:S01]  /*2fa0*/  FFMA.FTZ R138, -R218, R218, 1 ;  /* 0x3f800000da8a7423 */ /* 0x000fe200000101da */
[----:B------:R-:W-:Y:S01]  /*2fb0*/  FMUL.FTZ R139, R139, R158 ;  /* 0x0000009e8b8b7220 */ /* 0x000fe20000410000 */
[----:B------:R-:W-:Y:S01]  /*2fc0*/  FFMA.FTZ R179, -R179, R179, 1 ;  /* 0x3f800000b3b37423 */ /* 0x000fe200000101b3 */
[----:B------:R-:W-:Y:S01]  /*2fd0*/  FFMA.FTZ R222, -R222, R222, 1 ;  /* 0x3f800000dede7423 */ /* 0x000fe200000101de */
[----:B------:R-:W-:Y:S01]  /*2fe0*/  FFMA.FTZ R223, -R223, R223, 1 ;  /* 0x3f800000dfdf7423 */ /* 0x000fe200000101df */
[----:B------:R-:W-:-:S02]  /*2ff0*/  F2FP.BF16.F32.PACK_AB R177, R177, R14 ;  /* 0x0000000eb1b1723e */ /* 0x000fc400000010ff */
[----:B------:R-:W3:Y:S01]  /*3000*/  MUFU.EX2 R126, R126 ;  /* 0x0000007e007e7308 */ /* 0x000ee20000000800 */
[----:B----4-:R-:W-:Y:S01]  /*3010*/  FMUL.FTZ R8, R124, R163 ;  /* 0x000000a37c087220 */ /* 0x010fe20000410000 */
[----:B------:R-:W-:Y:S01]  /*3020*/  F2FP.BF16.F32.PACK_AB R178, R211, R178 ;  /* 0x000000b2d3b2723e */ /* 0x000fe200000010ff */
[----:B-1----:R-:W-:Y:S01]  /*3030*/  FADD.FTZ R142, R142, -R10 ;  /* 0x8000000a8e8e7221 */ /* 0x002fe20000010000 */
[----:B------:R-:W-:Y:S01]  /*3040*/  FADD.FTZ R163, R143, -R11 ;  /* 0x8000000b8fa37221 */ /* 0x000fe20000010000 */
[----:B------:R-:W-:-:S03]  /*3050*/  FMUL.FTZ R137, R137, R8 ;  /* 0x0000000889897220 */ /* 0x000fc60000410000 */
[----:B------:R2:W-:Y:S01]  /*3060*/  MUFU.EX2 R130, R157 ;  /* 0x0000009d00827308 */ /* 0x0005e20000000800 */
[----:B------:R-:W-:Y:S01]  /*3070*/  FADD.FTZ R158, R141, -R11 ;  /* 0x8000000b8d9e7221 */ /* 0x000fe20000010000 */
[----:B------:R-:W-:Y:S01]  /*3080*/  FMUL.FTZ R11, R13, R142 ;  /* 0x0000008e0d0b7220 */ /* 0x000fe20000410000 */
[----:B------:R-:W-:Y:S01]  /*3090*/  FFMA.FTZ R143, -R175, R175, 1 ;  /* 0x3f800000af8f7423 */ /* 0x000fe200000101af */
[----:B------:R-:W-:-:S04]  /*30a0*/  FFMA.FTZ R141, -R173, R173, 1 ;  /* 0x3f800000ad8d7423 */ /* 0x000fc800000101ad */
[----:B------:R1:W4:Y:S01]  /*30b0*/  MUFU.EX2 R8, R120 ;  /* 0x0000007800087308 */ /* 0x0003220000000800 */
[----:B--2---:R-:W-:Y:S01]  /*30c0*/  FMUL.FTZ R157, R127, R166 ;  /* 0x000000a67f9d7220 */ /* 0x004fe20000410000 */
[----:B---3--:R-:W-:-:S03]  /*30d0*/  FADD.FTZ R142, R147, -R5 ;  /* 0x80000005938e7221 */ /* 0x008fc60000010000 */
[----:B------:R-:W-:Y:S01]  /*30e0*/  FMUL.FTZ R138, R138, R157 ;  /* 0x0000009d8a8a7220 */ /* 0x000fe20000410000 */
[----:B------:R-:W-:Y:S01]  /*30f0*/  FADD.FTZ R157, R140, -R10 ;  /* 0x8000000a8c9d7221 */ /* 0x000fe20000010000 */
[----:B------:R-:W-:Y:S01]  /*3100*/  FFMA.FTZ R140, -R174, R174, 1 ;  /* 0x3f800000ae8c7423 */ /* 0x000fe200000101ae */
[----:B------:R-:W2:Y:S01]  /*3110*/  MUFU.EX2 R131, R131 ;  /* 0x0000008300837308 */ /* 0x000ea20000000800 */
[----:B-1----:R-:W-:Y:S01]  /*3120*/  FMUL.FTZ R120, R126, R163 ;  /* 0x000000a37e787220 */ /* 0x002fe20000410000 */
[----:B------:R-:W-:Y:S01]  /*3130*/  FMUL.FTZ R22, R12, R157 ;  /* 0x0000009d0c167220 */ /* 0x000fe20000410000 */
[----:B------:R-:W-:Y:S01]  /*3140*/  FMUL.FTZ R140, R140, R11 ;  /* 0x0000000b8c8c7220 */ /* 0x000fe20000410000 */
[----:B------:R-:W-:Y:S01]  /*3150*/  FADD.FTZ R157, R144, -R4 ;  /* 0x80000004909d7221 */ /* 0x000fe20000010000 */
[----:B------:R-:W-:Y:S01]  /*3160*/  FMUL.FTZ R143, R143, R120 ;  /* 0x000000788f8f7220 */ /* 0x000fe20000410000 */
[----:B------:R-:W-:Y:S01]  /*3170*/  FADD.FTZ R120, R145, -R5 ;  /* 0x8000000591787221 */ /* 0x000fe20000010000 */
[----:B-----5:R-:W-:Y:S01]  /*3180*/  FADD.FTZ R147, R148, -R6 ;  /* 0x8000000694937221 */ /* 0x020fe20000010000 */
[----:B------:R-:W1:Y:S01]  /*3190*/  MUFU.EX2 R182, R182 ;  /* 0x000000b600b67308 */ /* 0x000e620000000800 */
[----:B------:R-:W-:Y:S01]  /*31a0*/  FMUL.FTZ R157, R128, R157 ;  /* 0x0000009d809d7220 */ /* 0x000fe20000410000 */
[----:B------:R-:W-:Y:S01]  /*31b0*/  FADD.FTZ R163, R146, -R4 ;  /* 0x8000000492a37221 */ /* 0x000fe20000010000 */
[----:B----4-:R-:W-:Y:S01]  /*31c0*/  FMUL.FTZ R147, R8, R147 ;  /* 0x0000009308937220 */ /* 0x010fe20000410000 */
[----:B------:R-:W-:Y:S01]  /*31d0*/  FMUL.FTZ R22, R219, R22 ;  /* 0x00000016db167220 */ /* 0x000fe20000410000 */
[----:B------:R-:W-:Y:S01]  /*31e0*/  FMUL.FTZ R144, R176, R157 ;  /* 0x0000009db0907220 */ /* 0x000fe20000410000 */
[----:B------:R-:W-:Y:S01]  /*31f0*/  FADD.FTZ R157, R150, -R6 ;  /* 0x80000006969d7221 */ /* 0x000fe20000010000 */
[--C-:B------:R-:W-:Y:S01]  /*3200*/  FADD.FTZ R6, R149, -R7.reuse ;  /* 0x8000000795067221 */ /* 0x100fe20000010000 */
[----:B------:R-:W3:Y:S01]  /*3210*/  MUFU.EX2 R129, R214 ;  /* 0x000000d600817308 */ /* 0x000ee20000000800 */
[----:B--2---:R-:W-:Y:S01]  /*3220*/  FMUL.FTZ R145, R131, R120 ;  /* 0x0000007883917220 */ /* 0x004fe20000410000 */
[----:B------:R-:W-:Y:S01]  /*3230*/  FADD.FTZ R120, R151, -R7 ;  /* 0x8000000797787221 */ /* 0x000fe20000010000 */
[----:B------:R-:W-:-:S02]  /*3240*/  IMAD.U32 R7, RZ, RZ, UR6 ;  /* 0x00000006ff077e24 */ /* 0x000fc4000f8e00ff */
[----:B------:R-:W-:Y:S01]  /*3250*/  FMUL.FTZ R4, R130, R163 ;  /* 0x000000a382047220 */ /* 0x000fe20000410000 */
[----:B------:R-:W-:Y:S01]  /*3260*/  FMUL.FTZ R145, R220, R145 ;  /* 0x00000091dc917220 */ /* 0x000fe20000410000 */
[----:B------:R-:W-:Y:S01]  /*3270*/  FMUL.FTZ R146, R180, R147 ;  /* 0x00000093b4927220 */ /* 0x000fe20000410000 */
[----:B------:R-:W-:Y:S01]  /*3280*/  F2FP.BF16.F32.PACK_AB R148, R139, R136 ;  /* 0x000000888b94723e */ /* 0x000fe200000010ff */
[----:B------:R-:W2:Y:S01]  /*3290*/  MUFU.EX2 R11, R134 ;  /* 0x00000086000b7308 */ /* 0x000ea20000000800 */
[----:B-1----:R-:W-:Y:S01]  /*32a0*/  FMUL.FTZ R227, R182, R227 ;  /* 0x000000e3b6e37220 */ /* 0x002fe20000410000 */
[----:B------:R-:W-:Y:S01]  /*32b0*/  LEA R7, R7, R0, 0xd ;  /* 0x0000000007077211 */ /* 0x000fe200078e68ff */
[----:B------:R-:W-:Y:S01]  /*32c0*/  FMUL.FTZ R4, R221, R4 ;  /* 0x00000004dd047220 */ /* 0x000fe20000410000 */
[----:B------:R-:W-:Y:S01]  /*32d0*/  F2FP.BF16.F32.PACK_AB R149, R138, R137 ;  /* 0x000000898a95723e */ /* 0x000fe200000010ff */
[----:B------:R-:W-:Y:S01]  /*32e0*/  FMUL.FTZ R132, R132, R227 ;  /* 0x000000e384847220 */ /* 0x000fe20000410000 */
[----:B------:R-:W-:Y:S01]  /*32f0*/  F2FP.BF16.F32.PACK_AB R151, R143, R140 ;  /* 0x0000008c8f97723e */ /* 0x000fe200000010ff */
[----:B------:R-:W-:Y:S01]  /*3300*/  IMAD R7, R7, 0x2, R18 ;  /* 0x0000000207077824 */ /* 0x000fe200078e0212 */
[----:B------:R-:W1:Y:S01]  /*3310*/  MUFU.EX2 R9, R212 ;  /* 0x000000d400097308 */ /* 0x000e620000000800 */
[----:B---3--:R-:W-:Y:S01]  /*3320*/  FMUL.FTZ R158, R129, R158 ;  /* 0x0000009e819e7220 */ /* 0x008fe20000410000 */
[----:B------:R-:W-:-:S02]  /*3330*/  F2FP.BF16.F32.PACK_AB R144, R145, R144 ;  /* 0x000000909190723e */ /* 0x000fc400000010ff */
[----:B------:R-:W-:Y:S01]  /*3340*/  F2FP.BF16.F32.PACK_AB R176, R15, R168 ;  /* 0x000000a80fb0723e */ /* 0x000fe200000010ff */
[----:B------:R-:W-:Y:S01]  /*3350*/  FMUL.FTZ R141, R141, R158 ;  /* 0x0000009e8d8d7220 */ /* 0x000fe20000410000 */
[----:B------:R-:W-:Y:S02]  /*3360*/  F2FP.BF16.F32.PACK_AB R158, R154, R155 ;  /* 0x0000009b9a9e723e */ /* 0x000fe400000010ff */
[----:B------:R3:W4:Y:S01]  /*3370*/  MUFU.EX2 R10, R156 ;  /* 0x0000009c000a7308 */ /* 0x0007220000000800 */
[----:B--2---:R-:W-:Y:S01]  /*3380*/  FMUL.FTZ R6, R11, R6 ;  /* 0x000000060b067220 */ /* 0x004fe20000410000 */
[----:B------:R-:W-:Y:S02]  /*3390*/  F2FP.BF16.F32.PACK_AB R154, R162, R133 ;  /* 0x00000085a29a723e */ /* 0x000fe400000010ff */
[----:B------:R-:W-:Y:S01]  /*33a0*/  F2FP.BF16.F32.PACK_AB R155, R135, R132 ;  /* 0x00000084879b723e */ /* 0x000fe200000010ff */
[----:B------:R-:W-:Y:S01]  /*33b0*/  FMUL.FTZ R181, R181, R6 ;  /* 0x00000006b5b57220 */ /* 0x000fe20000410000 */
[----:B------:R-:W-:-:S02]  /*33c0*/  F2FP.BF16.F32.PACK_AB R150, R141, R22 ;  /* 0x000000168d96723e */ /* 0x000fc400000010ff */
[----:B------:R2:W5:Y:S01]  /*33d0*/  MUFU.EX2 R5, R159 ;  /* 0x0000009f00057308 */ /* 0x0005620000000800 */
[----:B-1----:R-:W-:Y:S01]  /*33e0*/  FMUL.FTZ R142, R9, R142 ;  /* 0x0000008e098e7220 */ /* 0x002fe20000410000 */
[----:B---3--:R-:W-:Y:S02]  /*33f0*/  F2FP.BF16.F32.PACK_AB R156, R152, R121 ;  /* 0x00000079989c723e */ /* 0x008fe400000010ff */
[----:B------:R-:W-:Y:S01]  /*3400*/  F2FP.BF16.F32.PACK_AB R152, R213, R210 ;  /* 0x000000d2d598723e */ /* 0x000fe200000010ff */
[----:B------:R-:W-:Y:S01]  /*3410*/  FMUL.FTZ R179, R179, R142 ;  /* 0x0000008eb3b37220 */ /* 0x000fe20000410000 */
[----:B------:R-:W-:Y:S02]  /*3420*/  F2FP.BF16.F32.PACK_AB R146, R181, R146 ;  /* 0x00000092b592723e */ /* 0x000fe400000010ff */
[----:B------:R-:W-:Y:S01]  /*3430*/  F2FP.BF16.F32.PACK_AB R121, R171, R170 ;  /* 0x000000aaab79723e */ /* 0x000fe200000010ff */
[----:B----4-:R-:W-:Y:S01]  /*3440*/  FMUL.FTZ R157, R10, R157 ;  /* 0x0000009d0a9d7220 */ /* 0x010fe20000410000 */
[----:B--2---:R-:W-:-:S02]  /*3450*/  F2FP.BF16.F32.PACK_AB R159, R208, R153 ;  /* 0x00000099d09f723e */ /* 0x004fc400000010ff */
[----:B------:R-:W-:Y:S01]  /*3460*/  F2FP.BF16.F32.PACK_AB R153, R161, R160 ;  /* 0x000000a0a199723e */ /* 0x000fe200000010ff */
[----:B------:R-:W-:Y:S01]  /*3470*/  FMUL.FTZ R147, R222, R157 ;  /* 0x0000009dde937220 */ /* 0x000fe20000410000 */
[----:B------:R-:W-:Y:S02]  /*3480*/  F2FP.BF16.F32.PACK_AB R157, R122, R123 ;  /* 0x0000007b7a9d723e */ /* 0x000fe400000010ff */
[----:B------:R-:W-:Y:S01]  /*3490*/  F2FP.BF16.F32.PACK_AB R145, R179, R4 ;  /* 0x00000004b391723e */ /* 0x000fe200000010ff */
[----:B-----5:R-:W-:Y:S01]  /*34a0*/  FMUL.FTZ R120, R5, R120 ;  /* 0x0000007805787220 */ /* 0x020fe20000410000 */
[----:B------:R-:W-:Y:S01]  /*34b0*/  F2FP.BF16.F32.PACK_AB R122, R165, R164 ;  /* 0x000000a4a57a723e */ /* 0x000fe200000010ff */
[----:B------:R1:W-:Y:S01]  /*34c0*/  STSM.16.MT88.4 [R7+0x1e800], R156 ;  /* 0x01e8009c07007844 */ /* 0x0003e20000004200 */
[----:B------:R-:W-:Y:S01]  /*34d0*/  F2FP.BF16.F32.PACK_AB R123, R172, R169 ;  /* 0x000000a9ac7b723e */ /* 0x000fe200000010ff */
[----:B------:R-:W-:Y:S01]  /*34e0*/  FMUL.FTZ R6, R223, R120 ;  /* 0x00000078df067220 */ /* 0x000fe20000410000 */
[----:B------:R-:W-:Y:S01]  /*34f0*/  F2FP.BF16.F32.PACK_AB R120, R183, R224 ;  /* 0x000000e0b778723e */ /* 0x000fe200000010ff */
[----:B------:R1:W-:Y:S01]  /*3500*/  STSM.16.MT88.4 [R7+0x1f000], R152 ;  /* 0x01f0009807007844 */ /* 0x0003e20000004200 */
[----:B------:R-:W-:Y:S01]  /*3510*/  F2FP.BF16.F32.PACK_AB R179, R21, R182 ;  /* 0x000000b615b3723e */ /* 0x000fe200000010ff */
[----:B------:R-:W-:Y:S01]  /*3520*/  IMAD R4, R209, 0x1000, R18 ;  /* 0x00001000d1047824 */ /* 0x000fe200078e0212 */
[----:B------:R-:W-:Y:S01]  /*3530*/  F2FP.BF16.F32.PACK_AB R147, R6, R147 ;  /* 0x000000930693723e */ /* 0x000fe200000010ff */
[----:B------:R1:W-:Y:S01]  /*3540*/  STSM.16.MT88.4 [R7+0x1f800], R148 ;  /* 0x01f8009407007844 */ /* 0x0003e20000004200 */
[----:B------:R-:W-:-:S02]  /*3550*/  F2FP.BF16.F32.PACK_AB R128, R131, R128 ;  /* 0x000000808380723e */ /* 0x000fc400000010ff */
[----:B------:R-:W-:Y:S01]  /*3560*/  F2FP.BF16.F32.PACK_AB R131, R5, R10 ;  /* 0x0000000a0583723e */ /* 0x000fe200000010ff */
[----:B------:R1:W-:Y:S01]  /*3570*/  STSM.16.MT88.4 [R7+0x20000], R144 ;  /* 0x0200009007007844 */ /* 0x0003e20000004200 */
[----:B------:R-:W-:Y:S01]  /*3580*/  WARPGROUP.ARRIVE ;  /* 0x00000000000079c5 */ /* 0x000fe20000000000 */
[----:B------:R-:W-:-:S05]  /*3590*/  R2UR UR15, R4 ;  /* 0x00000000040f72ca */ /* 0x000fca00000e0000 */
[----:B------:R-:W-:Y:S01]  /*35a0*/  HGMMA.64x96x16.F32.BF16 R24, R120, gdesc[UR16].tnspB, R24, gsb0 ;  /* 0x4160001078187df0 */ /* 0x000fe20008001818 */
[----:B------:R-:W-:Y:S01]  /*35b0*/  UMOV UR18, UR12 ;  /* 0x0000000c00127c82 */ /* 0x000fe20008000000 */
[----:B------:R-:W-:Y:S01]  /*35c0*/  UMOV UR19, 0x80000020 ;  /* 0x8000002000137882 */ /* 0x000fe20000000000 */
[----:B------:R-:W-:-:S05]  /*35d0*/  UIADD3 UR12, UR10, 0x80, URZ ;  /* 0x000000800a0c7890 */ /* 0x000fca000fffe03f */
        /* <DEDUP_REMOVED lines=10> */
[----:B------:R-:W-:-:S02]  /*3680*/  F2FP.BF16.F32.PACK_AB R129, R9, R130 ;  /* 0x000000820981723e */ /* 0x000fc400000010ff */
[----:B------:R-:W-:Y:S02]  /*3690*/  F2FP.BF16.F32.PACK_AB R130, R11, R8 ;  /* 0x000000080b82723e */ /* 0x000fe400000010ff */
        /* <DEDUP_REMOVED lines=26> */
[----:B--2---:R-:W2:Y:S02]  /*3840*/  FENCE.VIEW.ASYNC.S ;  /* 0x00000000000073c6 */ /* 0x004ea40000000000 */
[----:B--2---:R-:W-:Y:S06]  /*3850*/  BAR.SYNC.DEFER_BLOCKING 0x9, 0x100 ;  /* 0x0244000000007b1d */ /* 0x004fec0000010000 */
        /* <DEDUP_REMOVED lines=146> */
[----:B-1----:R-:W-:Y:S05]  /*4180*/  @!P0 BRA `(.L_x_254) ;  /* 0x0000000000048947 */ /* 0x002fea0003800000 */
[----:B------:R-:W-:Y:S01]  /*4190*/  BPT.TRAP 0x1 ;  /* 0x000000040000795c */ /* 0x000fe20000300000 */
.L_x_254:
[----:B------:R-:W-:Y:S01]  /*41a0*/  UIADD3 UR10, UR8, 0x26840, URZ ;  /* 0x00026840080a7890 */ /* 0x000fe2000fffe03f */
[----:B------:R-:W-:Y:S01]  /*41b0*/  VIADD R6, R2, 0x9 ;  /* 0x0000000902067836 */ /* 0x000fe20000000000 */
[----:B------:R-:W-:Y:S01]  /*41c0*/  ULOP3.LUT UR12, UR9, 0x1000000, URZ, 0xfc, !UPT ;  /* 0x01000000090c7892 */ /* 0x000fe2000f8efc3f */
[----:B------:R-:W-:Y:S01]  /*41d0*/  IMAD R5, R16, 0xc00, R23 ;  /* 0x00000c0010057824 */ /* 0x000fe200078e0217 */
[----:B------:R-:W-:Y:S01]  /*41e0*/  UPRMT UR10, URZ, 0x654, UR10 ;  /* 0x000006543f0a7896 */ /* 0x000fe2000800000a */
[----:B------:R-:W-:Y:S01]  /*41f0*/  VIADD R4, R2, 0xc ;  /* 0x0000000c02047836 */ /* 0x000fe20000000000 */
[----:B------:R-:W-:Y:S01]  /*4200*/  UIMAD UR12, UR6, 0x300, UR12 ;  /* 0x00000300060c78a4 */ /* 0x000fe2000f8e020c */
[----:B------:R-:W-:Y:S01]  /*4210*/  IMAD R5, R5, 0x4, R18 ;  /* 0x0000000405057824 */ /* 0x000fe200078e0212 */
[----:B------:R-:W-:-:S05]  /*4220*/  UMOV UR19, 0x80000020 ;  /* 0x8000002000137882 */ /* 0x000fca0000000000 */
        /* <DEDUP_REMOVED lines=39> */
.L_x_255:
        /* <DEDUP_REMOVED lines=12> */
[----:B-1----:R-:W-:Y:S02]  /*4560*/  IMAD.MOV.U32 R4, RZ, RZ, R40 ;  /* 0x000000ffff047224 */ /* 0x002fe400078e0028 */
[----:B------:R-:W-:Y:S02]  /*4570*/  IMAD.MOV.U32 R5, RZ, RZ, R41 ;  /* 0x000000ffff057224 */ /* 0x000fe400078e0029 */
[----:B------:R-:W-:Y:S02]  /*4580*/  IMAD.MOV.U32 R6, RZ, RZ, R42 ;  /* 0x000000ffff067224 */ /* 0x000fe400078e002a */
[----:B------:R-:W-:-:S07]  /*4590*/  IMAD.MOV.U32 R7, RZ, RZ, R43 ;  /* 0x000000ffff077224 */ /* 0x000fce00078e002b */
.L_x_245:
[----:B------:R-:W2:Y:S01]  /*45a0*/  S2UR UR8, SR_CTAID.Y ;  /* 0x00000000000879c3 */ /* 0x000ea20000002600 */
[----:B------:R-:W-:Y:S01]  /*45b0*/  ULDC UR4, c[0x0][0x850] ;  /* 0x0002140000047ab9 */ /* 0x000fe20000000800 */
[----:B------:R-:W3:Y:S01]  /*45c0*/  S2R R0, SR_TID.X ;  /* 0x0000000000007919 */ /* 0x000ee20000002100 */
[----:B------:R-:W-:Y:S01]  /*45d0*/  UISETP.NE.AND UP0, UPT, UR4, 0x1, UPT ;  /* 0x000000010400788c */ /* 0x000fe2000bf05270 */
[----:B------:R-:W-:Y:S01]  /*45e0*/  IMAD R23, R16, 0x1800, R23 ;  /* 0x0000180010177824 */ /* 0x000fe200078e0217 */
[----:B------:R-:W-:Y:S01]  /*45f0*/  ULDC.64 UR12, c[0x0][0x818] ;  /* 0x00020600000c7ab9 */ /* 0x000fe20000000a00 */
[----:B------:R-:W-:Y:S01]  /*4600*/  ULDC.64 UR14, c[0x0][0x848] ;  /* 0x00021200000e7ab9 */ /* 0x000fe20000000a00 */
[----:B------:R-:W-:Y:S01]  /*4610*/  BSSY B0, `(.L_x_257) ;  /* 0x0000078000007945 */ /* 0x000fe20003800000 */
[----:B------:R-:W4:Y:S01]  /*4620*/  S2UR UR6, SR_CTAID.X ;  /* 0x00000000000679c3 */ /* 0x000f220000002500 */
[----:B------:R-:W-:-:S07]  /*4630*/  IMAD R23, R23, 0x4, R18 ;  /* 0x0000000417177824 */ /* 0x000fce00078e0212 */
[----:B------:R-:W-:Y:S06]  /*4640*/  BAR.SYNC.DEFER_BLOCKING 0x1, 0x100 ;  /* 0x0044000000007b1d */ /* 0x000fec0000010000 */
[----:B------:R-:W-:Y:S02]  /*4650*/  @UP0 ULDC UR4, c[0x0][0x854] ;  /* 0x0002150000040ab9 */ /* 0x000fe40000000800 */
[----:B------:R-:W5:Y:S01]  /*4660*/  S2UR UR16, SR_CTAID.Z ;  /* 0x00000000001079c3 */ /* 0x000f620000002700 */
[----:B------:R-:W-:Y:S01]  /*4670*/  @UP0 ULDC UR7, c[0x0][0x858] ;  /* 0x0002160000070ab9 */ /* 0x000fe20000000800 */
[----:B--2---:R-:W-:-:S04]  /*4680*/  UIMAD.WIDE.U32 UR4, UR8, UR4, URZ ;  /* 0x00000004080472a5 */ /* 0x004fc8000f8e003f */
[----:B------:R-:W-:Y:S02]  /*4690*/  @UP0 USHF.R.U32.HI UR8, URZ, UR7, UR5 ;  /* 0x000000073f080299 */ /* 0x000fe40008011605 */
[----:B----4-:R-:W-:Y:S02]  /*46a0*/  UIMAD UR6, UR6, 0x3000, URZ ;  /* 0x00003000060678a4 */ /* 0x010fe4000f8e023f */
[----:B------:R-:W-:Y:S01]  /*46b0*/  USHF.R.S32.HI UR9, URZ, 0x1f, UR8 ;  /* 0x0000001f3f097899 */ /* 0x000fe20008011408 */
[----:B------:R2:W-:Y:S01]  /*46c0*/  STS.128 [R23], R24 ;  /* 0x0000001817007388 */ /* 0x0005e20000000c00 */
[----:B------:R-:W-:Y:S01]  /*46d0*/  USHF.R.S32.HI UR7, URZ, 0x1f, UR6 ;  /* 0x0000001f3f077899 */ /* 0x000fe20008011406 */
[----:B---3--:R-:W-:Y:S01]  /*46e0*/  ISETP.NE.AND P1, PT, R0, 0x80, PT ;  /* 0x000000800000780c */ /* 0x008fe20003f25270 */
[----:B------:R-:W-:Y:S01]  /*46f0*/  UIMAD UR10, UR9, UR12, URZ ;  /* 0x0000000c090a72a4 */ /* 0x000fe2000f8e023f */
[----:B------:R2:W-:Y:S01]  /*4700*/  STS.128 [R23+0x800], R28 ;  /* 0x0008001c17007388 */ /* 0x0005e20000000c00 */
[----:B------:R-:W-:-:S02]  /*4710*/  UIMAD.WIDE.U32 UR4, UR8, UR12, UR6 ;  /* 0x0000000c080472a5 */ /* 0x000fc4000f8e0006 */
[----:B------:R-:W-:Y:S01]  /*4720*/  UIMAD UR10, UR8, UR13, UR10 ;  /* 0x0000000d080a72a4 */ /* 0x000fe2000f8e020a */
[----:B------:R2:W-:Y:S02]  /*4730*/  STS.128 [R23+0x1000], R32 ;  /* 0x0010002017007388 */ /* 0x0005e40000000c00 */
[----:B------:R-:W-:Y:S01]  /*4740*/  ULDC.64 UR12, c[0x0][0x840] ;  /* 0x00021000000c7ab9 */ /* 0x000fe20000000a00 */
[----:B------:R-:W-:Y:S01]  /*4750*/  UIADD3 UR5, UR5, UR10, URZ ;  /* 0x0000000a05057290 */ /* 0x000fe2000fffe03f */
[----:B------:R2:W-:Y:S01]  /*4760*/  STS.128 [R23+0x1800], R36 ;  /* 0x0018002417007388 */ /* 0x0005e20000000c00 */
[----:B------:R-:W-:Y:S02]  /*4770*/  UIMAD UR9, UR9, UR12, URZ ;  /* 0x0000000c090972a4 */ /* 0x000fe4000f8e023f */
[----:B------:R-:W-:Y:S01]  /*4780*/  UIMAD.WIDE.U32 UR6, UR8, UR12, UR6 ;  /* 0x0000000c080672a5 */ /* 0x000fe2000f8e0006 */
[----:B------:R2:W-:Y:S01]  /*4790*/  STS.128 [R23+0x2000], R4 ;  /* 0x0020000417007388 */ /* 0x0005e20000000c00 */
[----:B------:R-:W-:-:S02]  /*47a0*/  UIMAD UR11, UR8, UR13, UR9 ;  /* 0x0000000d080b72a4 */ /* 0x000fc4000f8e0209 */
[----:B-----5:R-:W-:Y:S01]  /*47b0*/  USHF.R.S32.HI UR8, URZ, 0x1f, UR16 ;  /* 0x0000001f3f087899 */ /* 0x020fe20008011410 */
[----:B------:R2:W-:Y:S01]  /*47c0*/  STS.128 [R23+0x2800], R44 ;  /* 0x0028002c17007388 */ /* 0x0005e20000000c00 */
[----:B------:R-:W-:Y:S01]  /*47d0*/  ULDC.64 UR12, c[0x0][0x820] ;  /* 0x00020800000c7ab9 */ /* 0x000fe20000000a00 */
[----:B------:R-:W-:Y:S02]  /*47e0*/  UIADD3 UR7, UR7, UR11, URZ ;  /* 0x0000000b07077290 */ /* 0x000fe4000fffe03f */
[----:B------:R2:W-:Y:S01]  /*47f0*/  STS.128 [R23+0x3000], R48 ;  /* 0x0030003017007388 */ /* 0x0005e20000000c00 */
[----:B------:R-:W-:Y:S02]  /*4800*/  UIMAD UR9, UR8, UR12, URZ ;  /* 0x0000000c080972a4 */ /* 0x000fe4000f8e023f */
[----:B------:R-:W-:Y:S01]  /*4810*/  UIMAD UR10, UR8, UR14, URZ ;  /* 0x0000000e080a72a4 */ /* 0x000fe2000f8e023f */
[----:B------:R2:W-:Y:S01]  /*4820*/  STS.128 [R23+0x3800], R52 ;  /* 0x0038003417007388 */ /* 0x0005e20000000c00 */
[----:B------:R-:W-:-:S02]  /*4830*/  UIMAD UR8, UR16, UR13, UR9 ;  /* 0x0000000d100872a4 */ /* 0x000fc4000f8e0209 */
[----:B------:R-:W-:Y:S01]  /*4840*/  UIMAD.WIDE.U32 UR4, UR16, UR12, UR4 ;  /* 0x0000000c100472a5 */ /* 0x000fe2000f8e0004 */
[----:B------:R2:W-:Y:S01]  /*4850*/  STS.128 [R23+0x4000], R56 ;  /* 0x0040003817007388 */ /* 0x0005e20000000c00 */
[----:B------:R-:W-:Y:S01]  /*4860*/  UIMAD UR10, UR16, UR15, UR10 ;  /* 0x0000000f100a72a4 */ /* 0x000fe2000f8e020a */
[----:B------:R-:W-:Y:S02]  /*4870*/  ULDC.64 UR12, c[0x0][0x800] ;  /* 0x00020000000c7ab9 */ /* 0x000fe40000000a00 */
[----:B------:R2:W-:Y:S01]  /*4880*/  STS.128 [R23+0x4800], R60 ;  /* 0x0048003c17007388 */ /* 0x0005e20000000c00 */
[----:B------:R-:W-:Y:S02]  /*4890*/  UIMAD.WIDE.U32 UR6, UR16, UR14, UR6 ;  /* 0x0000000e100672a5 */ /* 0x000fe4000f8e0006 */
[----:B------:R-:W-:Y:S01]  /*48a0*/  UIADD3 UR8, UR5, UR8, URZ ;  /* 0x0000000805087290 */ /* 0x000fe2000fffe03f */
[----:B------:R2:W-:Y:S01]  /*48b0*/  STS.128 [R23+0x5000], R64 ;  /* 0x0050004017007388 */ /* 0x0005e20000000c00 */
[----:B------:R-:W-:Y:S01]  /*48c0*/  ULEA UR12, UP0, UR4, UR12, 0x2 ;  /* 0x0000000c040c7291 */ /* 0x000fe2000f80103f */
[----:B------:R-:W-:-:S02]  /*48d0*/  ULDC.64 UR14, c[0x0][0x828] ;  /* 0x00020a00000e7ab9 */ /* 0x000fc40000000a00 */
[----:B------:R2:W-:Y:S01]  /*48e0*/  STS.128 [R23+0x5800], R68 ;  /* 0x0058004417007388 */ /* 0x0005e20000000c00 */
[----:B------:R-:W-:Y:S02]  /*48f0*/  UIADD3 UR5, UR7, UR10, URZ ;  /* 0x0000000a07057290 */ /* 0x000fe4000fffe03f */
[----:B------:R-:W-:Y:S01]  /*4900*/  ULEA UR14, UP1, UR6, UR14, 0x2 ;  /* 0x0000000e060e7291 */ /* 0x000fe2000f82103f */
[----:B------:R-:W-:Y:S01]  /*4910*/  @!PT LDS RZ, [RZ] ;  /* 0x00000000fffff984 */ /* 0x000fe20000000800 */
[----:B------:R-:W-:Y:S01]  /*4920*/  @!PT LDS RZ, [RZ] ;  /* 0x00000000fffff984 */ /* 0x000fe20000000800 */
[----:B------:R-:W-:Y:S01]  /*4930*/  @!PT LDS RZ, [RZ] ;  /* 0x00000000fffff984 */ /* 0x000fe20000000800 */
[----:B------:R-:W-:Y:S01]  /*4940*/  @!PT LDS RZ, [RZ] ;  /* 0x00000000fffff984 */ /* 0x000fe20000000800 */
[----:B------:R3:W-:Y:S06]  /*4950*/  MEMBAR.ALL.CTA ;  /* 0x0000000000007992 */ /* 0x0007ec0000008000 */
[----:B---3--:R-:W3:Y:S01]  /*4960*/  FENCE.VIEW.ASYNC.S ;  /* 0x00000000000073c6 */ /* 0x008ee20000000000 */
[----:B------:R-:W-:-:S02]  /*4970*/  ULEA.HI.X UR13, UR4, UR13, UR8, 0x2, UP0 ;  /* 0x0000000d040d7291 */ /* 0x000fc400080f1408 */
[----:B------:R-:W-:Y:S01]  /*4980*/  ULEA.HI.X UR5, UR6, UR15, UR5, 0x2, UP1 ;  /* 0x0000000f06057291 */ /* 0x000fe200088f1405 */
        /* <DEDUP_REMOVED lines=49> */
[----:B---3--:R-:W-:Y:S06]  /*4ca0*/  BAR.SYNC.DEFER_BLOCKING 0x1, 0x100 ;  /* 0x0044000000007b1d */ /* 0x008fec0000010000 */
[----:B--2---:R-:W-:Y:S05]  /*4cb0*/  @P1 BRA `(.L_x_258) ;  /* 0x0000000000341947 */ /* 0x004fea0003800000 */
[----:B------:R-:W-:Y:S01]  /*4cc0*/  R2UR UR6, R18 ;  /* 0x00000000120672ca */ /* 0x000fe200000e0000 */
[----:B------:R-:W-:Y:S01]  /*4cd0*/  UMOV UR7, 0xc00 ;  /* 0x00000c0000077882 */ /* 0x000fe20000000000 */
[----:B------:R-:W-:Y:S01]  /*4ce0*/  PLOP3.LUT P0, PT, PT, PT, PT, 0x80, 0x0 ;  /* 0x000000000000781c */ /* 0x000fe20003f0f070 */
[----:B------:R-:W-:Y:S01]  /*4cf0*/  UMOV UR8, 0x0 ;  /* 0x0000000000087882 */ /* 0x000fe20000000000 */
[----:B------:R-:W-:Y:S01]  /*4d00*/  UMOV UR9, 0x14f00000 ;  /* 0x14f0000000097882 */ /* 0x000fe20000000000 */
[----:B------:R-:W-:-:S10]  /*4d10*/  UMOV UR4, UR14 ;  /* 0x0000000e00047c82 */ /* 0x000fd40008000000 */
.L_x_259:
[----:B------:R-:W-:Y:S01]  /*4d20*/  @P0 ELECT P2, URZ, PT ;  /* 0x00000000003f082f */ /* 0x000fe20003840000 */
[----:B------:R2:W-:-:S12]  /*4d30*/  UBLKRED.G.S.ADD.F32.RN [UR4], [UR6], UR7, desc[UR8] ;  /* 0x00000804060073bb */ /* 0x0005d800080a1407 */
[----:B------:R-:W-:Y:S02]  /*4d40*/  @P2 PLOP3.LUT P0, PT, P2, PT, PT, 0x8, 0x0 ;  /* 0x000000000000281c */ /* 0x000fe4000170e170 */
[----:B------:R-:W-:-:S11]  /*4d50*/  PLOP3.LUT P2, PT, PT, PT, PT, 0x8, 0x0 ;  /* 0x000000000000781c */ /* 0x000fd60003f4e170 */
[----:B--2---:R-:W-:Y:S05]  /*4d60*/  @P0 BRA.U.ANY `(.L_x_259) ;  /* 0xfffffffd00ec0947 */ /* 0x004fea000393ffff */
[----:B------:R0:W-:Y:S01]  /*4d70*/  UTMACMDFLUSH ;  /* 0x00000000000079b7 */ /* 0x0001e20000000000 */
[----:B------:R-:W-:-:S04]  /*4d80*/  DEPBAR.LE SB0, 0x0 ;  /* 0x000080000000791a */ /* 0x000fc80000000000 */
.L_x_258:
[----:B------:R-:W-:Y:S05]  /*4d90*/  BSYNC B0 ;  /* 0x0000000000007941 */ /* 0x000fea0003800000 */
.L_x_257:
[----:B------:R-:W-:Y:S06]  /*4da0*/  BAR.SYNC.DEFER_BLOCKING 0x1, 0x100 ;  /* 0x0044000000007b1d */ /* 0x000fec0000010000 */
[----:B------:R2:W-:Y:S04]  /*4db0*/  STS.128 [R23], R72 ;  /* 0x0000004817007388 */ /* 0x0005e80000000c00 */
[----:B------:R2:W-:Y:S04]  /*4dc0*/  STS.128 [R23+0x800], R76 ;  /* 0x0008004c17007388 */ /* 0x0005e80000000c00 */
        /* <DEDUP_REMOVED lines=15> */
[----:B---3--:R-:W3:Y:S02]  /*4ec0*/  FENCE.VIEW.ASYNC.S ;  /* 0x00000000000073c6 */ /* 0x008ee40000000000 */
[----:B---3--:R-:W-:Y:S06]  /*4ed0*/  BAR.SYNC.DEFER_BLOCKING 0x1, 0x100 ;  /* 0x0044000000007b1d */ /* 0x008fec0000010000 */
[----:B------:R-:W-:Y:S05]  /*4ee0*/  @P1 BRA `(.L_x_236) ;  /* 0x0000002c00cc1947 */ /* 0x000fea0003800000 */
[----:B------:R-:W-:Y:S01]  /*4ef0*/  R2UR UR6, R18 ;  /* 0x00000000120672ca */ /* 0x000fe200000e0000 */
[----:B------:R-:W-:Y:S01]  /*4f00*/  UMOV UR7, 0xc00 ;  /* 0x00000c0000077882 */ /* 0x000fe20000000000 */
[----:B------:R-:W-:Y:S01]  /*4f10*/  PLOP3.LUT P0, PT, PT, PT, PT, 0x80, 0x0 ;  /* 0x000000000000781c */ /* 0x000fe20003f0f070 */
[----:B------:R-:W-:Y:S01]  /*4f20*/  UMOV UR8, 0x0 ;  /* 0x0000000000087882 */ /* 0x000fe20000000000 */
[----:B------:R-:W-:Y:S01]  /*4f30*/  UMOV UR9, 0x14f00000 ;  /* 0x14f0000000097882 */ /* 0x000fe20000000000 */
[----:B------:R-:W-:Y:S01]  /*4f40*/  UMOV UR4, UR12 ;  /* 0x0000000c00047c82 */ /* 0x000fe20008000000 */
[----:B------:R-:W-:-:S09]  /*4f50*/  UMOV UR5, UR13 ;  /* 0x0000000d00057c82 */ /* 0x000fd20008000000 */
.L_x_260:
[----:B------:R-:W-:Y:S01]  /*4f60*/  @P0 ELECT P1, URZ, PT ;  /* 0x00000000003f082f */ /* 0x000fe20003820000 */
[----:B------:R3:W-:-:S12]  /*4f70*/  UBLKRED.G.S.ADD.F32.RN [UR4], [UR6], UR7, desc[UR8] ;  /* 0x00000804060073bb */ /* 0x0007d800080a1407 */
[----:B------:R-:W-:Y:S02]  /*4f80*/  @P1 PLOP3.LUT P0, PT, P1, PT, PT, 0x8, 0x0 ;  /* 0x000000000000181c */ /* 0x000fe40000f0e170 */
[----:B------:R-:W-:-:S11]  /*4f90*/  PLOP3.LUT P1, PT, PT, PT, PT, 0x8, 0x0 ;  /* 0x000000000000781c */ /* 0x000fd60003f2e170 */
[----:B---3--:R-:W-:Y:S05]  /*4fa0*/  @P0 BRA.U.ANY `(.L_x_260) ;  /* 0xfffffffd00ec0947 */ /* 0x008fea000393ffff */
[----:B------:R0:W-:Y:S01]  /*4fb0*/  UTMACMDFLUSH ;  /* 0x00000000000079b7 */ /* 0x0001e20000000000 */
[----:B------:R-:W-:-:S04]  /*4fc0*/  DEPBAR.LE SB0, 0x0 ;  /* 0x000080000000791a */ /* 0x000fc80000000000 */
[----:B------:R-:W-:Y:S05]  /*4fd0*/  BRA `(.L_x_236) ;  /* 0x0000002c00907947 */ /* 0x000fea0003800000 */
.L_x_234:
        /* <DEDUP_REMOVED lines=8> */
[----:B------:R-:W-:Y:S05]  /*5060*/  @P0 BRA `(.L_x_236) ;  /* 0x0000002c006c0947 */ /* 0x000fea0003800000 */
[----:B------:R-:W1:Y:S02]  /*5070*/  S2UR UR7, SR_CTAID.Z ;  /* 0x00000000000779c3 */ /* 0x000e640000002700 */
[----:B-1----:R-:W-:-:S13]  /*5080*/  ISETP.LE.AND P0, PT, RZ, UR7, PT ;  /* 0x00000007ff007c0c */ /* 0x002fda000bf03270 */
[----:B------:R-:W-:Y:S05]  /*5090*/  @!P0 BRA `(.L_x_236) ;  /* 0x0000002c00608947 */ /* 0x000fea0003800000 */
        /* <DEDUP_REMOVED lines=15> */
[----:B------:R-:W-:Y:S11]  /*5190*/  @!P1 BRA `(.L_x_236) ;  /* 0x0000002c00209947 */ /* 0x000ff60003800000 */
        /* <DEDUP_REMOVED lines=23> */
.L_x_275:
        /* <DEDUP_REMOVED lines=21> */
.L_x_264:
[----:B------:R-:W-:Y:S05]  /*5460*/  BSYNC B0 ;  /* 0x0000000000007941 */ /* 0x000fea0003800000 */
.L_x_263:
        /* <DEDUP_REMOVED lines=13> */
.L_x_266:
[----:B------:R-:W-:Y:S05]  /*5540*/  BSYNC B0 ;  /* 0x0000000000007941 */ /* 0x000fea0003800000 */
.L_x_265:
[----:B------:R-:W-:Y:S06]  /*5550*/  BAR.ARV 0xa, 0xa0 ;  /* 0x0282800000007b1d */ /* 0x000fec0000002000 */
[----:B------:R-:W-:Y:S04]  /*5560*/  BSSY B0, `(.L_x_267) ;  /* 0x0000003000007945 */ /* 0x000fe80003800000 */
[----:B------:R-:W-:Y:S05]  /*5570*/  @!P0 BRA `(.L_x_268) ;  /* 0x0000000000048947 */ /* 0x000fea0003800000 */
[----:B------:R-:W-:-:S04]  /*5580*/  DEPBAR.LE SB0, 0x0 ;  /* 0x000080000000791a */ /* 0x000fc80000000000 */
.L_x_268:
[----:B------:R-:W-:Y:S05]  /*5590*/  BSYNC B0 ;  /* 0x0000000000007941 */ /* 0x000fea0003800000 */
.L_x_267:
        /* <DEDUP_REMOVED lines=13> */
.L_x_270:
[----:B------:R-:W-:Y:S05]  /*5670*/  BSYNC B0 ;  /* 0x0000000000007941 */ /* 0x000fea0003800000 */
.L_x_269:
        /* <DEDUP_REMOVED lines=13> */
.L_x_272:
[----:B------:R-:W-:Y:S05]  /*5750*/  BSYNC B0 ;  /* 0x0000000000007941 */ /* 0x000fea0003800000 */
.L_x_271:
[----:B------:R-:W-:Y:S01]  /*5760*/  VIADD R0, R0, 0xfffffffe ;  /* 0xfffffffe00007836 */ /* 0x000fe20000000000 */
[----:B------:R-:W-:Y:S06]  /*5770*/  BAR.ARV 0xa, 0xa0 ;  /* 0x0282800000007b1d */ /* 0x000fec0000002000 */
[----:B------:R-:W-:Y:S01]  /*5780*/  BSSY B0, `(.L_x_273) ;  /* 0x0000004000007945 */ /* 0x000fe20003800000 */
[----:B------:R-:W-:-:S03]  /*5790*/  ISETP.NE.AND P1, PT, R0, RZ, PT ;  /* 0x000000ff0000720c */ /* 0x000fc60003f25270 */
[----:B------:R-:W-:Y:S10]  /*57a0*/  @!P0 BRA `(.L_x_274) ;  /* 0x0000000000048947 */ /* 0x000ff40003800000 */
[----:B------:R-:W-:-:S04]  /*57b0*/  DEPBAR.LE SB0, 0x0 ;  /* 0x000080000000791a */ /* 0x000fc80000000000 */
.L_x_274:
[----:B------:R-:W-:Y:S05]  /*57c0*/  BSYNC B0 ;  /* 0x0000000000007941 */ /* 0x000fea0003800000 */
.L_x_273:
[----:B------:R-:W-:Y:S06]  /*57d0*/  BAR.ARV 0xb, 0xa0 ;  /* 0x02c2800000007b1d */ /* 0x000fec0000002000 */
[----:B------:R-:W-:Y:S02]  /*57e0*/  UIADD3 UR5, UR5, 0x2, URZ ;  /* 0x0000000205057890 */ /* 0x000fe4000fffe03f */
[----:B------:R-:W-:Y:S01]  /*57f0*/  UIADD3 UR4, UR4, 0x1, URZ ;  /* 0x0000000104047890 */ /* 0x000fe2000fffe03f */
[----:B------:R-:W-:Y:S11]  /*5800*/  @P1 BRA `(.L_x_275) ;  /* 0xfffffff800c01947 */ /* 0x000ff6000383ffff */
[----:B------:R-:W-:-:S12]  /*5810*/  UIADD3 UR4, UR11, 0x3000, URZ ;  /* 0x000030000b047890 */ /* 0x000fd8000fffe03f */
.L_x_262:
[----:B------:R-:W-:-:S13]  /*5820*/  ISETP.NE.AND P1, PT, R3, RZ, PT ;  /* 0x000000ff0300720c */ /* 0x000fda0003f25270 */
[----:B------:R-:W-:Y:S05]  /*5830*/  @!P1 BRA `(.L_x_236) ;  /* 0x0000002400789947 */ /* 0x000fea0003800000 */
        /* <DEDUP_REMOVED lines=17> */
.L_x_277:
[----:B------:R-:W-:Y:S05]  /*5950*/  BSYNC B0 ;  /* 0x0000000000007941 */ /* 0x000fea0003800000 */
.L_x_276:
        /* <DEDUP_REMOVED lines=19> */
.L_x_279:
[----:B------:R-:W-:Y:S05]  /*5a90*/  BSYNC B0 ;  /* 0x0000000000007941 */ /* 0x000fea0003800000 */
.L_x_278:
[----:B------:R-:W-:Y:S06]  /*5aa0*/  BAR.ARV 0xa, 0xa0 ;  /* 0x0282800000007b1d */ /* 0x000fec0000002000 */
[----:B------:R-:W-:Y:S04]  /*5ab0*/  BSSY B0, `(.L_x_280) ;  /* 0x0000003000007945 */ /* 0x000fe80003800000 */
[----:B------:R-:W-:Y:S05]  /*5ac0*/  @!P0 BRA `(.L_x_281) ;  /* 0x0000000000048947 */ /* 0x000fea0003800000 */
[----:B------:R-:W-:-:S04]  /*5ad0*/  DEPBAR.LE SB0, 0x0 ;  /* 0x000080000000791a */ /* 0x000fc80000000000 */
.L_x_281:
[----:B------:R-:W-:Y:S05]  /*5ae0*/  BSYNC B0 ;  /* 0x0000000000007941 */ /* 0x000fea0003800000 */
.L_x_280:
[----:B------:R-:W-:Y:S06]  /*5af0*/  BAR.ARV 0xb, 0xa0 ;  /* 0x02c2800000007b1d */ /* 0x000fec0000002000 */
[----:B------:R-:W-:Y:S05]  /*5b00*/  BRA `(.L_x_236) ;  /* 0x0000002000c47947 */ /* 0x000fea0003800000 */
.L_x_261:
        /* <DEDUP_REMOVED lines=48> */
.L_x_312:
        /* <DEDUP_REMOVED lines=14> */
.L_x_285:
        /* <DEDUP_REMOVED lines=38> */
[--C-:B------:R-:W-:Y:S01]  /*6150*/  IMAD.X R2, RZ, RZ, R11.reuse, P1 ;  /* 0x000000ffff027224 */ /* 0x100fe200008e060b */
[----:B------:R-:W-:Y:S01]  /*6160*/  UMOV UR46, 0x0 ;  /* 0x00000000002e7882 */ /* 0x000fe20000000000 */
[----:B------:R-:W-:Y:S01]  /*6170*/  UMOV UR47, 0x10000000 ;  /* 0x10000000002f7882 */ /* 0x000fe20000000000 */
[----:B------:R-:W-:Y:S01]  /*6180*/  UIADD3 UR48, UR8, 0x2000, URZ ;  /* 0x0000200008307890 */ /* 0x000fe2000fffe03f */
[----:B------:R-:W-:Y:S01]  /*6190*/  MOV R14, UR53 ;  /* 0x00000035000e7c02 */ /* 0x000fe20008000f00 */
[----:B------:R-:W-:Y:S01]  /*61a0*/  UMOV UR50, 0x40 ;  /* 0x0000004000327882 */ /* 0x000fe20000000000 */
[----:B------:R-:W-:Y:S01]  /*61b0*/  R2UR UR31, R2 ;  /* 0x00000000021f72ca */ /* 0x000fe200000e0000 */
[----:B------:R-:W-:Y:S01]  /*61c0*/  IMAD.X R2, RZ, RZ, R11, P2 ;  /* 0x000000ffff027224 */ /* 0x000fe200010e060b */
[----:B------:R-:W-:Y:S01]  /*61d0*/  UMOV UR52, UR12 ;  /* 0x0000000c00347c82 */ /* 0x000fe20008000000 */
[----:B------:R-:W-:Y:S01]  /*61e0*/  MOV R16, UR50 ;  /* 0x0000003200107c02 */ /* 0x000fe20008000f00 */
[----:B------:R-:W-:Y:S01]  /*61f0*/  UMOV UR50, 0x20 ;  /* 0x0000002000327882 */ /* 0x000fe20000000000 */
[----:B------:R-:W-:Y:S01]  /*6200*/  MOV R15, UR52 ;  /* 0x00000034000f7c02 */ /* 0x000fe20008000f00 */
[----:B------:R-:W-:Y:S01]  /*6210*/  UMOV UR51, UR11 ;  /* 0x0000000b00337c82 */ /* 0x000fe20008000000 */
[----:B------:R-:W-:Y:S01]  /*6220*/  R2UR UR23, R2 ;  /* 0x00000000021772ca */ /* 0x000fe200000e0000 */
[----:B------:R-:W-:Y:S01]  /*6230*/  UMOV UR49, UR9 ;  /* 0x0000000900317c82 */ /* 0x000fe20008000000 */
[----:B------:R-:W-:Y:S01]  /*6240*/  IADD3 R2, P1, R10, 0xf0, RZ ;  /* 0x000000f00a027810 */ /* 0x000fe20007f3e0ff */
[----:B------:R-:W-:Y:S01]  /*6250*/  UIADD3 UR56, UR8, 0x3000, URZ ;  /* 0x0000300008387890 */ /* 0x000fe2000fffe03f */
[----:B------:R-:W-:-:S02]  /*6260*/  UMOV UR58, 0x30 ;  /* 0x00000030003a7882 */ /* 0x000fc40000000000 */
[----:B------:R-:W-:Y:S01]  /*6270*/  R2UR UR40, R2 ;  /* 0x00000000022872ca */ /* 0x000fe200000e0000 */
[----:B-1----:R-:W-:Y:S01]  /*6280*/  IMAD.X R3, RZ, RZ, R11, P1 ;  /* 0x000000ffff037224 */ /* 0x002fe200008e060b */
[----:B------:R-:W-:Y:S01]  /*6290*/  UMOV UR60, UR12 ;  /* 0x0000000c003c7c82 */ /* 0x000fe20008000000 */
[----:B------:R-:W-:Y:S01]  /*62a0*/  UMOV UR59, UR11 ;  /* 0x0000000b003b7c82 */ /* 0x000fe20008000000 */
[----:B------:R-:W-:Y:S02]  /*62b0*/  UMOV UR57, UR9 ;  /* 0x0000000900397c82 */ /* 0x000fe40008000000 */
        /* <DEDUP_REMOVED lines=35> */
[----:B------:R4:W-:Y:S01]  /*64f0*/  UTMALDG.4D [UR56], [UR30], desc[UR46] ;  /* 0x00002e381e0075b4 */ /* 0x0009e20008019000 */
[----:B-1----:R-:W-:Y:S01]  /*6500*/  UMOV UR10, 0x40 ;  /* 0x00000040000a7882 */ /* 0x002fe20000000000 */
[----:B--2---:R-:W-:-:S02]  /*6510*/  R2UR UR20, R13 ;  /* 0x000000000d1472ca */ /* 0x004fc400000e0000 */
[----:B------:R-:W1:Y:S01]  /*6520*/  LDC R13, c[0x0][0x280] ;  /* 0x0000a000ff0d7b82 */ /* 0x000e620000000800 */
[----:B------:R-:W-:Y:S01]  /*6530*/  R2UR UR21, R12 ;  /* 0x000000000c1572ca */ /* 0x000fe200000e0000 */
[----:B------:R-:W-:Y:S01]  /*6540*/  IMAD.MOV.U32 R12, RZ, RZ, RZ ;  /* 0x000000ffff0c7224 */ /* 0x000fe200078e00ff */
[----:B---3--:R-:W-:Y:S01]  /*6550*/  R2UR UR53, R14 ;  /* 0x000000000e3572ca */ /* 0x008fe200000e0000 */
[----:B------:R-:W-:Y:S01]  /*6560*/  UIADD3 UR48, UR8, 0x4000, URZ ;  /* 0x0000400008307890 */ /* 0x000fe2000fffe03f */
[----:B------:R-:W-:Y:S01]  /*6570*/  R2UR UR52, R15 ;  /* 0x000000000f3472ca */ /* 0x000fe200000e0000 */
[----:B------:R-:W-:Y:S01]  /*6580*/  UIADD3 UR8, UR8, 0xa000, URZ ;  /* 0x0000a00008087890 */ /* 0x000fe2000fffe03f */
[----:B------:R-:W-:-:S07]  /*6590*/  R2UR UR50, R16 ;  /* 0x00000000103272ca */ /* 0x000fce00000e0000 */
[----:B------:R-:W-:Y:S01]  /*65a0*/  UMOV UR37, UR21 ;  /* 0x0000001500257c82 */ /* 0x000fe20008000000 */
[----:B------:R-:W-:-:S05]  /*65b0*/  UMOV UR13, UR21 ;  /* 0x00000015000d7c82 */ /* 0x000fca0008000000 */
[----:B------:R4:W-:Y:S01]  /*65c0*/  UTMALDG.4D [UR48], [UR30], desc[UR46] ;  /* 0x00002e301e0075b4 */ /* 0x0009e20008019000 */
[----:B-1----:R-:W-:Y:S01]  /*65d0*/  ISETP.GE.AND P1, PT, R13, 0x41, PT ;  /* 0x000000410d00780c */ /* 0x002fe20003f26270 */
[----:B------:R4:W-:Y:S01]  /*65e0*/  UTMALDG.4D [UR40], [UR30], desc[UR46] ;  /* 0x00002e281e0075b4 */ /* 0x0009e20008019000 */
[----:B------:R4:W-:Y:S01]  /*65f0*/  UTMALDG.4D [UR24], [UR22], desc[UR46] ;  /* 0x00002e18160075b4 */ /* 0x0009e20008019000 */
[----:B------:R4:W-:Y:S01]  /*6600*/  UTMALDG.4D [UR32], [UR22], desc[UR46] ;  /* 0x00002e20160075b4 */ /* 0x0009e20008019000 */
[----:B------:R4:W-:Y:S09]  /*6610*/  UTMALDG.4D [UR8], [UR22], desc[UR46] ;  /* 0x00002e08160075b4 */ /* 0x0009f20008019000 */
[----:B----4-:R-:W-:Y:S05]  /*6620*/  @!P1 BRA `(.L_x_286) ;  /* 0x0000001000709947 */ /* 0x010fea0003800000 */
        /* <DEDUP_REMOVED lines=9> */
[----:B------:R-:W-:Y:S02]  /*66c0*/  VIMNMX R4, R4, 0x1, !PT ;  /* 0x0000000104047848 */ /* 0x000fe40007fe0100 */
[----:B-1----:R-:W-:Y:S02]  /*66d0*/  LOP3.LUT R13, R17, 0x1f, RZ, 0xc0, !PT ;  /* 0x0000001f110d7812 */ /* 0x002fe400078ec0ff */
[----:B------:R-:W-:Y:S01]  /*66e0*/  LOP3.LUT R17, R4, 0x1, RZ, 0xc0, !PT ;  /* 0x0000000104117812 */ /* 0x000fe200078ec0ff */
[----:B------:R-:W-:Y:S06]  /*66f0*/  @!P1 BRA `(.L_x_287) ;  /* 0x0000000800d49947 */ /* 0x000fec0003800000 */
[----:B------:R-:W-:Y:S02]  /*6700*/  IMAD.IADD R18, R4, 0x1, -R17 ;  /* 0x0000000104127824 */ /* 0x000fe400078e0a11 */
[----:B------:R-:W-:Y:S02]  /*6710*/  IMAD.MOV.U32 R9, RZ, RZ, 0x1 ;  /* 0x00000001ff097424 */ /* 0x000fe400078e00ff */
[----:B------:R-:W-:-:S07]  /*6720*/  IMAD.MOV.U32 R16, RZ, RZ, RZ ;  /* 0x000000ffff107224 */ /* 0x000fce00078e00ff */
.L_x_296:
[----:B------:R-:W-:-:S04]  /*6730*/  SHF.L.U32 R20, R9, 0x1f, RZ ;  /* 0x0000001f09147819 */ /* 0x000fc800000006ff */
[----:B-1----:R-:W1:Y:S02]  /*6740*/  SYNCS.PHASECHK.TRANS64.TRYWAIT P1, [R0+URZ+0x26840], R20 ;  /* 0x02684014000075a7 */ /* 0x002e64000802017f */
[----:B-123--:R-:W-:Y:S05]  /*6750*/  @!P1 BRA `(.L_x_288) ;  /* 0x0000001800309947 */ /* 0x00efea0003800000 */
.L_x_313:
[----:B------:R-:W-:Y:S05]  /*6760*/  @P0 BRA `(.L_x_289) ;  /* 0x0000000000140947 */ /* 0x000fea0003800000 */
[----:B------:R-:W-:Y:S01]  /*6770*/  ISETP.NE.AND P1, PT, R13, RZ, PT ;  /* 0x000000ff0d00720c */ /* 0x000fe20003f25270 */
[----:B------:R-:W-:-:S04]  /*6780*/  IMAD.MOV.U32 R3, RZ, RZ, 0x3100 ;  /* 0x00003100ff037424 */ /* 0x000fc800078e00ff */
[----:B------:R2:W-:Y:S08]  /*6790*/  SYNCS.ARRIVE.TRANS64 RZ, [R0+URZ+0x26830], R3 ;  /* 0x0268300300ff79a7 */ /* 0x0005f0000800003f */
[----:B------:R-:W-:Y:S05]  /*67a0*/  @!P1 BRA `(.L_x_289) ;  /* 0x0000000000049947 */ /* 0x000fea0003800000 */
[----:B------:R-:W-:Y:S01]  /*67b0*/  BPT.TRAP 0x1 ;  /* 0x000000040000795c */ /* 0x000fe20000300000 */
.L_x_289:
[----:B------:R-:W2:Y:S01]  /*67c0*/  LDC.64 R14, c[0x0][0x728] ;  /* 0x0001ca00ff0e7b82 */ /* 0x000ea20000000a00 */
[----:B------:R-:W-:Y:S01]  /*67d0*/  IMAD.SHL.U32 R19, R16, 0x40, RZ ;  /* 0x0000004010137824 */ /* 0x000fe200078e00ff */
[----:B------:R-:W-:Y:S01]  /*67e0*/  MOV R10, R6 ;  /* 0x00000006000a7202 */ /* 0x000fe20000000f00 */
[----:B------:R-:W-:Y:S01]  /*67f0*/  IMAD.MOV.U32 R11, RZ, RZ, R7 ;  /* 0x000000ffff0b7224 */ /* 0x000fe200078e0007 */
[----:B------:R-:W-:Y:S01]  /*6800*/  R2UR UR22, R0 ;  /* 0x00000000001672ca */ /* 0x000fe200000e0000 */
[----:B------:R-:W-:Y:S01]  /*6810*/  UMOV UR10, 0x0 ;  /* 0x00000000000a7882 */ /* 0x000fe20000000000 */
        /* <DEDUP_REMOVED lines=9> */
[----:B------:R-:W-:Y:S01]  /*68b0*/  UMOV UR29, UR21 ;  /* 0x00000015001d7c82 */ /* 0x000fe20008000000 */
[----:B------:R-:W-:Y:S01]  /*68c0*/  UMOV UR5, 0x10 ;  /* 0x0000001000057882 */ /* 0x000fe20000000000 */
        /* <DEDUP_REMOVED lines=25> */
.L_x_314:
[----:B------:R-:W-:Y:S05]  /*6a60*/  @P0 BRA `(.L_x_291) ;  /* 0x0000000000140947 */ /* 0x000fea0003800000 */
[----:B------:R-:W-:Y:S01]  /*6a70*/  ISETP.NE.AND P1, PT, R13, RZ, PT ;  /* 0x000000ff0d00720c */ /* 0x000fe20003f25270 */
[----:B------:R-:W-:-:S04]  /*6a80*/  IMAD.MOV.U32 R3, RZ, RZ, 0x3100 ;  /* 0x00003100ff037424 */ /* 0x000fc800078e00ff */
[----:B------:R3:W-:Y:S08]  /*6a90*/  SYNCS.ARRIVE.TRANS64 RZ, [R0+URZ+0x26818], R3 ;  /* 0x0268180300ff79a7 */ /* 0x0007f0000800003f */
[----:B------:R-:W-:Y:S05]  /*6aa0*/  @!P1 BRA `(.L_x_291) ;  /* 0x0000000000049947 */ /* 0x000fea0003800000 */
[----:B------:R-:W-:Y:S01]  /*6ab0*/  BPT.TRAP 0x1 ;  /* 0x000000040000795c */ /* 0x000fe20000300000 */
.L_x_291:
        /* <DEDUP_REMOVED lines=34> */
.L_x_315:
[----:B-123--:R-:W-:Y:S01]  /*6ce0*/  SHF.R.S32.HI R20, RZ, 0x1f, R19 ;  /* 0x0000001fff147819 */ /* 0x00efe20000011413 */
[----:B------:R-:W-:Y:S06]  /*6cf0*/  @P0 BRA `(.L_x_293) ;  /* 0x0000000000140947 */ /* 0x000fec0003800000 */
[----:B------:R-:W-:Y:S01]  /*6d00*/  ISETP.NE.AND P1, PT, R13, RZ, PT ;  /* 0x000000ff0d00720c */ /* 0x000fe20003f25270 */
[----:B------:R-:W-:-:S04]  /*6d10*/  IMAD.MOV.U32 R21, RZ, RZ, 0x3100 ;  /* 0x00003100ff157424 */ /* 0x000fc800078e00ff */
[----:B------:R1:W-:Y:S08]  /*6d20*/  SYNCS.ARRIVE.TRANS64 RZ, [R0+URZ+0x26838], R21 ;  /* 0x0268381500ff79a7 */ /* 0x0003f0000800003f */
[----:B------:R-:W-:Y:S05]  /*6d30*/  @!P1 BRA `(.L_x_293) ;  /* 0x0000000000049947 */ /* 0x000fea0003800000 */
[----:B------:R-:W-:Y:S01]  /*6d40*/  BPT.TRAP 0x1 ;  /* 0x000000040000795c */ /* 0x000fe20000300000 */
.L_x_293:
        /* <DEDUP_REMOVED lines=38> */
.L_x_317:
[----:B------:R-:W-:Y:S05]  /*6fb0*/  @P0 BRA `(.L_x_295) ;  /* 0x0000000000140947 */ /* 0x000fea0003800000 */
[----:B------:R-:W-:Y:S01]  /*6fc0*/  ISETP.NE.AND P1, PT, R13, RZ, PT ;  /* 0x000000ff0d00720c */ /* 0x000fe20003f25270 */
[----:B--2---:R-:W-:-:S04]  /*6fd0*/  IMAD.MOV.U32 R5, RZ, RZ, 0x3100 ;  /* 0x00003100ff057424 */ /* 0x004fc800078e00ff */
[----:B------:R3:W-:Y:S08]  /*6fe0*/  SYNCS.ARRIVE.TRANS64 RZ, [R0+URZ+0x26810], R5 ;  /* 0x0268100500ff79a7 */ /* 0x0007f0000800003f */
[----:B------:R-:W-:Y:S05]  /*6ff0*/  @!P1 BRA `(.L_x_295) ;  /* 0x0000000000049947 */ /* 0x000fea0003800000 */
[----:B------:R-:W-:Y:S01]  /*7000*/  BPT.TRAP 0x1 ;  /* 0x000000040000795c */ /* 0x000fe20000300000 */
.L_x_295:
        /* <DEDUP_REMOVED lines=36> */
.L_x_287:
[----:B------:R-:W-:-:S13]  /*7250*/  ISETP.NE.AND P1, PT, R17, RZ, PT ;  /* 0x000000ff1100720c */ /* 0x000fda0003f25270 */
[----:B------:R-:W-:Y:S05]  /*7260*/  @!P1 BRA `(.L_x_286) ;  /* 0x0000000400609947 */ /* 0x000fea0003800000 */
[----:B------:R-:W-:-:S04]  /*7270*/  SHF.L.U32 R7, R9, 0x1f, RZ ;  /* 0x0000001f09077819 */ /* 0x000fc800000006ff */
[----:B------:R-:W2:Y:S02]  /*7280*/  SYNCS.PHASECHK.TRANS64.TRYWAIT P1, [R0+URZ+0x26840], R7 ;  /* 0x02684007000075a7 */ /* 0x000ea4000802017f */
[----:B--2---:R-:W-:Y:S05]  /*7290*/  @!P1 BRA `(.L_x_297) ;  /* 0x0000000c00b49947 */ /* 0x004fea0003800000 */
.L_x_318:
[----:B------:R-:W-:Y:S05]  /*72a0*/  @P0 BRA `(.L_x_298) ;  /* 0x0000000000140947 */ /* 0x000fea0003800000 */
[----:B------:R-:W-:Y:S01]  /*72b0*/  ISETP.NE.AND P1, PT, R13, RZ, PT ;  /* 0x000000ff0d00720c */ /* 0x000fe20003f25270 */
[----:B------:R-:W-:-:S04]  /*72c0*/  IMAD.MOV.U32 R5, RZ, RZ, 0x3100 ;  /* 0x00003100ff057424 */ /* 0x000fc800078e00ff */
[----:B------:R3:W-:Y:S08]  /*72d0*/  SYNCS.ARRIVE.TRANS64 RZ, [R0+URZ+0x26830], R5 ;  /* 0x0268300500ff79a7 */ /* 0x0007f0000800003f */
[----:B------:R-:W-:Y:S05]  /*72e0*/  @!P1 BRA `(.L_x_298) ;  /* 0x0000000000049947 */ /* 0x000fea0003800000 */
[----:B------:R-:W-:Y:S01]  /*72f0*/  BPT.TRAP 0x1 ;  /* 0x000000040000795c */ /* 0x000fe20000300000 */
.L_x_298:
        /* <DEDUP_REMOVED lines=40> */
.L_x_319:
[----:B------:R-:W-:Y:S05]  /*7580*/  @P0 BRA `(.L_x_300) ;  /* 0x0000000000140947 */ /* 0x000fea0003800000 */
[----:B------:R-:W-:Y:S01]  /*7590*/  ISETP.NE.AND P0, PT, R13, RZ, PT ;  /* 0x000000ff0d00720c */ /* 0x000fe20003f05270 */
[----:B------:R-:W-:-:S04]  /*75a0*/  IMAD.MOV.U32 R5, RZ, RZ, 0x3100 ;  /* 0x00003100ff057424 */ /* 0x000fc800078e00ff */
[----:B------:R4:W-:Y:S08]  /*75b0*/  SYNCS.ARRIVE.TRANS64 RZ, [R0+URZ+0x26818], R5 ;  /* 0x0268180500ff79a7 */ /* 0x0009f0000800003f */
[----:B------:R-:W-:Y:S05]  /*75c0*/  @!P0 BRA `(.L_x_300) ;  /* 0x0000000000048947 */ /* 0x000fea0003800000 */
[----:B------:R-:W-:Y:S01]  /*75d0*/  BPT.TRAP 0x1 ;  /* 0x000000040000795c */ /* 0x000fe20000300000 */
.L_x_300:
        /* <DEDUP_REMOVED lines=33> */
.L_x_286:
[----:B------:R-:W4:Y:S01]  /*77f0*/  S2R R2, SR_TID.X ;  /* 0x0000000000027919 */ /* 0x000f220000002100 */
[----:B------:R-:W-:Y:S01]  /*7800*/  IMAD R3, R12, 0x8, R0 ;  /* 0x000000080c037824 */ /* 0x000fe200078e0200 */
[----:B----4-:R-:W-:Y:S02]  /*7810*/  LOP3.LUT R4, R2, 0x7f, RZ, 0xc0, !PT ;  /* 0x0000007f02047812 */ /* 0x010fe400078ec0ff */
[----:B------:R-:W-:Y:S02]  /*7820*/  SHF.L.U32 R2, R9, 0x1f, RZ ;  /* 0x0000001f09027819 */ /* 0x000fe400000006ff */
[----:B------:R-:W-:Y:S02]  /*7830*/  ISETP.NE.AND P1, PT, R4, RZ, PT ;  /* 0x000000ff0400720c */ /* 0x000fe40003f25270 */
[----:B------:R-:W4:Y:S02]  /*7840*/  SYNCS.PHASECHK.TRANS64.TRYWAIT P0, [R3+URZ+0x26840], R2 ;  /* 0x02684002030075a7 */ /* 0x000f24000800017f */
[----:B----4-:R-:W-:Y:S09]  /*7850*/  @!P0 BRA `(.L_x_301) ;  /* 0x00000008006c8947 */ /* 0x010ff20003800000 */
.L_x_320:
[----:B------:R-:W-:Y:S05]  /*7860*/  @P1 BRA `(.L_x_302) ;  /* 0x0000000000181947 */ /* 0x000fea0003800000 */
[----:B------:R-:W5:Y:S01]  /*7870*/  S2R R4, SR_TID.X ;  /* 0x0000000000047919 */ /* 0x000f620000002100 */
[----:B----4-:R-:W-:-:S04]  /*7880*/  IMAD.MOV.U32 R2, RZ, RZ, 0x3100 ;  /* 0x00003100ff027424 */ /* 0x010fc800078e00ff */
[----:B------:R4:W-:Y:S01]  /*7890*/  SYNCS.ARRIVE.TRANS64 RZ, [R3+URZ+0x26830], R2 ;  /* 0x0268300203ff79a7 */ /* 0x0009e2000800003f */
[----:B-----5:R-:W-:-:S13]  /*78a0*/  LOP3.LUT P0, RZ, R4, 0x1f, RZ, 0xc0, !PT ;  /* 0x0000001f04ff7812 */ /* 0x020fda000780c0ff */
[----:B----4-:R-:W-:Y:S05]  /*78b0*/  @!P0 BRA `(.L_x_302) ;  /* 0x0000000000048947 */ /* 0x010fea0003800000 */
[----:B------:R-:W-:Y:S01]  /*78c0*/  BPT.TRAP 0x1 ;  /* 0x000000040000795c */ /* 0x000fe20000300000 */
.L_x_302:
        /* <DEDUP_REMOVED lines=47> */
.L_x_283:
[----:B------:R-:W-:Y:S05]  /*7bc0*/  BSYNC B0 ;  /* 0x0000000000007941 */ /* 0x000fea0003800000 */
.L_x_282:
[----:B------:R-:W-:-:S03]  /*7bd0*/  UMOV UR5, 0xffffffff ;  /* 0xffffffff00057882 */ /* 0x000fc60000000000 */
[----:B------:R-:W-:Y:S05]  /*7be0*/  BRA.DIV UR5, `(.L_x_303) ;  /* 0x00000006059c7947 */ /* 0x000fea000b800000 */
[----:B------:R-:W-:-:S13]  /*7bf0*/  ELECT P0, URZ, PT ;  /* 0x00000000003f782f */ /* 0x000fda0003800000 */
.L_x_323:
[----:B------:R-:W-:Y:S05]  /*7c00*/  @!P0 BRA `(.L_x_236) ;  /* 0x0000000000848947 */ /* 0x000fea0003800000 */
[----:B------:R-:W-:-:S06]  /*7c10*/  ULOP3.LUT UR5, UR38, 0x2, URZ, 0xfc, !UPT ;  /* 0x0000000226057892 */ /* 0x000fcc000f8efc3f */
[----:B------:R-:W-:-:S05]  /*7c20*/  IMAD.U32 R2, RZ, RZ, UR5 ;  /* 0x00000005ff027e24 */ /* 0x000fca000f8e00ff */
[----:B------:R-:W-:-:S13]  /*7c30*/  ISETP.NE.AND P0, PT, R2, 0x3, PT ;  /* 0x000000030200780c */ /* 0x000fda0003f05270 */
[----:B------:R-:W-:Y:S05]  /*7c40*/  @!P0 BRA `(.L_x_304) ;  /* 0x0000000000048947 */ /* 0x000fea0003800000 */
[----:B------:R-:W-:Y:S01]  /*7c50*/  BPT.TRAP 0x1 ;  /* 0x000000040000795c */ /* 0x000fe20000300000 */
.L_x_304:
        /* <DEDUP_REMOVED lines=15> */
.L_x_324:
[----:B------:R-:W2:Y:S02]  /*7d50*/  SYNCS.PHASECHK.TRANS64.TRYWAIT P1, [R3+URZ], R2 ;  /* 0x00000002030075a7 */ /* 0x000ea4000802017f */
[----:B--2---:R-:W-:Y:S05]  /*7d60*/  @!P1 BRA `(.L_x_306) ;  /* 0x0000000400749947 */ /* 0x004fea0003800000 */
.L_x_325:
[----:B------:R-:W-:Y:S05]  /*7d70*/  @!P0 BRA `(.L_x_307) ;  /* 0x0000000000048947 */ /* 0x000fea0003800000 */
[----:B------:R-:W-:Y:S01]  /*7d80*/  BPT.TRAP 0x1 ;  /* 0x000000040000795c */ /* 0x000fe20000300000 */
.L_x_307:
[----:B--2---:R-:W-:-:S04]  /*7d90*/  VIADD R3, R7, 0x26840 ;  /* 0x0002684007037836 */ /* 0x004fc80000000000 */
[----:B------:R-:W-:-:S04]  /*7da0*/  IMAD R0, R0, 0x8, R3 ;  /* 0x0000000800007824 */ /* 0x000fc800078e0203 */
[----:B------:R-:W2:Y:S02]  /*7db0*/  SYNCS.PHASECHK.TRANS64.TRYWAIT P0, [R0+URZ], R5 ;  /* 0x00000005000075a7 */ /* 0x000ea4000800017f */
[----:B--2---:R-:W-:Y:S05]  /*7dc0*/  @!P0 BRA `(.L_x_308) ;  /* 0x0000000400708947 */ /* 0x004fea0003800000 */
.L_x_326:
[----:B------:R-:W-:-:S07]  /*7dd0*/  IMAD R3, R4, 0x8, R3 ;  /* 0x0000000804037824 */ /* 0x000fce00078e0203 */
.L_x_309:
[----:B---3--:R3:W4:Y:S02]  /*7de0*/  SYNCS.PHASECHK.TRANS64.TRYWAIT P0, [R3+URZ], R2 ;  /* 0x00000002030075a7 */ /* 0x008724000800017f */
[----:B----4-:R-:W-:Y:S05]  /*7df0*/  @!P0 NANOSLEEP.SYNCS 0x989680 ;  /* 0x009896800000895d */ /* 0x010fea0003900000 */
[----:B------:R-:W4:Y:S02]  /*7e00*/  @!P0 SYNCS.PHASECHK.TRANS64 P0, [R3+URZ], R2 ;  /* 0x00000002030085a7 */ /* 0x000f24000800007f */
[----:B----4-:R-:W-:Y:S05]  /*7e10*/  @!P0 BRA `(.L_x_309) ;  /* 0xfffffffc00f08947 */ /* 0x010fea000383ffff */
.L_x_236:
[----:B------:R-:W-:Y:S05]  /*7e20*/  BSYNC B6 ;  /* 0x0000000000067941 */ /* 0x000fea0003800000 */
.L_x_233:
[----:B------:R-:W-:Y:S05]  /*7e30*/  EXIT ;  /* 0x000000000000794d */ /* 0x000fea0003800000 */
.L_x_241:
[----:B------:R-:W-:Y:S02]  /*7e40*/  IMAD.MOV.U32 R13, RZ, RZ, R16 ;  /* 0x000000ffff0d7224 */ /* 0x000fe400078e0010 */
[----:B------:R-:W-:Y:S02]  /*7e50*/  IMAD.MOV.U32 R12, RZ, RZ, RZ ;  /* 0x000000ffff0c7224 */ /* 0x000fe400078e00ff */
[----:B------:R-:W-:Y:S02]  /*7e60*/  IMAD.MOV.U32 R11, RZ, RZ, 0x1f ;  /* 0x0000001fff0b7424 */ /* 0x000fe400078e00ff */
[----:B------:R-:W-:-:S07]  /*7e70*/  IMAD.MOV.U32 R15, RZ, RZ, -0x1 ;  /* 0xffffffffff0f7424 */ /* 0x000fce00078e00ff */
[----:B------:R-:W-:Y:S05]  /*7e80*/  WARPSYNC.COLLECTIVE R15, `(.L_x_310) ;  /* 0x000000000f087348 */ /* 0x000fea0003c00000 */
[----:B------:R1:W2:Y:S02]  /*7e90*/  SHFL.IDX P6, R14, R13, R12, R11 ;  /* 0x0000000c0d0e7389 */ /* 0x0002a400000c000b */
[----:B-12---:R-:W-:Y:S01]  /*7ea0*/  ENDCOLLECTIVE ;  /* 0x000000000000791b */ /* 0x006fe20003800000 */
.L_x_310:
[----:B------:R-:W-:Y:S05]  /*7eb0*/  BRA `(.L_x_311) ;  /* 0xffffff8c001c7947 */ /* 0x000fea000383ffff */
.L_x_243:
[----:B--2---:R2:W3:Y:S02]  /*7ec0*/  SYNCS.PHASECHK.TRANS64.TRYWAIT P1, [R18+URZ+0x26800], R5 ;  /* 0x02680005120075a7 */ /* 0x0044e4000802017f */
[----:B---3--:R-:W-:Y:S05]  /*7ed0*/  @!P1 NANOSLEEP.SYNCS 0x989680 ;  /* 0x009896800000995d */ /* 0x008fea0003900000 */
[----:B------:R-:W3:Y:S02]  /*7ee0*/  @!P1 SYNCS.PHASECHK.TRANS64 P1, [R18+URZ+0x26800], R5 ;  /* 0x02680005120095a7 */ /* 0x000ee4000802007f */
[----:B---3--:R-:W-:Y:S05]  /*7ef0*/  @!P1 BRA `(.L_x_243) ;  /* 0xfffffffc00f09947 */ /* 0x008fea000383ffff */
[----:B------:R-:W-:Y:S05]  /*7f00*/  BRA `(.L_x_242) ;  /* 0xffffff8c00447947 */ /* 0x000fea000383ffff */
.L_x_249:
[----:B---3--:R-:W-:-:S04]  /*7f10*/  IMAD.U32 R5, RZ, RZ, UR8 ;  /* 0x00000008ff057e24 */ /* 0x008fc8000f8e00ff */
[----:B------:R3:W1:Y:S03]  /*7f20*/  SYNCS.PHASECHK.TRANS64.TRYWAIT P1, [R5+URZ+0x26810], R120 ;  /* 0x02681078050075a7 */ /* 0x000666000802017f */
[----:B-1----:R-:W-:Y:S05]  /*7f30*/  @!P1 NANOSLEEP.SYNCS 0x989680 ;  /* 0x009896800000995d */ /* 0x002fea0003900000 */
[----:B------:R-:W1:Y:S02]  /*7f40*/  @!P1 SYNCS.PHASECHK.TRANS64 P1, [R5+URZ+0x26810], R120 ;  /* 0x02681078050095a7 */ /* 0x000e64000802007f */
[----:B-1----:R-:W-:Y:S05]  /*7f50*/  @!P1 BRA `(.L_x_249) ;  /* 0xfffffffc00ec9947 */ /* 0x002fea000383ffff */
[----:B------:R-:W-:Y:S05]  /*7f60*/  BRA `(.L_x_248) ;  /* 0xffffff9800747947 */ /* 0x000fea000383ffff */
.L_x_253:
[----:B------:R-:W-:-:S04]  /*7f70*/  IMAD.U32 R121, RZ, RZ, UR8 ;  /* 0x00000008ff797e24 */ /* 0x000fc8000f8e00ff */
[----:B------:R1:W1:Y:S03]  /*7f80*/  SYNCS.PHASECHK.TRANS64.TRYWAIT P1, [R121+URZ+0x26830], R120 ;  /* 0x02683078790075a7 */ /* 0x000266000802017f */
[----:B-1----:R-:W-:Y:S05]  /*7f90*/  @!P1 NANOSLEEP.SYNCS 0x989680 ;  /* 0x009896800000995d */ /* 0x002fea0003900000 */
[----:B------:R-:W1:Y:S02]  /*7fa0*/  @!P1 SYNCS.PHASECHK.TRANS64 P1, [R121+URZ+0x26830], R120 ;  /* 0x02683078790095a7 */ /* 0x000e64000802007f */
[----:B-1----:R-:W-:Y:S05]  /*7fb0*/  @!P1 BRA `(.L_x_253) ;  /* 0xfffffffc00ec9947 */ /* 0x002fea000383ffff */
[----:B------:R-:W-:Y:S05]  /*7fc0*/  BRA `(.L_x_252) ;  /* 0xffffff9c00807947 */ /* 0x000fea000383ffff */
.L_x_284:
[----:B-1----:R1:W2:Y:S02]  /*7fd0*/  SYNCS.PHASECHK.TRANS64.TRYWAIT P0, [R0+URZ+0x26820], R3 ;  /* 0x02682003000075a7 */ /* 0x0022a4000800017f */
[----:B--2---:R-:W-:Y:S05]  /*7fe0*/  @!P0 NANOSLEEP.SYNCS 0x989680 ;  /* 0x009896800000895d */ /* 0x004fea0003900000 */
[----:B------:R-:W2:Y:S02]  /*7ff0*/  @!P0 SYNCS.PHASECHK.TRANS64 P0, [R0+URZ+0x26820], R3 ;  /* 0x02682003000085a7 */ /* 0x000ea4000800007f */
[----:B--2---:R-:W-:Y:S05]  /*8000*/  @!P0 BRA `(.L_x_284) ;  /* 0xfffffffc00f08947 */ /* 0x004fea000383ffff */
[----:B------:R-:W-:Y:S05]  /*8010*/  BRA `(.L_x_312) ;  /* 0xffffffdc007c7947 */ /* 0x000fea000383ffff */
.L_x_288:
[----:B-1----:R1:W2:Y:S02]  /*8020*/  SYNCS.PHASECHK.TRANS64.TRYWAIT P1, [R0+URZ+0x26840], R20 ;  /* 0x02684014000075a7 */ /* 0x0022a4000802017f */
[----:B--2---:R-:W-:Y:S05]  /*8030*/  @!P1 NANOSLEEP.SYNCS 0x989680 ;  /* 0x009896800000995d */ /* 0x004fea0003900000 */
[----:B------:R-:W2:Y:S02]  /*8040*/  @!P1 SYNCS.PHASECHK.TRANS64 P1, [R0+URZ+0x26840], R20 ;  /* 0x02684014000095a7 */ /* 0x000ea4000802007f */
[----:B--2---:R-:W-:Y:S05]  /*8050*/  @!P1 BRA `(.L_x_288) ;  /* 0xfffffffc00f09947 */ /* 0x004fea000383ffff */
[----:B------:R-:W-:Y:S05]  /*8060*/  BRA `(.L_x_313) ;  /* 0xffffffe400bc7947 */ /* 0x000fea000383ffff */
.L_x_290:
[----:B--2---:R2:W3:Y:S02]  /*8070*/  SYNCS.PHASECHK.TRANS64.TRYWAIT P1, [R0+URZ+0x26828], R20 ;  /* 0x02682814000075a7 */ /* 0x0044e4000802017f */
[----:B---3--:R-:W-:Y:S05]  /*8080*/  @!P1 NANOSLEEP.SYNCS 0x989680 ;  /* 0x009896800000995d */ /* 0x008fea0003900000 */
[----:B------:R-:W3:Y:S02]  /*8090*/  @!P1 SYNCS.PHASECHK.TRANS64 P1, [R0+URZ+0x26828], R20 ;  /* 0x02682814000095a7 */ /* 0x000ee4000802007f */
[----:B---3--:R-:W-:Y:S05]  /*80a0*/  @!P1 BRA `(.L_x_290) ;  /* 0xfffffffc00f09947 */ /* 0x008fea000383ffff */
[----:B------:R-:W-:Y:S05]  /*80b0*/  BRA `(.L_x_314) ;  /* 0xffffffe800687947 */ /* 0x000fea000383ffff */
.L_x_292:
[----:B---3--:R3:W4:Y:S02]  /*80c0*/  SYNCS.PHASECHK.TRANS64.TRYWAIT P1, [R0+URZ+0x26848], R20 ;  /* 0x02684814000075a7 */ /* 0x008724000802017f */
[----:B----4-:R-:W-:Y:S05]  /*80d0*/  @!P1 NANOSLEEP.SYNCS 0x989680 ;  /* 0x009896800000995d */ /* 0x010fea0003900000 */
[----:B------:R-:W4:Y:S02]  /*80e0*/  @!P1 SYNCS.PHASECHK.TRANS64 P1, [R0+URZ+0x26848], R20 ;  /* 0x02684814000095a7 */ /* 0x000f24000802007f */
[----:B----4-:R-:W-:Y:S05]  /*80f0*/  @!P1 BRA `(.L_x_292) ;  /* 0xfffffffc00f09947 */ /* 0x010fea000383ffff */
[----:B------:R-:W-:Y:S05]  /*8100*/  BRA `(.L_x_315) ;  /* 0xffffffe800f47947 */ /* 0x000fea000383ffff */
.L_x_294:
[----:B------:R-:W-:-:S07]  /*8110*/  SHF.L.U32 R5, R9, 0x1f, RZ ;  /* 0x0000001f09057819 */ /* 0x000fce00000006ff */
.L_x_316:
[----:B--2---:R2:W3:Y:S02]  /*8120*/  SYNCS.PHASECHK.TRANS64.TRYWAIT P1, [R0+URZ+0x26820], R5 ;  /* 0x02682005000075a7 */ /* 0x0044e4000802017f */
[----:B---3--:R-:W-:Y:S05]  /*8130*/  @!P1 NANOSLEEP.SYNCS 0x989680 ;  /* 0x009896800000995d */ /* 0x008fea0003900000 */
[----:B------:R-:W3:Y:S02]  /*8140*/  @!P1 SYNCS.PHASECHK.TRANS64 P1, [R0+URZ+0x26820], R5 ;  /* 0x02682005000095a7 */ /* 0x000ee4000802007f */
[----:B---3--:R-:W-:Y:S05]  /*8150*/  @!P1 BRA `(.L_x_316) ;  /* 0xfffffffc00f09947 */ /* 0x008fea000383ffff */
[----:B------:R-:W-:Y:S05]  /*8160*/  BRA `(.L_x_317) ;  /* 0xffffffec00907947 */ /* 0x000fea000383ffff */
.L_x_297:
[----:B--2---:R2:W3:Y:S02]  /*8170*/  SYNCS.PHASECHK.TRANS64.TRYWAIT P1, [R0+URZ+0x26840], R7 ;  /* 0x02684007000075a7 */ /* 0x0044e4000802017f */
[----:B---3--:R-:W-:Y:S05]  /*8180*/  @!P1 NANOSLEEP.SYNCS 0x989680 ;  /* 0x009896800000995d */ /* 0x008fea0003900000 */
[----:B------:R-:W3:Y:S02]  /*8190*/  @!P1 SYNCS.PHASECHK.TRANS64 P1, [R0+URZ+0x26840], R7 ;  /* 0x02684007000095a7 */ /* 0x000ee4000802007f */
[----:B---3--:R-:W-:Y:S05]  /*81a0*/  @!P1 BRA `(.L_x_297) ;  /* 0xfffffffc00f09947 */ /* 0x008fea000383ffff */
[----:B------:R-:W-:Y:S05]  /*81b0*/  BRA `(.L_x_318) ;  /* 0xfffffff000387947 */ /* 0x000fea000383ffff */
.L_x_299:
[----:B---3--:R3:W4:Y:S02]  /*81c0*/  SYNCS.PHASECHK.TRANS64.TRYWAIT P1, [R0+URZ+0x26828], R7 ;  /* 0x02682807000075a7 */ /* 0x008724000802017f */
[----:B----4-:R-:W-:Y:S05]  /*81d0*/  @!P1 NANOSLEEP.SYNCS 0x989680 ;  /* 0x009896800000995d */ /* 0x010fea0003900000 */
[----:B------:R-:W4:Y:S02]  /*81e0*/  @!P1 SYNCS.PHASECHK.TRANS64 P1, [R0+URZ+0x26828], R7 ;  /* 0x02682807000095a7 */ /* 0x000f24000802007f */
[----:B----4-:R-:W-:Y:S05]  /*81f0*/  @!P1 BRA `(.L_x_299) ;  /* 0xfffffffc00f09947 */ /* 0x010fea000383ffff */
[----:B------:R-:W-:Y:S05]  /*8200*/  BRA `(.L_x_319) ;  /* 0xfffffff000dc7947 */ /* 0x000fea000383ffff */
.L_x_301:
[----:B----4-:R4:W5:Y:S02]  /*8210*/  SYNCS.PHASECHK.TRANS64.TRYWAIT P0, [R3+URZ+0x26840], R2 ;  /* 0x02684002030075a7 */ /* 0x010964000800017f */
[----:B-----5:R-:W-:Y:S05]  /*8220*/  @!P0 NANOSLEEP.SYNCS 0x989680 ;  /* 0x009896800000895d */ /* 0x020fea0003900000 */
[----:B------:R-:W5:Y:S02]  /*8230*/  @!P0 SYNCS.PHASECHK.TRANS64 P0, [R3+URZ+0x26840], R2 ;  /* 0x02684002030085a7 */ /* 0x000f64000800007f */
[----:B-----5:R-:W-:Y:S05]  /*8240*/  @!P0 BRA `(.L_x_301) ;  /* 0xfffffffc00f08947 */ /* 0x020fea000383ffff */
[----:B------:R-:W-:Y:S05]  /*8250*/  BRA `(.L_x_320) ;  /* 0xfffffff400807947 */ /* 0x000fea000383ffff */
.L_x_303:
[----:B------:R-:W-:Y:S01]  /*8260*/  BSSY B0, `(.L_x_321) ;  /* 0x0000006000007945 */ /* 0x000fe20003800000 */
[----:B------:R-:W-:-:S07]  /*8270*/  IMAD.MOV.U32 R15, RZ, RZ, -0x1 ;  /* 0xffffffffff0f7424 */ /* 0x000fce00078e00ff */
[----:B------:R-:W-:Y:S05]  /*8280*/  WARPSYNC.COLLECTIVE R15, `(.L_x_322) ;  /* 0x000000000f0c7348 */ /* 0x000fea0003c00000 */
[----:B------:R-:W-:Y:S02]  /*8290*/  ELECT P6, UR62, PT ;  /* 0x00000000003e782f */ /* 0x000fe400038c0000 */
[----:B------:R-:W-:Y:S01]  /*82a0*/  MOV R14, UR62 ;  /* 0x0000003e000e7c02 */ /* 0x000fe20008000f00 */
[----:B------:R-:W-:Y:S10]  /*82b0*/  ENDCOLLECTIVE ;  /* 0x000000000000791b */ /* 0x000ff40003800000 */
.L_x_322:
[----:B------:R-:W-:Y:S05]  /*82c0*/  BSYNC B0 ;  /* 0x0000000000007941 */ /* 0x000fea0003800000 */
.L_x_321:
[----:B------:R-:W-:Y:S01]  /*82d0*/  PLOP3.LUT P0, PT, P6, PT, PT, 0x80, 0x0 ;  /* 0x000000000000781c */ /* 0x000fe2000370f070 */
[----:B------:R-:W-:-:S12]  /*82e0*/  BRA `(.L_x_323) ;  /* 0xfffffff800447947 */ /* 0x000fd8000383ffff */
.L_x_305:
[----:B-1----:R1:W2:Y:S02]  /*82f0*/  SYNCS.PHASECHK.TRANS64.TRYWAIT P1, [R6+URZ], R5 ;  /* 0x00000005060075a7 */ /* 0x0022a4000802017f */
[----:B--2---:R-:W-:Y:S05]  /*8300*/  @!P1 NANOSLEEP.SYNCS 0x989680 ;  /* 0x009896800000995d */ /* 0x004fea0003900000 */
[----:B------:R-:W2:Y:S02]  /*8310*/  @!P1 SYNCS.PHASECHK.TRANS64 P1, [R6+URZ], R5 ;  /* 0x00000005060095a7 */ /* 0x000ea4000802007f */
[----:B--2---:R-:W-:Y:S05]  /*8320*/  @!P1 BRA `(.L_x_305) ;  /* 0xfffffffc00f09947 */ /* 0x004fea000383ffff */
[----:B------:R-:W-:Y:S05]  /*8330*/  BRA `(.L_x_324) ;  /* 0xfffffff800847947 */ /* 0x000fea000383ffff */
.L_x_306:
[----:B--2---:R2:W3:Y:S02]  /*8340*/  SYNCS.PHASECHK.TRANS64.TRYWAIT P1, [R3+URZ], R2 ;  /* 0x00000002030075a7 */ /* 0x0044e4000802017f */
[----:B---3--:R-:W-:Y:S05]  /*8350*/  @!P1 NANOSLEEP.SYNCS 0x989680 ;  /* 0x009896800000995d */ /* 0x008fea0003900000 */
[----:B------:R-:W3:Y:S02]  /*8360*/  @!P1 SYNCS.PHASECHK.TRANS64 P1, [R3+URZ], R2 ;  /* 0x00000002030095a7 */ /* 0x000ee4000802007f */
[----:B---3--:R-:W-:Y:S05]  /*8370*/  @!P1 BRA `(.L_x_306) ;  /* 0xfffffffc00f09947 */ /* 0x008fea000383ffff */
[----:B------:R-:W-:Y:S05]  /*8380*/  BRA `(.L_x_325) ;  /* 0xfffffff800787947 */ /* 0x000fea000383ffff */
.L_x_308:
[----:B--2---:R2:W3:Y:S02]  /*8390*/  SYNCS.PHASECHK.TRANS64.TRYWAIT P0, [R0+URZ], R5 ;  /* 0x00000005000075a7 */ /* 0x0044e4000800017f */
[----:B---3--:R-:W-:Y:S05]  /*83a0*/  @!P0 NANOSLEEP.SYNCS 0x989680 ;  /* 0x009896800000895d */ /* 0x008fea0003900000 */
[----:B------:R-:W3:Y:S02]  /*83b0*/  @!P0 SYNCS.PHASECHK.TRANS64 P0, [R0+URZ], R5 ;  /* 0x00000005000085a7 */ /* 0x000ee4000800007f */
[----:B---3--:R-:W-:Y:S05]  /*83c0*/  @!P0 BRA `(.L_x_308) ;  /* 0xfffffffc00f08947 */ /* 0x008fea000383ffff */
[----:B------:R-:W-:Y:S05]  /*83d0*/  BRA `(.L_x_326) ;  /* 0xfffffff8007c7947 */ /* 0x000fea000383ffff */
.L_x_327:
        /* <DEDUP_REMOVED lines=10> */
.L_x_3295:


//--------------------- .text._ZN7cutlass13device_kernelIN5flash11enable_sm90INS1_16FlashAttnBwdSm90INS1_25CollectiveMainloopBwdSm90ILi2ELi2ELi2EN4cute5tupleIJNS5_1CILi1EEES8_S8_EEENS6_IJNS7_ILi64EEENS7_ILi128EEENS7_ILi96EEEEEENS_10bfloat16_tEfNS_4arch4Sm90ELb0ELb0ELb1ELb0ELb1ELb1ELb0ELb0ELi2ELi1ELi2ELi1ELb1EEENS1_24CollectiveEpilogueBwdGQAISD_fSG_Li256ELb0ELb1EEENS1_19SingleTileSchedulerILb0ELb0ELb0ELi128EEEEEEEEEvNT_6ParamsE --------------------------
	.section	.text._ZN7cutlass13device_kernelIN5flash11enable_sm90INS1_16FlashAttnBwdSm90INS1_25CollectiveMainloopBwdSm90ILi2ELi2ELi2EN4cute5tupleIJNS5_1CILi1EEES8_S8_EEENS6_IJNS7_ILi64EEENS7_ILi128EEENS7_ILi96EEEEEENS_10bfloat16_tEfNS_4arch4Sm90ELb0ELb0ELb1ELb0ELb1ELb1ELb0ELb0ELi2ELi1ELi2ELi1ELb1EEENS1_24CollectiveEpilogueBwdGQAISD_fSG_Li256ELb0ELb1EEENS1_19SingleTileSchedulerILb0ELb0ELb0ELi128EEEEEEEEEvNT_6ParamsE,"ax",@progbits
	.align	128
.text._ZN7cutlass13device_kernelIN5flash11enable_sm90INS1_16FlashAttnBwdSm90INS1_25CollectiveMainloopBwdSm90ILi2ELi2ELi2EN4cute5tupleIJNS5_1CILi1EEES8_S8_EEENS6_IJNS7_ILi64EEENS7_ILi128EEENS7_ILi96EEEEEENS_10bfloat16_tEfNS_4arch4Sm90ELb0ELb0ELb1ELb0ELb1ELb1ELb0ELb0ELi2ELi1ELi2ELi1ELb1EEENS1_24CollectiveEpilogueBwdGQAISD_fSG_Li256ELb0ELb1EEENS1_19SingleTileSchedulerILb0ELb0ELb0ELi128EEEEEEEEEvNT_6ParamsE:
        .type           _ZN7cutlass13device_kernelIN5flash11enable_sm90INS1_16FlashAttnBwdSm90INS1_25CollectiveMainloopBwdSm90ILi2ELi2ELi2EN4cute5tupleIJNS5_1CILi1EEES8_S8_EEENS6_IJNS7_ILi64EEENS7_ILi128EEENS7_ILi96EEEEEENS_10bfloat16_tEfNS_4arch4Sm90ELb0ELb0ELb1ELb0ELb1ELb1ELb0ELb0ELi2ELi1ELi2ELi1ELb1EEENS1_24CollectiveEpilogueBwdGQAISD_fSG_Li256ELb0ELb1EEENS1_19SingleTileSchedulerILb0ELb0ELb0ELi128EEEEEEEEEvNT_6ParamsE,@function
        .size           _ZN7cutlass13device_kernelIN5flash11enable_sm90INS1_16FlashAttnBwdSm90INS1_25CollectiveMainloopBwdSm90ILi2ELi2ELi2EN4cute5tupleIJNS5_1CILi1EEES8_S8_EEENS6_IJNS7_ILi64EEENS7_ILi128EEENS7_ILi96EEEEEENS_10bfloat16_tEfNS_4arch4Sm90ELb0ELb0ELb1ELb0ELb1ELb1ELb0ELb0ELi2ELi1ELi2ELi1ELb1EEENS1_24CollectiveEpilogueBwdGQAISD_fSG_Li256ELb0ELb1EEENS1_19SingleTileSchedulerILb0ELb0ELb0ELi128EEEEEEEEEvNT_6ParamsE,(.L_x_3296 - _ZN7cutlass13device_kernelIN5flash11enable_sm90INS1_16FlashAttnBwdSm90INS1_25CollectiveMainloopBwdSm90ILi2ELi2ELi2EN4cute5tupleIJNS5_1CILi1EEES8_S8_EEENS6_IJNS7_ILi64EEENS7_ILi128EEENS7_ILi96EEEEEENS_10bfloat16_tEfNS_4arch4Sm90ELb0ELb0ELb1ELb0ELb1ELb1ELb0ELb0ELi2ELi1ELi2ELi1ELb1EEENS1_24CollectiveEpilogueBwdGQAISD_fSG_Li256ELb0ELb1EEENS1_19SingleTileSchedulerILb0ELb0ELb0ELi128EEEEEEEEEvNT_6ParamsE)
        .other          _ZN7cutlass13device_kernelIN5flash11enable_sm90INS1_16FlashAttnBwdSm90INS1_25CollectiveMainloopBwdSm90ILi2ELi2ELi2EN4cute5tupleIJNS5_1CILi1EEES8_S8_EEENS6_IJNS7_ILi64EEENS7_ILi128EEENS7_ILi96EEEEEENS_10bfloat16_tEfNS_4arch4Sm90ELb0ELb0ELb1ELb0ELb1ELb1ELb0ELb0ELi2ELi1ELi2ELi1ELb1EEENS1_24CollectiveEpilogueBwdGQAISD_fSG_Li256ELb0ELb1EEENS1_19SingleTileSchedulerILb0ELb0ELb0ELi128EEEEEEEEEvNT_6ParamsE,@"STO_CUDA_ENTRY STV_DEFAULT"
_ZN7cutlass13device_kernelIN5flash11enable_sm90INS1_16FlashAttnBwdSm90INS1_25CollectiveMainloopBwdSm90ILi2ELi2ELi2EN4cute5tupleIJNS5_1CILi1EEES8_S8_EEENS6_IJNS7_ILi64EEENS7_ILi128EEENS7_ILi96EEEEEENS_10bfloat16_tEfNS_4arch4Sm90ELb0ELb0ELb1ELb0ELb1ELb1ELb0ELb0ELi2ELi1ELi2ELi1ELb1EEENS1_24CollectiveEpilogueBwdGQAISD_fSG_Li256ELb0ELb1EEENS1_19SingleTileSchedulerILb0ELb0ELb0ELi128EEEEEEEEEvNT_6ParamsE:
        /* <DEDUP_REMOVED lines=23> */
.L_x_329:
[----:B------:R-:W-:Y:S05]  /*0170*/  BSYNC B0 ;  /* 0x0000000000007941 */ /* 0x000fea0003800000 */
.L_x_328:
        /* <DEDUP_REMOVED lines=37> */
.L_x_330:
        /* <DEDUP_REMOVED lines=22> */
.L_x_331:
[----:B------:R-:W-:Y:S01]  /*0530*/  PLOP3.LUT P0, PT, PT, PT, UP0, 0x80, 0x0 ;  /* 0x000000000000781c */ /* 0x000fe20003f0f008 */
[----:B------:R-:W-:Y:S01]  /*0540*/  NOP ;  /* 0x0000000000007918 */ /* 0x000fe20000000000 */
[----:B------:R-:W-:Y:S01]  /*0550*/  ULDC.64 UR46, c[0x0][0x208] ;  /* 0x00008200002e7ab9 */ /* 0x000fe20000000a00 */
[----:B------:R-:W-:Y:S01]  /*0560*/  BSSY B6, `(.L_x_332) ;  /* 0x0000863000067945 */ /* 0x000fe20003800000 */
[----:B-12-4-:R-:W-:Y:S09]  /*0570*/  BAR.SYNC.DEFER_BLOCKING 0x0 ;  /* 0x0000000000007b1d */ /* 0x016ff20000010000 */
[----:B------:R-:W-:Y:S05]  /*0580*/  @!P0 BRA `(.L_x_333) ;  /* 0x0000004c00d08947 */ /* 0x000fea0003800000 */
.L_x_334:
        /* <DEDUP_REMOVED lines=33> */
.L_x_337:
        /* <DEDUP_REMOVED lines=15> */
.L_x_336:
        /* <DEDUP_REMOVED lines=22> */
.L_x_339:
        /* <DEDUP_REMOVED lines=15> */
.L_x_338:
[----:B------:R-:W-:Y:S01]  /*0ae0*/  SHF.R.S32.HI R41, RZ, 0x1f, R22 ;  /* 0x0000001fff297819 */ /* 0x000fe20000011416 */
[----:B------:R-:W-:-:S03]  /*0af0*/  UMOV UR4, 0xffffffff ;  /* 0xffffffff00047882 */ /* 0x000fc60000000000 */
[----:B------:R-:W-:-:S04]  /*0b00*/  LEA.HI R0, R41, R22, RZ, 0x7 ;  /* 0x0000001629007211 */ /* 0x000fc800078f38ff */
[----:B------:R-:W-:Y:S01]  /*0b10*/  SHF.R.S32.HI R16, RZ, 0x7, R0 ;  /* 0x00000007ff107819 */ /* 0x000fe20000011400 */
[----:B------:R-:W-:Y:S06]  /*0b20*/  BRA.DIV UR4, `(.L_x_340) ;  /* 0x0000008204207947 */ /* 0x000fec000b800000 */
[----:B------:R1:W2:Y:S02]  /*0b30*/  SHFL.IDX PT, R14, R16, RZ, 0x1f ;  /* 0x00001fff100e7589 */ /* 0x0002a400000e0000 */
.L_x_438:
        /* <DEDUP_REMOVED lines=15> */
.L_x_341:
        /* <DEDUP_REMOVED lines=19> */
.L_x_343:
        /* <DEDUP_REMOVED lines=177> */
.L_x_355:
[----:B------:R-:W-:-:S06]  /*1870*/  UISETP.NE.AND UP0, UPT, UR11, 0x3, UPT ;  /* 0x000000030b00788c */ /* 0x000fcc000bf05270 */
[----:B------:R-:W-:-:S13]  /*1880*/  PLOP3.LUT P0, PT, PT, PT, UP0, 0x80, 0x0 ;  /* 0x000000000000781c */ /* 0x000fda0003f0f008 */
[----:B-1----:R-:W-:Y:S05]  /*1890*/  @!P0 BRA `(.L_x_345) ;  /* 0x0000000000048947 */ /* 0x002fea0003800000 */
[----:B------:R-:W-:Y:S01]  /*18a0*/  BPT.TRAP 0x1 ;  /* 0x000000040000795c */ /* 0x000fe20000300000 */
.L_x_345:
[----:B------:R-:W-:Y:S01]  /*18b0*/  R2UR UR8, R18 ;  /* 0x00000000120872ca */ /* 0x000fe200000e0000 */
[----:B------:R-:W-:-:S05]  /*18c0*/  IMAD.U32 R120, RZ, RZ, UR5 ;  /* 0x00000005ff787e24 */ /* 0x000fca000f8e00ff */
[----:B------:R-:W-:-:S07]  /*18d0*/  SHF.L.U32 R120, R120, 0x1f, RZ ;  /* 0x0000001f78787819 */ /* 0x000fce00000006ff */
[----:B------:R-:W-:-:S09]  /*18e0*/  ULEA UR8, UR6, UR8, 0x3 ;  /* 0x0000000806087291 */ /* 0x000fd2000f8e183f */
[----:B------:R2:W3:Y:S01]  /*18f0*/  SYNCS.PHASECHK.TRANS64.TRYWAIT P1, [UR8+0x26810], R120 ;  /* 0x02681078ff0075a7 */ /* 0x0004e20008020148 */
[----:B------:R-:W-:Y:S05]  /*1900*/  @!P0 BRA `(.L_x_346) ;  /* 0x0000000000048947 */ /* 0x000fea0003800000 */
[----:B------:R-:W-:Y:S01]  /*1910*/  BPT.TRAP 0x1 ;  /* 0x000000040000795c */ /* 0x000fe20000300000 */
.L_x_346:
[----:B---3--:R-:W-:Y:S05]  /*1920*/  @P1 BRA `(.L_x_347) ;  /* 0x0000000000081947 */ /* 0x008fea0003800000 */
[----:B------:R-:W3:Y:S02]  /*1930*/  SYNCS.PHASECHK.TRANS64.TRYWAIT P1, [UR8+0x26810], R120 ;  /* 0x02681078ff0075a7 */ /* 0x000ee40008020148 */
[----:B---3--:R-:W-:Y:S05]  /*1940*/  @!P1 BRA `(.L_x_348) ;  /* 0x0000007000cc9947 */ /* 0x008fea0003800000 */
.L_x_347:
        /* <DEDUP_REMOVED lines=67> */
.L_x_349:
[----:B------:R1:W1:Y:S01]  /*1d80*/  SYNCS.PHASECHK.TRANS64.TRYWAIT P1, [UR8+0x26830], R120 ;  /* 0x02683078ff0075a7 */ /* 0x0002620008020148 */
[----:B------:R-:W-:Y:S05]  /*1d90*/  @!P0 BRA `(.L_x_350) ;  /* 0x0000000000048947 */ /* 0x000fea0003800000 */
[----:B------:R-:W-:Y:S01]  /*1da0*/  BPT.TRAP 0x1 ;  /* 0x000000040000795c */ /* 0x000fe20000300000 */
.L_x_350:
[----:B-1----:R-:W-:Y:S05]  /*1db0*/  @P1 BRA `(.L_x_351) ;  /* 0x0000000000081947 */ /* 0x002fea0003800000 */
[----:B------:R-:W1:Y:S02]  /*1dc0*/  SYNCS.PHASECHK.TRANS64.TRYWAIT P1, [UR8+0x26830], R120 ;  /* 0x02683078ff0075a7 */ /* 0x000e640008020148 */
[----:B-1----:R-:W-:Y:S05]  /*1dd0*/  @!P1 BRA `(.L_x_352) ;  /* 0x0000006c00c09947 */ /* 0x002fea0003800000 */
.L_x_351:
[----:B------:R-:W-:Y:S01]  /*1de0*/  R2UR UR10, R18 ;  /* 0x00000000120a72ca */ /* 0x000fe200000e0000 */
[----:B--2---:R-:W-:Y:S01]  /*1df0*/  WARPGROUP.ARRIVE ;  /* 0x00000000000079c5 */ /* 0x004fe20000000000 */
[----:B------:R-:W-:Y:S01]  /*1e00*/  UMOV UR19, 0x80000020 ;  /* 0x8000002000137882 */ /* 0x000fe20000000000 */
[----:B------:R-:W-:Y:S01]  /*1e10*/  FMUL.FTZ R208, R152, UR13 ;  /* 0x0000000d98d07c20 */ /* 0x000fe20008410000 */
[----:B------:R-:W-:Y:S01]  /*1e20*/  FMUL.FTZ R212, R153, UR13 ;  /* 0x0000000d99d47c20 */ /* 0x000fe20008410000 */
[----:B------:R-:W-:Y:S01]  /*1e30*/  FMUL.FTZ R213, R154, UR13 ;  /* 0x0000000d9ad57c20 */ /* 0x000fe20008410000 */
[----:B------:R-:W-:Y:S01]  /*1e40*/  FMUL.FTZ R214, R155, UR13 ;  /* 0x0000000d9bd67c20 */ /* 0x000fe20008410000 */
[----:B------:R-:W-:Y:S01]  /*1e50*/  FMUL.FTZ R154, R156, UR13 ;  /* 0x0000000d9c9a7c20 */ /* 0x000fe20008410000 */
[----:B------:R-:W-:Y:S01]  /*1e60*/  FMUL.FTZ R155, R157, UR13 ;  /* 0x0000000d9d9b7c20 */ /* 0x000fe20008410000 */
[----:B------:R-:W1:Y:S01]  /*1e70*/  MUFU.TANH R208, R208 ;  /* 0x000000d000d07308 */ /* 0x000e620000002400 */
[----:B------:R-:W-:Y:S01]  /*1e80*/  ISETP.GT.AND P2, PT, R3, RZ, PT ;  /* 0x000000ff0300720c */ /* 0x000fe20003f44270 */
        /* <DEDUP_REMOVED lines=9> */
[----:B------:R-:W-:Y:S01]  /*1f20*/  FMUL.FTZ R216, R167, UR13 ;  /* 0x0000000da7d87c20 */ /* 0x000fe20008410000 */
[----:B------:R-:W-:Y:S01]  /*1f30*/  ULOP3.LUT UR10, UR10, 0x3fff, URZ, 0xc0, !UPT ;  /* 0x00003fff0a0a7892 */ /* 0x000fe2000f8ec03f */
[----:B------:R-:W-:Y:S01]  /*1f40*/  ISETP.GT.AND P1, PT, R3, 0x8, PT ;  /* 0x000000080300780c */ /* 0x000fe20003f24270 */
        /* <DEDUP_REMOVED lines=20> */
[----:B------:R-:W-:Y:S01]  /*2090*/  FFMA.FTZ R183, R152, UR14, -R21 ;  /* 0x0000000e98b77c23 */ /* 0x000fe20008010815 */
[----:B-----5:R-:W-:Y:S01]  /*20a0*/  FSEL R153, R154, -INF , P2 ;  /* 0xff8000009a997808 */ /* 0x020fe20001000000 */
[----:B------:R-:W-:Y:S01]  /*20b0*/  FMUL.FTZ R165, R165, UR13 ;  /* 0x0000000da5a57c20 */ /* 0x000fe20008410000 */
[----:B------:R-:W-:Y:S01]  /*20c0*/  FMUL.FTZ R220, R171, UR13 ;  /* 0x0000000dabdc7c20 */ /* 0x000fe20008410000 */
[----:B------:R-:W-:Y:S01]  /*20d0*/  FMUL.FTZ R221, R174, UR13 ;  /* 0x0000000daedd7c20 */ /* 0x000fe20008410000 */
[----:B------:R-:W-:Y:S01]  /*20e0*/  FMUL.FTZ R222, R177, UR13 ;  /* 0x0000000db1de7c20 */ /* 0x000fe20008410000 */
[----:B------:R-:W-:Y:S01]  /*20f0*/  FFMA.FTZ R166, R153, UR14, -R210 ;  /* 0x0000000e99a67c23 */ /* 0x000fe200080108d2 */
[----:B------:R-:W5:Y:S01]  /*2100*/  MUFU.TANH R214, R214 ;  /* 0x000000d600d67308 */ /* 0x000f620000002400 */
[----:B-1----:R-:W-:Y:S01]  /*2110*/  FSEL R152, R155, -INF , P2 ;  /* 0xff8000009b987808 */ /* 0x002fe20001000000 */
[----:B------:R-:W-:Y:S01]  /*2120*/  FMUL.FTZ R172, R172, UR13 ;  /* 0x0000000dacac7c20 */ /* 0x000fe20008410000 */
[----:B------:R-:W-:Y:S01]  /*2130*/  FMUL.FTZ R173, R173, UR13 ;  /* 0x0000000dadad7c20 */ /* 0x000fe20008410000 */
[----:B------:R-:W-:Y:S01]  /*2140*/  FMUL.FTZ R175, R175, UR13 ;  /* 0x0000000dafaf7c20 */ /* 0x000fe20008410000 */
[----:B------:R-:W-:Y:S01]  /*2150*/  FFMA.FTZ R208, -R208, R208, 1 ;  /* 0x3f800000d0d07423 */ /* 0x000fe200000101d0 */
[----:B------:R-:W-:Y:S01]  /*2160*/  FFMA.FTZ R167, R152, UR14, -R211 ;  /* 0x0000000e98a77c23 */ /* 0x000fe200080108d3 */
[----:B------:R-:W-:Y:S01]  /*2170*/  FFMA.FTZ R154, -R154, R154, 1 ;  /* 0x3f8000009a9a7423 */ /* 0x000fe2000001019a */
        /* <DEDUP_REMOVED lines=11> */
[----:B------:R-:W-:Y:S01]  /*2230*/  FMUL.FTZ R181, R181, UR13 ;  /* 0x0000000db5b57c20 */ /* 0x000fe20008410000 */
[----:B------:R-:W-:-:S02]  /*2240*/  ULOP3.LUT UR10, UR10, 0x1000000, URZ, 0xfc, !UPT ;  /* 0x010000000a0a7892 */ /* 0x000fc4000f8efc3f */
[----:B------:R-:W-:Y:S02]  /*2250*/  FFMA.FTZ R170, R20, UR14, -R21 ;  /* 0x0000000e14aa7c23 */ /* 0x000fe40008010815 */
[----:B------:R-:W5:Y:S01]  /*2260*/  MUFU.TANH R157, R157 ;  /* 0x0000009d009d7308 */ /* 0x000f620000002400 */
[C---:B-1----:R-:W-:Y:S01]  /*2270*/  FSEL R163, R156.reuse, -INF , P2 ;  /* 0xff8000009ca37808 */ /* 0x042fe20001000000 */
[----:B------:R-:W-:Y:S01]  /*2280*/  FFMA.FTZ R156, -R156, R156, 1 ;  /* 0x3f8000009c9c7423 */ /* 0x000fe2000001019c */
[----:B------:R-:W-:-:S03]  /*2290*/  UIMAD UR10, UR6, 0x300, UR10 ;  /* 0x00000300060a78a4 */ /* 0x000fc6000f8e020a */
[----:B------:R-:W-:Y:S02]  /*22a0*/  FFMA.FTZ R162, R163, UR14, -R12 ;  /* 0x0000000ea3a27c23 */ /* 0x000fe4000801080c */
[----:B------:R-:W1:Y:S01]  /*22b0*/  MUFU.TANH R159, R159 ;  /* 0x0000009f009f7308 */ /* 0x000e620000002400 */
[----:B--2---:R-:W-:-:S05]  /*22c0*/  FSEL R168, R158, -INF , P2 ;  /* 0xff8000009ea87808 */ /* 0x004fca0001000000 */
[----:B------:R-:W-:Y:S02]  /*22d0*/  FFMA.FTZ R163, R168, UR14, -R13 ;  /* 0x0000000ea8a37c23 */ /* 0x000fe4000801080d */
[----:B------:R-:W2:Y:S01]  /*22e0*/  MUFU.TANH R160, R160 ;  /* 0x000000a000a07308 */ /* 0x000ea20000002400 */
[C---:B-----5:R-:W-:Y:S01]  /*22f0*/  FSEL R21, R157.reuse, -INF , P1 ;  /* 0xff8000009d157808 */ /* 0x060fe20000800000 */
[----:B------:R-:W-:-:S04]  /*2300*/  FFMA.FTZ R157, -R157, R157, 1 ;  /* 0x3f8000009d9d7423 */ /* 0x000fc8000001019d */
[----:B------:R-:W-:Y:S02]  /*2310*/  FFMA.FTZ R168, R21, UR14, -R210 ;  /* 0x0000000e15a87c23 */ /* 0x000fe400080108d2 */
[----:B------:R-:W5:Y:S01]  /*2320*/  MUFU.TANH R161, R161 ;  /* 0x000000a100a17308 */ /* 0x000f620000002400 */
[----:B-1----:R-:W-:-:S05]  /*2330*/  FSEL R20, R159, -INF , P1 ;  /* 0xff8000009f147808 */ /* 0x002fca0000800000 */
[----:B------:R-:W-:Y:S02]  /*2340*/  FFMA.FTZ R211, R20, UR14, -R211 ;  /* 0x0000000e14d37c23 */ /* 0x000fe400080108d3 */
[----:B------:R-:W1:Y:S01]  /*2350*/  MUFU.TANH R164, R164 ;  /* 0x000000a400a47308 */ /* 0x000e620000002400 */
[C---:B--2---:R-:W-:Y:S01]  /*2360*/  FSEL R171, R160.reuse, -INF , P1 ;  /* 0xff800000a0ab7808 */ /* 0x044fe20000800000 */
[----:B------:R-:W-:-:S04]  /*2370*/  FFMA.FTZ R160, -R160, R160, 1 ;  /* 0x3f800000a0a07423 */ /* 0x000fc800000101a0 */
[----:B------:R-:W-:Y:S02]  /*2380*/  FFMA.FTZ R174, R171, UR14, -R12 ;  /* 0x0000000eabae7c23 */ /* 0x000fe4000801080c */
[----:B------:R-:W-:Y:S01]  /*2390*/  MUFU.TANH R215, R215 ;  /* 0x000000d700d77308 */ /* 0x000fe20000002400 */
[----:B-----5:R-:W-:Y:S01]  /*23a0*/  FSEL R12, R161, -INF , P1 ;  /* 0xff800000a10c7808 */ /* 0x020fe20000800000 */
[----:B------:R-:W-:Y:S02]  /*23b0*/  WARPGROUP.DEPBAR.LE gsb0, 0x0 ;  /* 0x00008000000079c5 */ /* 0x000fe40000010000 */
[----:B------:R-:W-:Y:S02]  /*23c0*/  WARPGROUP.ARRIVE ;  /* 0x00000000000079c5 */ /* 0x000fe40000000000 */
[----:B------:R-:W-:Y:S02]  /*23d0*/  FFMA.FTZ R177, R12, UR14, -R13 ;  /* 0x0000000e0cb17c23 */ /* 0x000fe4000801080d */
[----:B------:R-:W2:Y:S01]  /*23e0*/  MUFU.TANH R165, R165 ;  /* 0x000000a500a57308 */ /* 0x000ea20000002400 */
[----:B-1----:R-:W-:Y:S01]  /*23f0*/  FSEL R13, R164, -INF , P2 ;  /* 0xff800000a40d7808 */ /* 0x002fe20001000000 */
[----:B------:R-:W-:Y:S01]  /*2400*/  HGMMA.64x64x16.F32.BF16 R120, R196, gdesc[UR16], R120, gsb0 ;  /* 0x00e00010c4787df0 */ /* 0x000fe20008001878 */
[----:B------:R-:W-:Y:S01]  /*2410*/  UMOV UR18, UR16 ;  /* 0x0000001000127c82 */ /* 0x000fe20008000000 */
[----:B------:R-:W-:Y:S01]  /*2420*/  UMOV UR19, 0x80000020 ;  /* 0x8000002000137882 */ /* 0x000fe20000000000 */
[----:B------:R-:W-:Y:S01]  /*2430*/  UIADD3 UR16, UR12, 0x102, URZ ;  /* 0x000001020c107890 */ /* 0x000fe2000fffe03f */
[----:B------:R-:W-:-:S02]  /*2440*/  FFMA.FTZ R13, R13, UR14, -R14 ;  /* 0x0000000e0d0d7c23 */ /* 0x000fc4000801080e */
[----:B------:R-:W1:Y:S08]  /*2450*/  MUFU.EX2 R183, R183 ;  /* 0x000000b700b77308 */ /* 0x000e700000000800 */
[----:B------:R-:W5:Y:S01]  /*2460*/  MUFU.EX2 R224, R224 ;  /* 0x000000e000e07308 */ /* 0x000f620000000800 */
[----:B--2---:R-:W-:-:S07]  /*2470*/  FSEL R12, R165, -INF , P2 ;  /* 0xff800000a50c7808 */ /* 0x004fce0001000000 */
[----:B------:R-:W-:Y:S08]  /*2480*/  MUFU.TANH R218, R218 ;  /* 0x000000da00da7308 */ /* 0x000ff00000002400 */
[----:B------:R-:W-:Y:S08]  /*2490*/  MUFU.TANH R220, R220 ;  /* 0x000000dc00dc7308 */ /* 0x000ff00000002400 */
[----:B------:R-:W2:Y:S08]  /*24a0*/  MUFU.EX2 R169, R169 ;  /* 0x000000a900a97308 */ /* 0x000eb00000000800 */
[----:B------:R-:W3:Y:S08]  /*24b0*/  MUFU.EX2 R170, R170 ;  /* 0x000000aa00aa7308 */ /* 0x000ef00000000800 */
[----:B------:R4:W-:Y:S08]  /*24c0*/  MUFU.EX2 R171, R211 ;  /* 0x000000d300ab7308 */ /* 0x0009f00000000800 */
[----:B------:R-:W3:Y:S01]  /*24d0*/  MUFU.TANH R216, R216 ;  /* 0x000000d800d87308 */ /* 0x000ee20000002400 */
[----:B----4-:R-:W-:-:S07]  /*24e0*/  FFMA.FTZ R211, R12, UR14, -R15 ;  /* 0x0000000e0cd37c23 */ /* 0x010fce000801080f */
[----:B------:R-:W4:Y:S01]  /*24f0*/  MUFU.TANH R217, R217 ;  /* 0x000000d900d97308 */ /* 0x000f220000002400 */
[----:B------:R-:W-:Y:S02]  /*2500*/  WARPGROUP.DEPBAR.LE gsb0, 0x0 ;  /* 0x00008000000079c5 */ /* 0x000fe40000010000 */
[----:B------:R-:W-:-:S05]  /*2510*/  WARPGROUP.ARRIVE ;  /* 0x00000000000079c5 */ /* 0x000fca0000000000 */
[----:B------:R-:W4:Y:S01]  /*2520*/  MUFU.TANH R219, R219 ;  /* 0x000000db00db7308 */ /* 0x000f220000002400 */
[----:B------:R-:W-:Y:S01]  /*2530*/  HGMMA.64x64x16.F32.BF16 R120, R188, gdesc[UR16], R120, gsb0 ;  /* 0x00e00010bc787df0 */ /* 0x000fe20008001878 */
[----:B------:R-:W-:Y:S01]  /*2540*/  UMOV UR18, UR16 ;  /* 0x0000001000127c82 */ /* 0x000fe20008000000 */
[----:B------:R-:W-:Y:S01]  /*2550*/  UMOV UR19, 0x80000020 ;  /* 0x8000002000137882 */ /* 0x000fe20000000000 */
[----:B------:R-:W-:-:S04]  /*2560*/  UIADD3 UR16, UR12, 0x200, URZ ;  /* 0x000002000c107890 */ /* 0x000fc8000fffe03f */
[----:B------:R-:W4:Y:S01]  /*2570*/  MUFU.TANH R221, R221 ;  /* 0x000000dd00dd7308 */ /* 0x000f220000002400 */
[----:B------:R-:W-:-:S07]  /*2580*/  UIADD3 UR12, UR12, 0x202, URZ ;  /* 0x000002020c0c7890 */ /* 0x000fce000fffe03f */
[----:B------:R-:W4:Y:S08]  /*2590*/  MUFU.TANH R172, R172 ;  /* 0x000000ac00ac7308 */ /* 0x000f300000002400 */
[----:B------:R-:W4:Y:S08]  /*25a0*/  MUFU.EX2 R166, R166 ;  /* 0x000000a600a67308 */ /* 0x000f300000000800 */
[----:B------:R-:W-:Y:S08]  /*25b0*/  MUFU.EX2 R167, R167 ;  /* 0x000000a700a77308 */ /* 0x000ff00000000800 */
[----:B------:R-:W-:Y:S08]  /*25c0*/  MUFU.EX2 R168, R168 ;  /* 0x000000a800a87308 */ /* 0x000ff00000000800 */
[----:B------:R-:W-:Y:S08]  /*25d0*/  MUFU.TANH R173, R173 ;  /* 0x000000ad00ad7308 */ /* 0x000ff00000002400 */
[----:B------:R-:W-:Y:S08]  /*25e0*/  MUFU.TANH R175, R175 ;  /* 0x000000af00af7308 */ /* 0x000ff00000002400 */
[----:B------:R-:W-:Y:S08]  /*25f0*/  MUFU.EX2 R162, R162 ;  /* 0x000000a200a27308 */ /* 0x000ff00000000800 */
[----:B------:R-:W-:Y:S08]  /*2600*/  MUFU.EX2 R163, R163 ;  /* 0x000000a300a37308 */ /* 0x000ff00000000800 */
[----:B------:R-:W-:Y:S01]  /*2610*/  MUFU.TANH R176, R176 ;  /* 0x000000b000b07308 */ /* 0x000fe20000002400 */
        /* <DEDUP_REMOVED lines=9> */
[----:B------:R-:W4:Y:S08]  /*26b0*/  MUFU.TANH R180, R180 ;  /* 0x000000b400b47308 */ /* 0x000f300000002400 */
[----:B------:R-:W4:Y:S08]  /*26c0*/  MUFU.TANH R182, R182 ;  /* 0x000000b600b67308 */ /* 0x000f300000002400 */
[----:B------:R-:W-:Y:S08]  /*26d0*/  MUFU.TANH R223, R223 ;  /* 0x000000df00df7308 */ /* 0x000ff00000002400 */
[----:B------:R-:W4:Y:S08]  /*26e0*/  MUFU.EX2 R174, R174 ;  /* 0x000000ae00ae7308 */ /* 0x000f300000000800 */
[----:B------:R-:W4:Y:S08]  /*26f0*/  MUFU.EX2 R177, R177 ;  /* 0x000000b100b17308 */ /* 0x000f300000000800 */
[----:B------:R-:W4:Y:S08]  /*2700*/  MUFU.TANH R181, R181 ;  /* 0x000000b500b57308 */ /* 0x000f300000002400 */
        /* <DEDUP_REMOVED lines=14> */
[----:B------:R-:W2:Y:S01]  /*27f0*/  LDS.64 R20, [R22+0x1e220] ;  /* 0x01e2200016147984 */ /* 0x000ea20000000a00 */
[--C-:B-1----:R-:W-:Y:S01]  /*2800*/  FADD.FTZ R227, R123, -R153.reuse ;  /* 0x800000997be37221 */ /* 0x102fe20000010000 */
[----:B------:R-:W-:Y:S01]  /*2810*/  FSEL R123, R215, -INF , P1 ;  /* 0xff800000d77b7808 */ /* 0x000fe20000800000 */
[--C-:B------:R-:W-:Y:S01]  /*2820*/  FADD.FTZ R225, R120, -R152.reuse ;  /* 0x8000009878e17221 */ /* 0x100fe20000010000 */
[----:B------:R-:W-:Y:S01]  /*2830*/  FADD.FTZ R210, R121, -R153 ;  /* 0x8000009979d27221 */ /* 0x000fe20000010000 */
[----:B------:R-:W-:Y:S01]  /*2840*/  FADD.FTZ R122, R122, -R152 ;  /* 0x800000987a7a7221 */ /* 0x000fe20000010000 */
[----:B------:R-:W-:Y:S01]  /*2850*/  FFMA.FTZ R152, -R212, R212, 1 ;  /* 0x3f800000d4987423 */ /* 0x000fe200000101d4 */
[----:B------:R-:W-:Y:S01]  /*2860*/  FFMA.FTZ R120, R123, UR14, -R14 ;  /* 0x0000000e7b787c23 */ /* 0x000fe2000801080e */
[----:B------:R-:W-:Y:S01]  /*2870*/  FMUL.FTZ R153, R183, R210 ;  /* 0x000000d2b7997220 */ /* 0x000fe20000410000 */
[----:B------:R1:W-:Y:S01]  /*2880*/  MUFU.EX2 R14, R13 ;  /* 0x0000000d000e7308 */ /* 0x0003e20000000800 */
[----:B------:R-:W-:Y:S01]  /*2890*/  FFMA.FTZ R123, -R213, R213, 1 ;  /* 0x3f800000d57b7423 */ /* 0x000fe200000101d5 */
[----:B-----5:R-:W-:Y:S01]  /*28a0*/  FMUL.FTZ R225, R224, R225 ;  /* 0x000000e1e0e17220 */ /* 0x020fe20000410000 */
[----:B------:R-:W-:Y:S01]  /*28b0*/  FMUL.FTZ R152, R152, R153 ;  /* 0x0000009998987220 */ /* 0x000fe20000410000 */
[--C-:B--2---:R-:W-:Y:S01]  /*28c0*/  FADD.FTZ R153, R124, -R20.reuse ;  /* 0x800000147c997221 */ /* 0x104fe20000010000 */
[----:B------:R-:W-:Y:S01]  /*28d0*/  FADD.FTZ R213, R126, -R20 ;  /* 0x800000147ed57221 */ /* 0x000fe20000010000 */
[----:B------:R-:W-:Y:S01]  /*28e0*/  FMUL.FTZ R122, R169, R122 ;  /* 0x0000007aa97a7220 */ /* 0x000fe20000410000 */
[----:B------:R-:W-:Y:S01]  /*28f0*/  FSEL R20, R218, -INF , P2 ;  /* 0xff800000da147808 */ /* 0x000fe20001000000 */
[----:B---3--:R-:W-:Y:S01]  /*2900*/  FMUL.FTZ R227, R170, R227 ;  /* 0x000000e3aae37220 */ /* 0x008fe20000410000 */
[----:B-1----:R-:W1:Y:S01]  /*2910*/  LDS.64 R12, [R22+0x1e240] ;  /* 0x01e24000160c7984 */ /* 0x002e620000000a00 */
[----:B------:R-:W-:Y:S01]  /*2920*/  FSEL R126, R220, -INF , P1 ;  /* 0xff800000dc7e7808 */ /* 0x000fe20000800000 */
[----:B------:R-:W-:Y:S01]  /*2930*/  FMUL.FTZ R121, R208, R225 ;  /* 0x000000e1d0797220 */ /* 0x000fe20000410000 */
[----:B------:R-:W-:Y:S01]  /*2940*/  FSEL R208, R216, -INF , P1 ;  /* 0xff800000d8d07808 */ /* 0x000fe20000800000 */
[----:B------:R-:W-:Y:S01]  /*2950*/  FMUL.FTZ R123, R123, R122 ;  /* 0x0000007a7b7b7220 */ /* 0x000fe20000410000 */
[----:B------:R-:W-:Y:S01]  /*2960*/  FADD.FTZ R212, R125, -R21 ;  /* 0x800000157dd47221 */ /* 0x000fe20000010000 */
[----:B------:R-:W-:Y:S01]  /*2970*/  FMUL.FTZ R122, R214, R227 ;  /* 0x000000e3d67a7220 */ /* 0x000fe20000410000 */
[--C-:B------:R-:W-:Y:S01]  /*2980*/  FFMA.FTZ R125, R20, UR14, -R7.reuse ;  /* 0x0000000e147d7c23 */ /* 0x100fe20008010807 */
[----:B------:R-:W-:Y:S01]  /*2990*/  FFMA.FTZ R126, R126, UR14, -R7 ;  /* 0x0000000e7e7e7c23 */ /* 0x000fe20008010807 */
[----:B----4-:R-:W-:Y:S01]  /*29a0*/  FSEL R225, R217, -INF , P2 ;  /* 0xff800000d9e17808 */ /* 0x010fe20001000000 */
[----:B------:R-:W-:Y:S01]  /*29b0*/  FFMA.FTZ R208, R208, UR14, -R15 ;  /* 0x0000000ed0d07c23 */ /* 0x000fe2000801080f */
[----:B------:R-:W-:Y:S01]  /*29c0*/  FSEL R227, R219, -INF , P1 ;  /* 0xff800000dbe37808 */ /* 0x000fe20000800000 */
[----:B------:R-:W-:Y:S01]  /*29d0*/  FADD.FTZ R210, R127, -R21 ;  /* 0x800000157fd27221 */ /* 0x000fe20000010000 */
[----:B------:R-:W-:Y:S01]  /*29e0*/  FSEL R7, R221, -INF , P1 ;  /* 0xff800000dd077808 */ /* 0x000fe20000800000 */
[----:B------:R2:W-:Y:S01]  /*29f0*/  MUFU.EX2 R15, R120 ;  /* 0x00000078000f7308 */ /* 0x0005e20000000800 */
[----:B------:R-:W-:Y:S01]  /*2a00*/  FSEL R127, R172, -INF , P2 ;  /* 0xff800000ac7f7808 */ /* 0x000fe20001000000 */
[--C-:B------:R-:W-:Y:S01]  /*2a10*/  FFMA.FTZ R225, R225, UR14, -R6.reuse ;  /* 0x0000000ee1e17c23 */ /* 0x100fe20008010806 */
[----:B------:R-:W-:Y:S01]  /*2a20*/  FFMA.FTZ R21, R227, UR14, -R6 ;  /* 0x0000000ee3157c23 */ /* 0x000fe20008010806 */
[----:B------:R-:W-:Y:S01]  /*2a30*/  FMUL.FTZ R153, R166, R153 ;  /* 0x00000099a6997220 */ /* 0x000fe20000410000 */
[----:B------:R-:W-:Y:S01]  /*2a40*/  FFMA.FTZ R6, -R155, R155, 1 ;  /* 0x3f8000009b067423 */ /* 0x000fe2000001019b */
[--C-:B------:R-:W-:Y:S01]  /*2a50*/  FFMA.FTZ R127, R127, UR14, -R10.reuse ;  /* 0x0000000e7f7f7c23 */ /* 0x100fe2000801080a */
[----:B------:R-:W-:Y:S01]  /*2a60*/  FSEL R214, R222, -INF , P2 ;  /* 0xff800000ded67808 */ /* 0x000fe20001000000 */
[----:B------:R-:W-:Y:S01]  /*2a70*/  FMUL.FTZ R155, R154, R153 ;  /* 0x000000999a9b7220 */ /* 0x000fe20000410000 */
[----:B--2---:R-:W-:Y:S01]  /*2a80*/  FFMA.FTZ R120, R7, UR14, -R10 ;  /* 0x0000000e07787c23 */ /* 0x004fe2000801080a */
[----:B------:R-:W-:Y:S01]  /*2a90*/  FMUL.FTZ R7, R167, R212 ;  /* 0x000000d4a7077220 */ /* 0x000fe20000410000 */
[----:B------:R-:W-:Y:S01]  /*2aa0*/  FMUL.FTZ R10, R168, R213 ;  /* 0x000000d5a80a7220 */ /* 0x000fe20000410000 */
[----:B------:R2:W3:Y:S01]  /*2ab0*/  MUFU.EX2 R124, R208 ;  /* 0x000000d0007c7308 */ /* 0x0004e20000000800 */
[----:B------:R-:W-:Y:S01]  /*2ac0*/  FSEL R212, R173, -INF , P2 ;  /* 0xff800000add47808 */ /* 0x000fe20001000000 */
[----:B------:R-:W-:Y:S01]  /*2ad0*/  FMUL.FTZ R154, R6, R7 ;  /* 0x00000007069a7220 */ /* 0x000fe20000410000 */
[----:B------:R-:W-:Y:S01]  /*2ae0*/  FMUL.FTZ R7, R171, R210 ;  /* 0x000000d2ab077220 */ /* 0x000fe20000410000 */
[----:B------:R-:W-:Y:S01]  /*2af0*/  FMUL.FTZ R153, R157, R10 ;  /* 0x0000000a9d997220 */ /* 0x000fe20000410000 */
[----:B------:R-:W-:Y:S01]  /*2b00*/  FSEL R10, R175, -INF , P1 ;  /* 0xff800000af0a7808 */ /* 0x000fe20000800000 */
[----:B------:R-:W-:Y:S01]  /*2b10*/  FFMA.FTZ R212, R212, UR14, -R11 ;  /* 0x0000000ed4d47c23 */ /* 0x000fe2000801080b */
[----:B------:R-:W-:Y:S01]  /*2b20*/  FSEL R157, R178, -INF , P1 ;  /* 0xff800000b29d7808 */ /* 0x000fe20000800000 */
[----:B------:R4:W5:Y:S01]  /*2b30*/  MUFU.EX2 R20, R225 ;  /* 0x000000e100147308 */ /* 0x0009620000000800 */
[----:B--2---:R-:W-:Y:S01]  /*2b40*/  FFMA.FTZ R208, -R159, R159, 1 ;  /* 0x3f8000009fd07423 */ /* 0x004fe2000001019f */
[----:B------:R-:W-:Y:S01]  /*2b50*/  FSEL R159, R176, -INF , P2 ;  /* 0xff800000b09f7808 */ /* 0x000fe20001000000 */
[----:B------:R-:W-:Y:S01]  /*2b60*/  FFMA.FTZ R210, -R158, R158, 1 ;  /* 0x3f8000009ed27423 */ /* 0x000fe2000001019e */
[--C-:B------:R-:W-:Y:S01]  /*2b70*/  FFMA.FTZ R157, R157, UR14, -R8.reuse ;  /* 0x0000000e9d9d7c23 */ /* 0x100fe20008010808 */
[----:B------:R-:W-:Y:S01]  /*2b80*/  FMUL.FTZ R208, R208, R7 ;  /* 0x00000007d0d07220 */ /* 0x000fe20000410000 */
[----:B------:R-:W-:Y:S01]  /*2b90*/  FFMA.FTZ R214, R214, UR14, -R9 ;  /* 0x0000000ed6d67c23 */ /* 0x000fe20008010809 */
[----:B------:R-:W2:Y:S01]  /*2ba0*/  LDS.64 R6, [R22+0x1e260] ;  /* 0x01e2600016067984 */ /* 0x000ea20000000a00 */
[----:B------:R-:W-:Y:S01]  /*2bb0*/  FFMA.FTZ R159, R159, UR14, -R8 ;  /* 0x0000000e9f9f7c23 */ /* 0x000fe20008010808 */
[----:B----4-:R-:W-:Y:S01]  /*2bc0*/  FFMA.FTZ R225, R10, UR14, -R11 ;  /* 0x0000000e0ae17c23 */ /* 0x010fe2000801080b */
[--C-:B-1----:R-:W-:Y:S01]  /*2bd0*/  FADD.FTZ R11, R128, -R12.reuse ;  /* 0x8000000c800b7221 */ /* 0x102fe20000010000 */
[--C-:B------:R-:W-:Y:S01]  /*2be0*/  FADD.FTZ R10, R129, -R13.reuse ;  /* 0x8000000d810a7221 */ /* 0x100fe20000010000 */
[----:B------:R-:W-:Y:S01]  /*2bf0*/  FADD.FTZ R128, R131, -R13 ;  /* 0x8000000d83807221 */ /* 0x000fe20000010000 */
[----:B------:R-:W-:Y:S01]  /*2c00*/  FSEL R8, R179, -INF , P1 ;  /* 0xff800000b3087808 */ /* 0x000fe20000800000 */
[----:B------:R-:W-:Y:S01]  /*2c10*/  FMUL.FTZ R11, R162, R11 ;  /* 0x0000000ba20b7220 */ /* 0x000fe20000410000 */
[----:B------:R-:W-:Y:S01]  /*2c20*/  FMUL.FTZ R129, R163, R10 ;  /* 0x0000000aa3817220 */ /* 0x000fe20000410000 */
[----:B------:R-:W-:Y:S01]  /*2c30*/  FADD.FTZ R227, R130, -R12 ;  /* 0x8000000c82e37221 */ /* 0x000fe20000010000 */
[----:B------:R1:W-:Y:S01]  /*2c40*/  MUFU.EX2 R13, R120 ;  /* 0x00000078000d7308 */ /* 0x0003e20000000800 */
[----:B------:R-:W-:Y:S01]  /*2c50*/  FMUL.FTZ R131, R156, R11 ;  /* 0x0000000b9c837220 */ /* 0x000fe20000410000 */
[----:B------:R-:W-:Y:S01]  /*2c60*/  FFMA.FTZ R213, R8, UR14, -R9 ;  /* 0x0000000e08d57c23 */ /* 0x000fe20008010809 */
[----:B------:R-:W4:Y:S01]  /*2c70*/  LDS.64 R10, [R22+0x1e280] ;  /* 0x01e28000160a7984 */ /* 0x000f220000000a00 */
[----:B------:R-:W-:Y:S01]  /*2c80*/  FMUL.FTZ R210, R210, R129 ;  /* 0x00000081d2d27220 */ /* 0x000fe20000410000 */
[----:B------:R-:W-:Y:S01]  /*2c90*/  FSEL R9, R180, -INF , P2 ;  /* 0xff800000b4097808 */ /* 0x000fe20001000000 */
[----:B------:R-:W-:Y:S01]  /*2ca0*/  FFMA.FTZ R8, -R161, R161, 1 ;  /* 0x3f800000a1087423 */ /* 0x000fe200000101a1 */
[----:B------:R-:W-:Y:S01]  /*2cb0*/  FSEL R129, R182, -INF , P1 ;  /* 0xff800000b6817808 */ /* 0x000fe20000800000 */
[----:B------:R-:W-:Y:S01]  /*2cc0*/  FMUL.FTZ R161, R174, R227 ;  /* 0x000000e3aea17220 */ /* 0x000fe20000410000 */
[----:B------:R-:W-:Y:S01]  /*2cd0*/  FMUL.FTZ R227, R177, R128 ;  /* 0x00000080b1e37220 */ /* 0x000fe20000410000 */
[--C-:B-1----:R-:W-:Y:S01]  /*2ce0*/  FFMA.FTZ R120, R9, UR14, -R4.reuse ;  /* 0x0000000e09787c23 */ /* 0x102fe20008010804 */
[----:B------:R-:W-:Y:S01]  /*2cf0*/  MUFU.EX2 R12, R127 ;  /* 0x0000007f000c7308 */ /* 0x000fe20000000800 */
[----:B------:R-:W-:Y:S01]  /*2d00*/  FFMA.FTZ R156, R129, UR14, -R4 ;  /* 0x0000000e819c7c23 */ /* 0x000fe20008010804 */
[----:B------:R-:W-:Y:S01]  /*2d10*/  FSEL R4, R223, -INF , P1 ;  /* 0xff800000df047808 */ /* 0x000fe20000800000 */
[----:B------:R-:W-:Y:S01]  /*2d20*/  FMUL.FTZ R161, R160, R161 ;  /* 0x000000a1a0a17220 */ /* 0x000fe20000410000 */
[----:B------:R-:W-:Y:S01]  /*2d30*/  FMUL.FTZ R160, R8, R227 ;  /* 0x000000e308a07220 */ /* 0x000fe20000410000 */
[----:B------:R-:W-:Y:S01]  /*2d40*/  FSEL R158, R181, -INF , P2 ;  /* 0xff800000b59e7808 */ /* 0x000fe20001000000 */
[----:B------:R-:W1:Y:S01]  /*2d50*/  LDS.64 R8, [R22+0x1e2a0] ;  /* 0x01e2a00016087984 */ /* 0x000e620000000a00 */
[----:B------:R-:W-:Y:S01]  /*2d60*/  FFMA.FTZ R215, -R215, R215, 1 ;  /* 0x3f800000d7d77423 */ /* 0x000fe200000101d7 */
[----:B------:R3:W-:Y:S01]  /*2d70*/  MUFU.EX2 R127, R212 ;  /* 0x000000d4007f7308 */ /* 0x0007e20000000800 */
[----:B------:R-:W-:Y:S01]  /*2d80*/  FFMA.FTZ R216, -R216, R216, 1 ;  /* 0x3f800000d8d87423 */ /* 0x000fe200000101d8 */
[--C-:B------:R-:W-:Y:S01]  /*2d90*/  FFMA.FTZ R158, R158, UR14, -R5.reuse ;  /* 0x0000000e9e9e7c23 */ /* 0x100fe20008010805 */
[----:B------:R-:W-:Y:S01]  /*2da0*/  FFMA.FTZ R217, -R217, R217, 1 ;  /* 0x3f800000d9d97423 */ /* 0x000fe200000101d9 */
[----:B------:R-:W-:Y:S01]  /*2db0*/  FFMA.FTZ R172, -R172, R172, 1 ;  /* 0x3f800000acac7423 */ /* 0x000fe200000101ac */
[----:B------:R-:W-:Y:S01]  /*2dc0*/  FFMA.FTZ R176, -R176, R176, 1 ;  /* 0x3f800000b0b07423 */ /* 0x000fe200000101b0 */
[----:B------:R-:W-:Y:S01]  /*2dd0*/  FFMA.FTZ R178, -R178, R178, 1 ;  /* 0x3f800000b2b27423 */ /* 0x000fe200000101b2 */
[----:B------:R-:W-:Y:S01]  /*2de0*/  FFMA.FTZ R222, -R222, R222, 1 ;  /* 0x3f800000dede7423 */ /* 0x000fe200000101de */
[----:B------:R-:W5:Y:S01]  /*2df0*/  MUFU.EX2 R21, R21 ;  /* 0x0000001500157308 */ /* 0x000f620000000800 */
[----:B---3--:R-:W-:Y:S01]  /*2e00*/  FFMA.FTZ R212, R4, UR14, -R5 ;  /* 0x0000000e04d47c23 */ /* 0x008fe20008010805 */
[----:B------:R-:W-:Y:S01]  /*2e10*/  FFMA.FTZ R179, -R179, R179, 1 ;  /* 0x3f800000b3b37423 */ /* 0x000fe200000101b3 */
[--C-:B--2---:R-:W-:Y:S01]  /*2e20*/  FADD.FTZ R4, R133, -R7.reuse ;  /* 0x8000000785047221 */ /* 0x104fe20000010000 */
[----:B------:R-:W-:Y:S01]  /*2e30*/  FADD.FTZ R7, R135, -R7 ;  /* 0x8000000787077221 */ /* 0x000fe20000010000 */
[----:B------:R-:W-:Y:S01]  /*2e40*/  FFMA.FTZ R135, -R165, R165, 1 ;  /* 0x3f800000a5877423 */ /* 0x000fe200000101a5 */
[--C-:B------:R-:W-:Y:S01]  /*2e50*/  FADD.FTZ R227, R132, -R6.reuse ;  /* 0x8000000684e37221 */ /* 0x100fe20000010000 */
[----:B------:R-:W-:Y:S01]  /*2e60*/  FMUL.FTZ R4, R211, R4 ;  /* 0x00000004d3047220 */ /* 0x000fe20000410000 */
[----:B------:R-:W2:Y:S01]  /*2e70*/  MUFU.EX2 R126, R126 ;  /* 0x0000007e007e7308 */ /* 0x000ea20000000800 */
[----:B------:R-:W-:Y:S01]  /*2e80*/  FADD.FTZ R6, R134, -R6 ;  /* 0x8000000686067221 */ /* 0x000fe20000010000 */
[----:B------:R-:W-:Y:S01]  /*2e90*/  FMUL.FTZ R7, R124, R7 ;  /* 0x000000077c077220 */ /* 0x000fe20000410000 */
[----:B------:R-:W-:Y:S01]  /*2ea0*/  FMUL.FTZ R135, R135, R4 ;  /* 0x0000000487877220 */ /* 0x000fe20000410000 */
[----:B------:R-:W-:Y:S01]  /*2eb0*/  FFMA.FTZ R134, -R164, R164, 1 ;  /* 0x3f800000a4867423 */ /* 0x000fe200000101a4 */
[----:B------:R-:W3:Y:S01]  /*2ec0*/  LDS.64 R4, [R22+0x1e2c0] ;  /* 0x01e2c00016047984 */ /* 0x000ee20000000a00 */
[----:B------:R-:W-:Y:S01]  /*2ed0*/  FMUL.FTZ R6, R15, R6 ;  /* 0x000000060f067220 */ /* 0x000fe20000410000 */
[----:B------:R-:W-:Y:S01]  /*2ee0*/  FFMA.FTZ R164, -R218, R218, 1 ;  /* 0x3f800000daa47423 */ /* 0x000fe200000101da */
[----:B------:R4:W-:Y:S01]  /*2ef0*/  MUFU.EX2 R129, R159 ;  /* 0x0000009f00817308 */ /* 0x0009e20000000800 */
[----:B------:R-:W-:Y:S01]  /*2f00*/  FMUL.FTZ R227, R14, R227 ;  /* 0x000000e30ee37220 */ /* 0x000fe20000410000 */
[----:B------:R-:W-:Y:S01]  /*2f10*/  FMUL.FTZ R133, R215, R6 ;  /* 0x00000006d7857220 */ /* 0x000fe20000410000 */
[----:B------:R-:W-:Y:S01]  /*2f20*/  FFMA.FTZ R180, -R180, R180, 1 ;  /* 0x3f800000b4b47423 */ /* 0x000fe200000101b4 */
[----:B------:R-:W-:Y:S01]  /*2f30*/  FFMA.FTZ R182, -R182, R182, 1 ;  /* 0x3f800000b6b67423 */ /* 0x000fe200000101b6 */
[----:B------:R-:W-:Y:S01]  /*2f40*/  FFMA.FTZ R181, -R181, R181, 1 ;  /* 0x3f800000b5b57423 */ /* 0x000fe200000101b5 */
[----:B------:R-:W-:Y:S01]  /*2f50*/  FFMA.FTZ R223, -R223, R223, 1 ;  /* 0x3f800000dfdf7423 */ /* 0x000fe200000101df */
[----:B------:R-:W-:Y:S01]  /*2f60*/  FMUL.FTZ R134, R134, R227 ;  /* 0x000000e386867220 */ /* 0x000fe20000410000 */
[----:B------:R2:W-:Y:S01]  /*2f70*/  MUFU.EX2 R130, R157 ;  /* 0x0000009d00827308 */ /* 0x0005e20000000800 */
[--C-:B----4-:R-:W-:Y:S01]  /*2f80*/  FADD.FTZ R159, R136, -R10.reuse ;  /* 0x8000000a889f7221 */ /* 0x110fe20000010000 */
[----:B------:R-:W-:Y:S01]  /*2f90*/  FMUL.FTZ R136, R216, R7 ;  /* 0x00000007d8887220 */ /* 0x000fe20000410000 */
[----:B------:R-:W-:Y:S01]  /*2fa0*/  FADD.FTZ R10, R138, -R10 ;  /* 0x8000000a8a0a7221 */ /* 0x000fe20000010000 */
[--C-:B------:R-:W-:Y:S01]  /*2fb0*/  FADD.FTZ R7, R139, -R11.reuse ;  /* 0x8000000b8b077221 */ /* 0x100fe20000010000 */
[----:B-----5:R-:W-:Y:S01]  /*2fc0*/  FMUL.FTZ R6, R20, R159 ;  /* 0x0000009f14067220 */ /* 0x020fe20000410000 */
[----:B------:R-:W-:Y:S01]  /*2fd0*/  FADD.FTZ R216, R137, -R11 ;  /* 0x8000000b89d87221 */ /* 0x000fe20000010000 */
[----:B------:R-:W-:Y:S01]  /*2fe0*/  FFMA.FTZ R138, -R219, R219, 1 ;  /* 0x3f800000db8a7423 */ /* 0x000fe200000101db */
[----:B------:R-:W4:Y:S01]  /*2ff0*/  MUFU.EX2 R125, R125 ;  /* 0x0000007d007d7308 */ /* 0x000f220000000800 */
[----:B--2---:R-:W-:Y:S01]  /*3000*/  FMUL.FTZ R157, R21, R10 ;  /* 0x0000000a159d7220 */ /* 0x004fe20000410000 */
[----:B------:R-:W-:Y:S01]  /*3010*/  FMUL.FTZ R137, R217, R6 ;  /* 0x00000006d9897220 */ /* 0x000fe20000410000 */
[----:B------:R-:W-:Y:S01]  /*3020*/  FMUL.FTZ R10, R126, R7 ;  /* 0x000000077e0a7220 */ /* 0x000fe20000410000 */
[--C-:B-1----:R-:W-:Y:S01]  /*3030*/  FADD.FTZ R142, R142, -R8.reuse ;  /* 0x800000088e8e7221 */ /* 0x102fe20000010000 */
[----:B------:R1:W2:Y:S01]  /*3040*/  LDS.64 R6, [R22+0x1e2e0] ;  /* 0x01e2e00016067984 */ /* 0x0002a20000000a00 */
[----:B------:R-:W-:Y:S01]  /*3050*/  FMUL.FTZ R138, R138, R157 ;  /* 0x0000009d8a8a7220 */ /* 0x000fe20000410000 */
[----:B------:R-:W-:Y:S01]  /*3060*/  FADD.FTZ R157, R140, -R8 ;  /* 0x800000088c9d7221 */ /* 0x000fe20000010000 */
[----:B------:R-:W5:Y:S01]  /*3070*/  MUFU.EX2 R128, R225 ;  /* 0x000000e100807308 */ /* 0x000f620000000800 */
[----:B------:R-:W-:Y:S01]  /*3080*/  FFMA.FTZ R139, -R220, R220, 1 ;  /* 0x3f800000dc8b7423 */ /* 0x000fe200000101dc */
[----:B------:R-:W-:Y:S01]  /*3090*/  FFMA.FTZ R140, -R221, R221, 1 ;  /* 0x3f800000dd8c7423 */ /* 0x000fe200000101dd */
[----:B------:R-:W-:Y:S01]  /*30a0*/  FMUL.FTZ R157, R12, R157 ;  /* 0x0000009d0c9d7220 */ /* 0x000fe20000410000 */
[----:B------:R-:W-:Y:S01]  /*30b0*/  F2FP.BF16.F32.PACK_AB R177, R177, R174 ;  /* 0x000000aeb1b1723e */ /* 0x000fe200000010ff */
[----:B------:R-:W-:-:S02]  /*30c0*/  FMUL.FTZ R139, R139, R10 ;  /* 0x0000000a8b8b7220 */ /* 0x000fc40000410000 */
[----:B-1----:R-:W-:Y:S01]  /*30d0*/  FMUL.FTZ R22, R172, R157 ;  /* 0x0000009dac167220 */ /* 0x002fe20000410000 */
[----:B------:R1:W5:Y:S01]  /*30e0*/  MUFU.EX2 R132, R214 ;  /* 0x000000d600847308 */ /* 0x0003620000000800 */
[----:B----4-:R-:W-:-:S04]  /*30f0*/  FMUL.FTZ R159, R125, R216 ;  /* 0x000000d87d9f7220 */ /* 0x010fc80000410000 */
[----:B------:R-:W-:Y:S01]  /*3100*/  FMUL.FTZ R164, R164, R159 ;  /* 0x0000009fa4a47220 */ /* 0x000fe20000410000 */
[--C-:B------:R-:W-:Y:S01]  /*3110*/  FADD.FTZ R159, R143, -R9.reuse ;  /* 0x800000098f9f7221 */ /* 0x100fe20000010000 */
[--C-:B---3--:R-:W-:Y:S01]  /*3120*/  FADD.FTZ R144, R144, -R4.reuse ;  /* 0x8000000490907221 */ /* 0x108fe20000010000 */
[----:B------:R5:W-:Y:S01]  /*3130*/  MUFU.EX2 R10, R120 ;  /* 0x00000078000a7308 */ /* 0x000be20000000800 */
[----:B-1----:R-:W-:Y:S01]  /*3140*/  FADD.FTZ R214, R141, -R9 ;  /* 0x800000098dd67221 */ /* 0x002fe20000010000 */
[----:B------:R-:W-:Y:S01]  /*3150*/  FMUL.FTZ R9, R13, R142 ;  /* 0x0000008e0d097220 */ /* 0x000fe20000410000 */
[----:B------:R-:W-:Y:S01]  /*3160*/  FADD.FTZ R157, R146, -R4 ;  /* 0x80000004929d7221 */ /* 0x000fe20000010000 */
[--C-:B------:R-:W-:Y:S01]  /*3170*/  FADD.FTZ R4, R147, -R5.reuse ;  /* 0x8000000593047221 */ /* 0x100fe20000010000 */
[----:B------:R-:W-:Y:S01]  /*3180*/  FFMA.FTZ R143, -R175, R175, 1 ;  /* 0x3f800000af8f7423 */ /* 0x000fe200000101af */
[----:B------:R-:W-:Y:S01]  /*3190*/  FMUL.FTZ R140, R140, R9 ;  /* 0x000000098c8c7220 */ /* 0x000fe20000410000 */
[----:B------:R-:W-:Y:S01]  /*31a0*/  FMUL.FTZ R157, R130, R157 ;  /* 0x0000009d829d7220 */ /* 0x000fe20000410000 */
[----:B------:R-:W1:Y:S01]  /*31b0*/  MUFU.EX2 R11, R213 ;  /* 0x000000d5000b7308 */ /* 0x000e620000000800 */
[----:B-----5:R-:W-:Y:S01]  /*31c0*/  FMUL.FTZ R120, R128, R159 ;  /* 0x0000009f80787220 */ /* 0x020fe20000410000 */
[----:B------:R-:W-:Y:S01]  /*31d0*/  FADD.FTZ R159, R145, -R5 ;  /* 0x80000005919f7221 */ /* 0x000fe20000010000 */
[----:B------:R-:W-:Y:S01]  /*31e0*/  FMUL.FTZ R145, R129, R144 ;  /* 0x0000009081917220 */ /* 0x000fe20000410000 */
[----:B------:R-:W-:Y:S01]  /*31f0*/  FFMA.FTZ R141, -R173, R173, 1 ;  /* 0x3f800000ad8d7423 */ /* 0x000fe200000101ad */
[----:B------:R-:W-:Y:S01]  /*3200*/  FMUL.FTZ R143, R143, R120 ;  /* 0x000000788f8f7220 */ /* 0x000fe20000410000 */
[----:B------:R-:W-:Y:S01]  /*3210*/  FMUL.FTZ R159, R132, R159 ;  /* 0x0000009f849f7220 */ /* 0x000fe20000410000 */
[----:B------:R-:W-:Y:S01]  /*3220*/  FMUL.FTZ R144, R176, R145 ;  /* 0x00000091b0907220 */ /* 0x000fe20000410000 */
[----:B------:R-:W3:Y:S01]  /*3230*/  MUFU.EX2 R8, R156 ;  /* 0x0000009c00087308 */ /* 0x000ee20000000800 */
[----:B------:R-:W-:Y:S01]  /*3240*/  FMUL.FTZ R145, R178, R157 ;  /* 0x0000009db2917220 */ /* 0x000fe20000410000 */
[----:B------:R-:W-:Y:S01]  /*3250*/  FMUL.FTZ R147, R222, R159 ;  /* 0x0000009fde937220 */ /* 0x000fe20000410000 */
[----:B------:R-:W-:Y:S01]  /*3260*/  FMUL.FTZ R214, R127, R214 ;  /* 0x000000d67fd67220 */ /* 0x000fe20000410000 */
[----:B------:R-:W-:Y:S01]  /*3270*/  F2FP.BF16.F32.PACK_AB R176, R163, R162 ;  /* 0x000000a2a3b0723e */ /* 0x000fe200000010ff */
[--C-:B--2---:R-:W-:Y:S01]  /*3280*/  FADD.FTZ R157, R148, -R6.reuse ;  /* 0x80000006949d7221 */ /* 0x104fe20000010000 */
[----:B------:R-:W-:Y:S01]  /*3290*/  FADD.FTZ R159, R150, -R6 ;  /* 0x80000006969f7221 */ /* 0x000fe20000010000 */
[--C-:B------:R-:W-:Y:S01]  /*32a0*/  FADD.FTZ R6, R149, -R7.reuse ;  /* 0x8000000795067221 */ /* 0x100fe20000010000 */
[----:B------:R2:W4:Y:S01]  /*32b0*/  MUFU.EX2 R9, R158 ;  /* 0x0000009e00097308 */ /* 0x0005220000000800 */
[----:B------:R-:W-:Y:S01]  /*32c0*/  FADD.FTZ R120, R151, -R7 ;  /* 0x8000000797787221 */ /* 0x000fe20000010000 */
[----:B------:R-:W-:-:S02]  /*32d0*/  IMAD.U32 R7, RZ, RZ, UR6 ;  /* 0x00000006ff077e24 */ /* 0x000fc4000f8e00ff */
[----:B-1----:R-:W-:Y:S01]  /*32e0*/  FMUL.FTZ R4, R11, R4 ;  /* 0x000000040b047220 */ /* 0x002fe20000410000 */
[----:B------:R-:W-:Y:S01]  /*32f0*/  FMUL.FTZ R157, R10, R157 ;  /* 0x0000009d0a9d7220 */ /* 0x000fe20000410000 */
[----:B------:R-:W-:Y:S01]  /*3300*/  FMUL.FTZ R141, R141, R214 ;  /* 0x000000d68d8d7220 */ /* 0x000fe20000410000 */
[----:B------:R-:W-:Y:S02]  /*3310*/  IMAD R7, R7, 0x2000, R0 ;  /* 0x0000200007077824 */ /* 0x000fe400078e0200 */
[----:B------:R-:W-:Y:S01]  /*3320*/  FMUL.FTZ R4, R179, R4 ;  /* 0x00000004b3047220 */ /* 0x000fe20000410000 */
[----:B------:R-:W1:Y:S01]  /*3330*/  MUFU.EX2 R5, R212 ;  /* 0x000000d400057308 */ /* 0x000e620000000800 */
[----:B---3--:R-:W-:Y:S01]  /*3340*/  FMUL.FTZ R159, R8, R159 ;  /* 0x0000009f089f7220 */ /* 0x008fe20000410000 */
[----:B------:R-:W-:Y:S01]  /*3350*/  FMUL.FTZ R146, R180, R157 ;  /* 0x0000009db4927220 */ /* 0x000fe20000410000 */
[----:B------:R-:W-:Y:S01]  /*3360*/  F2FP.BF16.F32.PACK_AB R156, R152, R121 ;  /* 0x00000079989c723e */ /* 0x000fe200000010ff */
[----:B------:R-:W-:-:S02]  /*3370*/  IMAD R7, R7, 0x2, R18 ;  /* 0x0000000207077824 */ /* 0x000fc400078e0212 */
[----:B------:R-:W-:Y:S01]  /*3380*/  FMUL.FTZ R182, R182, R159 ;  /* 0x0000009fb6b67220 */ /* 0x000fe20000410000 */
[----:B------:R-:W-:Y:S02]  /*3390*/  F2FP.BF16.F32.PACK_AB R157, R122, R123 ;  /* 0x0000007b7a9d723e */ /* 0x000fe400000010ff */
[----:B--2---:R-:W-:Y:S01]  /*33a0*/  F2FP.BF16.F32.PACK_AB R158, R154, R155 ;  /* 0x0000009b9a9e723e */ /* 0x004fe200000010ff */
[----:B----4-:R-:W-:Y:S01]  /*33b0*/  FMUL.FTZ R6, R9, R6 ;  /* 0x0000000609067220 */ /* 0x010fe20000410000 */
[----:B------:R-:W-:Y:S02]  /*33c0*/  F2FP.BF16.F32.PACK_AB R159, R208, R153 ;  /* 0x00000099d09f723e */ /* 0x000fe400000010ff */
[----:B------:R-:W-:Y:S01]  /*33d0*/  F2FP.BF16.F32.PACK_AB R152, R210, R131 ;  /* 0x00000083d298723e */ /* 0x000fe200000010ff */
[----:B------:R-:W-:Y:S01]  /*33e0*/  FMUL.FTZ R181, R181, R6 ;  /* 0x00000006b5b57220 */ /* 0x000fe20000410000 */
[----:B------:R-:W-:Y:S01]  /*33f0*/  F2FP.BF16.F32.PACK_AB R153, R160, R161 ;  /* 0x000000a1a099723e */ /* 0x000fe200000010ff */
[----:B------:R2:W-:Y:S01]  /*3400*/  STSM.16.MT88.4 [R7+0x1e800], R156 ;  /* 0x01e8009c07007844 */ /* 0x0005e20000004200 */
[----:B------:R-:W-:Y:S01]  /*3410*/  F2FP.BF16.F32.PACK_AB R154, R135, R134 ;  /* 0x00000086879a723e */ /* 0x000fe200000010ff */
[----:B-1----:R-:W-:Y:S01]  /*3420*/  FMUL.FTZ R120, R5, R120 ;  /* 0x0000007805787220 */ /* 0x002fe20000410000 */
[----:B------:R-:W-:-:S02]  /*3430*/  F2FP.BF16.F32.PACK_AB R155, R136, R133 ;  /* 0x00000085889b723e */ /* 0x000fc400000010ff */
[----:B------:R-:W-:Y:S01]  /*3440*/  F2FP.BF16.F32.PACK_AB R148, R164, R137 ;  /* 0x00000089a494723e */ /* 0x000fe200000010ff */
[----:B------:R-:W-:Y:S01]  /*3450*/  FMUL.FTZ R223, R223, R120 ;  /* 0x00000078dfdf7220 */ /* 0x000fe20000410000 */
[----:B------:R-:W-:Y:S01]  /*3460*/  F2FP.BF16.F32.PACK_AB R149, R139, R138 ;  /* 0x0000008a8b95723e */ /* 0x000fe200000010ff */
[----:B------:R2:W-:Y:S01]  /*3470*/  STSM.16.MT88.4 [R7+0x1f000], R152 ;  /* 0x01f0009807007844 */ /* 0x0005e20000004200 */
[----:B------:R-:W-:Y:S02]  /*3480*/  F2FP.BF16.F32.PACK_AB R150, R141, R22 ;  /* 0x000000168d96723e */ /* 0x000fe400000010ff */
[----:B------:R-:W-:Y:S02]  /*3490*/  F2FP.BF16.F32.PACK_AB R151, R143, R140 ;  /* 0x0000008c8f97723e */ /* 0x000fe400000010ff */
[----:B------:R-:W-:Y:S02]  /*34a0*/  F2FP.BF16.F32.PACK_AB R144, R147, R144 ;  /* 0x000000909390723e */ /* 0x000fe400000010ff */
[----:B------:R-:W-:Y:S01]  /*34b0*/  F2FP.BF16.F32.PACK_AB R145, R4, R145 ;  /* 0x000000910491723e */ /* 0x000fe200000010ff */
[----:B------:R2:W-:Y:S01]  /*34c0*/  STSM.16.MT88.4 [R7+0x1f800], R148 ;  /* 0x01f8009407007844 */ /* 0x0005e20000004200 */
[----:B------:R-:W-:Y:S01]  /*34d0*/  F2FP.BF16.F32.PACK_AB R146, R181, R146 ;  /* 0x00000092b592723e */ /* 0x000fe200000010ff */
[----:B------:R-:W-:Y:S01]  /*34e0*/  IMAD R4, R209, 0x1000, R18 ;  /* 0x00001000d1047824 */ /* 0x000fe200078e0212 */
[----:B------:R-:W-:-:S02]  /*34f0*/  F2FP.BF16.F32.PACK_AB R147, R223, R182 ;  /* 0x000000b6df93723e */ /* 0x000fc400000010ff */
[----:B------:R-:W-:Y:S02]  /*3500*/  F2FP.BF16.F32.PACK_AB R120, R183, R224 ;  /* 0x000000e0b778723e */ /* 0x000fe400000010ff */
[----:B------:R-:W-:Y:S01]  /*3510*/  F2FP.BF16.F32.PACK_AB R121, R170, R169 ;  /* 0x000000a9aa79723e */ /* 0x000fe200000010ff */
[----:B------:R2:W-:Y:S01]  /*3520*/  STSM.16.MT88.4 [R7+0x20000], R144 ;  /* 0x0200009007007844 */ /* 0x0005e20000004200 */
[----:B------:R-:W-:Y:S02]  /*3530*/  F2FP.BF16.F32.PACK_AB R122, R167, R166 ;  /* 0x000000a6a77a723e */ /* 0x000fe400000010ff */
[----:B------:R-:W-:Y:S02]  /*3540*/  F2FP.BF16.F32.PACK_AB R123, R171, R168 ;  /* 0x000000a8ab7b723e */ /* 0x000fe400000010ff */
[----:B------:R-:W-:Y:S02]  /*3550*/  F2FP.BF16.F32.PACK_AB R178, R211, R14 ;  /* 0x0000000ed3b2723e */ /* 0x000fe400000010ff */
[----:B------:R-:W-:Y:S01]  /*3560*/  WARPGROUP.ARRIVE ;  /* 0x00000000000079c5 */ /* 0x000fe20000000000 */
[----:B------:R-:W-:-:S02]  /*3570*/  F2FP.BF16.F32.PACK_AB R179, R124, R15 ;  /* 0x0000000f7cb3723e */ /* 0x000fc400000010ff */
[----:B------:R-:W-:Y:S02]  /*3580*/  F2FP.BF16.F32.PACK_AB R132, R132, R129 ;  /* 0x000000818484723e */ /* 0x000fe400000010ff */
[----:B------:R-:W-:Y:S01]  /*3590*/  F2FP.BF16.F32.PACK_AB R133, R11, R130 ;  /* 0x000000820b85723e */ /* 0x000fe200000010ff */
[----:B------:R-:W-:Y:S01]  /*35a0*/  HGMMA.64x96x16.F32.BF16 R24, R120, gdesc[UR16].tnspB, R24, gsb0 ;  /* 0x4160001078187df0 */ /* 0x000fe20008001818 */
[----:B------:R-:W-:Y:S01]  /*35b0*/  UMOV UR18, UR12 ;  /* 0x0000000c00127c82 */ /* 0x000fe20008000000 */
[----:B------:R-:W-:Y:S01]  /*35c0*/  UMOV UR19, 0x80000020 ;  /* 0x8000002000137882 */ /* 0x000fe20000000000 */
[----:B------:R-:W-:Y:S01]  /*35d0*/  UIADD3 UR12, UR10, 0x80, URZ ;  /* 0x000000800a0c7890 */ /* 0x000fe2000fffe03f */
[----:B------:R-:W-:Y:S02]  /*35e0*/  F2FP.BF16.F32.PACK_AB R134, R9, R10 ;  /* 0x0000000a0986723e */ /* 0x000fe400000010ff */
[----:B------:R-:W-:Y:S02]  /*35f0*/  F2FP.BF16.F32.PACK_AB R135, R5, R8 ;  /* 0x000000080587723e */ /* 0x000fe400000010ff */
        /* <DEDUP_REMOVED lines=185> */
[----:B--2---:R-:W-:Y:S05]  /*4190*/  @!P0 BRA `(.L_x_353) ;  /* 0x0000000000048947 */ /* 0x004fea0003800000 */
[----:B------:R-:W-:Y:S01]  /*41a0*/  BPT.TRAP 0x1 ;  /* 0x000000040000795c */ /* 0x000fe20000300000 */
.L_x_353:
        /* <DEDUP_REMOVED lines=48> */
.L_x_354:
        /* <DEDUP_REMOVED lines=16> */
.L_x_344:
[----:B------:R-:W2:Y:S01]  /*45b0*/  S2UR UR7, SR_CTAID.Y ;  /* 0x00000000000779c3 */ /* 0x000ea20000002600 */
[----:B------:R-:W-:Y:S01]  /*45c0*/  ULDC UR6, c[0x0][0x850] ;  /* 0x0002140000067ab9 */ /* 0x000fe20000000800 */
[----:B------:R-:W3:Y:S01]  /*45d0*/  S2R R0, SR_TID.X ;  /* 0x0000000000007919 */ /* 0x000ee20000002100 */
[----:B------:R-:W-:Y:S01]  /*45e0*/  UISETP.NE.AND UP0, UPT, UR6, 0x1, UPT ;  /* 0x000000010600788c */ /* 0x000fe2000bf05270 */
[----:B------:R-:W-:Y:S01]  /*45f0*/  IMAD R23, R16, 0x1800, R23 ;  /* 0x0000180010177824 */ /* 0x000fe200078e0217 */
[----:B------:R-:W-:Y:S01]  /*4600*/  ULDC.64 UR14, c[0x0][0x818] ;  /* 0x00020600000e7ab9 */ /* 0x000fe20000000a00 */
[----:B------:R-:W-:Y:S01]  /*4610*/  ULDC UR12, c[0x0][0x870] ;  /* 0x00021c00000c7ab9 */ /* 0x000fe20000000800 */
[----:B------:R-:W-:Y:S01]  /*4620*/  ULDC.64 UR18, c[0x0][0x840] ;  /* 0x0002100000127ab9 */ /* 0x000fe20000000a00 */
[----:B------:R-:W5:Y:S01]  /*4630*/  S2UR UR17, SR_CTAID.X ;  /* 0x00000000001179c3 */ /* 0x000f620000002500 */
[----:B------:R-:W-:Y:S01]  /*4640*/  ULDC.64 UR20, c[0x0][0x868] ;  /* 0x00021a0000147ab9 */ /* 0x000fe20000000a00 */
[----:B------:R-:W-:-:S06]  /*4650*/  IMAD R23, R23, 0x4, R18 ;  /* 0x0000000417177824 */ /* 0x000fcc00078e0212 */
[----:B------:R-:W-:Y:S08]  /*4660*/  BAR.SYNC.DEFER_BLOCKING 0x1, 0x100 ;  /* 0x0044000000007b1d */ /* 0x000ff00000010000 */
[----:B------:R-:W4:Y:S01]  /*4670*/  S2UR UR24, SR_CTAID.Z ;  /* 0x00000000001879c3 */ /* 0x000f220000002700 */
[----:B------:R-:W-:Y:S01]  /*4680*/  @UP0 ULDC UR4, c[0x0][0x854] ;  /* 0x0002150000040ab9 */ /* 0x000fe20000000800 */
[----:B------:R-:W-:Y:S01]  /*4690*/  @UP0 ULDC UR9, c[0x0][0x858] ;  /* 0x0002160000090ab9 */ /* 0x000fe20000000800 */
[----:B------:R-:W-:Y:S01]  /*46a0*/  ULDC.64 UR22, c[0x0][0x848] ;  /* 0x0002120000167ab9 */ /* 0x000fe20000000a00 */
[----:B------:R-:W-:Y:S01]  /*46b0*/  BSSY B0, `(.L_x_356) ;  /* 0x0000073000007945 */ /* 0x000fe20003800000 */
[----:B--2---:R-:W-:-:S02]  /*46c0*/  UIMAD.WIDE.U32 UR4, UR7, UR4, URZ ;  /* 0x00000004070472a5 */ /* 0x004fc4000f8e003f */
[----:B------:R-:W-:Y:S02]  /*46d0*/  UMOV UR8, UR7 ;  /* 0x0000000700087c82 */ /* 0x000fe40008000000 */
[----:B------:R-:W-:Y:S02]  /*46e0*/  @UP0 USHF.R.U32.HI UR8, URZ, UR9, UR5 ;  /* 0x000000093f080299 */ /* 0x000fe40008011605 */
[----:B-----5:R-:W-:Y:S02]  /*46f0*/  UIMAD UR10, UR17, 0x3000, URZ ;  /* 0x00003000110a78a4 */ /* 0x020fe4000f8e023f */
[----:B------:R-:W-:Y:S01]  /*4700*/  USHF.R.S32.HI UR13, URZ, 0x1f, UR8 ;  /* 0x0000001f3f0d7899 */ /* 0x000fe20008011408 */
[----:B------:R2:W-:Y:S01]  /*4710*/  STS.128 [R23], R24 ;  /* 0x0000001817007388 */ /* 0x0005e20000000c00 */
[----:B------:R-:W-:Y:S01]  /*4720*/  USHF.R.S32.HI UR11, URZ, 0x1f, UR10 ;  /* 0x0000001f3f0b7899 */ /* 0x000fe2000801140a */
[----:B---3--:R-:W-:Y:S01]  /*4730*/  ISETP.NE.AND P1, PT, R0, 0x80, PT ;  /* 0x000000800000780c */ /* 0x008fe20003f25270 */
[----:B------:R-:W-:Y:S01]  /*4740*/  UIMAD UR9, UR13, UR14, URZ ;  /* 0x0000000e0d0972a4 */ /* 0x000fe2000f8e023f */
[----:B------:R2:W-:Y:S01]  /*4750*/  STS.128 [R23+0x800], R28 ;  /* 0x0008001c17007388 */ /* 0x0005e20000000c00 */
[----:B------:R-:W-:-:S02]  /*4760*/  UIMAD UR12, UR17, UR12, URZ ;  /* 0x0000000c110c72a4 */ /* 0x000fc4000f8e023f */
[----:B------:R-:W-:Y:S01]  /*4770*/  UIMAD.WIDE.U32 UR4, UR8, UR14, UR10 ;  /* 0x0000000e080472a5 */ /* 0x000fe2000f8e000a */
[----:B------:R2:W-:Y:S01]  /*4780*/  STS.128 [R23+0x1000], R32 ;  /* 0x0010002017007388 */ /* 0x0005e20000000c00 */
[----:B------:R-:W-:Y:S01]  /*4790*/  UIMAD UR16, UR8, UR15, UR9 ;  /* 0x0000000f081072a4 */ /* 0x000fe2000f8e0209 */
[----:B------:R-:W-:Y:S01]  /*47a0*/  ULDC UR14, c[0x0][0x80c] ;  /* 0x00020300000e7ab9 */ /* 0x000fe20000000800 */
[----:B------:R-:W-:Y:S01]  /*47b0*/  UIMAD.WIDE.U32 UR10, UR8, UR18, UR10 ;  /* 0x00000012080a72a5 */ /* 0x000fe2000f8e000a */
[----:B------:R2:W-:Y:S01]  /*47c0*/  STS.128 [R23+0x1800], R36 ;  /* 0x0018002417007388 */ /* 0x0005e20000000c00 */
[----:B------:R-:W-:Y:S02]  /*47d0*/  UIMAD UR12, UR12, UR14, URZ ;  /* 0x0000000e0c0c72a4 */ /* 0x000fe4000f8e023f */
[----:B----4-:R-:W-:Y:S01]  /*47e0*/  UIMAD UR9, UR24, UR14, URZ ;  /* 0x0000000e180972a4 */ /* 0x010fe2000f8e023f */
[----:B------:R2:W-:Y:S01]  /*47f0*/  STS.128 [R23+0x2000], R4 ;  /* 0x0020000417007388 */ /* 0x0005e20000000c00 */
[----:B------:R-:W-:-:S02]  /*4800*/  USHF.R.S32.HI UR15, URZ, 0x1f, UR12 ;  /* 0x0000001f3f0f7899 */ /* 0x000fc4000801140c */
[----:B------:R-:W-:Y:S01]  /*4810*/  USHF.R.S32.HI UR14, URZ, 0x1f, UR9 ;  /* 0x0000001f3f0e7899 */ /* 0x000fe20008011409 */
[----:B------:R2:W-:Y:S01]  /*4820*/  STS.128 [R23+0x2800], R44 ;  /* 0x0028002c17007388 */ /* 0x0005e20000000c00 */
[----:B------:R-:W-:Y:S02]  /*4830*/  UIADD3 UR12, UP0, UP1, UR12, UR9, UR8 ;  /* 0x000000090c0c7290 */ /* 0x000fe4000f91e008 */
[----:B------:R-:W-:Y:S01]  /*4840*/  UIMAD UR17, UR13, UR18, URZ ;  /* 0x000000120d1172a4 */ /* 0x000fe2000f8e023f */
[----:B------:R2:W-:Y:S01]  /*4850*/  STS.128 [R23+0x3000], R48 ;  /* 0x0030003017007388 */ /* 0x0005e20000000c00 */
[----:B------:R-:W-:Y:S02]  /*4860*/  UIADD3.X UR14, UR15, UR14, UR13, UP0, UP1 ;  /* 0x0000000e0f0e7290 */ /* 0x000fe400087e240d */
[----:B------:R-:W-:Y:S01]  /*4870*/  USHF.L.U32 UR9, UR12, 0x2, URZ ;  /* 0x000000020c097899 */ /* 0x000fe2000800063f */
[----:B------:R2:W-:Y:S01]  /*4880*/  STS.128 [R23+0x3800], R52 ;  /* 0x0038003417007388 */ /* 0x0005e20000000c00 */
[----:B------:R-:W-:-:S02]  /*4890*/  USHF.L.U64.HI UR12, UR12, 0x2, UR14 ;  /* 0x000000020c0c7899 */ /* 0x000fc4000801020e */
[----:B------:R-:W-:Y:S01]  /*48a0*/  UIADD3 UR18, UP0, UR9, UR20, URZ ;  /* 0x0000001409127290 */ /* 0x000fe2000ff1e03f */
[----:B------:R2:W-:Y:S01]  /*48b0*/  STS.128 [R23+0x4000], R56 ;  /* 0x0040003817007388 */ /* 0x0005e20000000c00 */
[----:B------:R-:W-:Y:S02]  /*48c0*/  UIMAD UR17, UR8, UR19, UR17 ;  /* 0x00000013081172a4 */ /* 0x000fe4000f8e0211 */
[----:B------:R-:W-:Y:S01]  /*48d0*/  USHF.R.S32.HI UR13, URZ, 0x1f, UR24 ;  /* 0x0000001f3f0d7899 */ /* 0x000fe20008011418 */
[----:B------:R2:W-:Y:S01]  /*48e0*/  STS.128 [R23+0x4800], R60 ;  /* 0x0048003c17007388 */ /* 0x0005e20000000c00 */
[----:B------:R-:W-:Y:S01]  /*48f0*/  UIADD3.X UR19, UR12, UR21, URZ, UP0, !UPT ;  /* 0x000000150c137290 */ /* 0x000fe200087fe43f */
[----:B------:R-:W-:Y:S01]  /*4900*/  IMAD.U32 R2, RZ, RZ, UR18 ;  /* 0x00000012ff027e24 */ /* 0x000fe2000f8e00ff */
[----:B------:R-:W-:Y:S01]  /*4910*/  UIADD3 UR5, UR5, UR16, URZ ;  /* 0x0000001005057290 */ /* 0x000fe2000fffe03f */
[----:B------:R2:W-:Y:S01]  /*4920*/  STS.128 [R23+0x5000], R64 ;  /* 0x0050004017007388 */ /* 0x0005e20000000c00 */
[----:B------:R-:W-:Y:S01]  /*4930*/  ULDC.64 UR20, c[0x0][0x820] ;  /* 0x0002080000147ab9 */ /* 0x000fe20000000a00 */
[----:B------:R-:W-:Y:S01]  /*4940*/  UIMAD UR15, UR13, UR22, URZ ;  /* 0x000000160d0f72a4 */ /* 0x000fe2000f8e023f */
[----:B------:R-:W-:Y:S01]  /*4950*/  IMAD.U32 R3, RZ, RZ, UR19 ;  /* 0x00000013ff037e24 */ /* 0x000fe2000f8e00ff */
[----:B------:R-:W-:Y:S01]  /*4960*/  UIMAD UR14, UR13, UR20, URZ ;  /* 0x000000140d0e72a4 */ /* 0x000fe2000f8e023f */
[----:B------:R2:W-:Y:S01]  /*4970*/  STS.128 [R23+0x5800], R68 ;  /* 0x0058004417007388 */ /* 0x0005e20000000c00 */
[----:B------:R-:W-:-:S02]  /*4980*/  UIADD3 UR11, UR11, UR17, URZ ;  /* 0x000000110b0b7290 */ /* 0x000fc4000fffe03f */
[----:B------:R-:W-:Y:S02]  /*4990*/  UIMAD UR13, UR24, UR21, UR14 ;  /* 0x00000015180d72a4 */ /* 0x000fe4000f8e020e */
[----:B------:R-:W-:Y:S01]  /*49a0*/  UIMAD.WIDE.U32 UR4, UR24, UR20, UR4 ;  /* 0x00000014180472a5 */ /* 0x000fe2000f8e0004 */
[----:B------:R-:W-:Y:S01]  /*49b0*/  ULDC.64 UR16, c[0x0][0x800] ;  /* 0x0002000000107ab9 */ /* 0x000fe20000000a00 */
[----:B------:R-:W-:Y:S02]  /*49c0*/  UIMAD.WIDE.U32 UR10, UR24, UR22, UR10 ;  /* 0x00000016180a72a5 */ /* 0x000fe4000f8e000a */
[----:B------:R-:W-:Y:S02]  /*49d0*/  UIADD3 UR13, UR5, UR13, URZ ;  /* 0x0000000d050d7290 */ /* 0x000fe4000fffe03f */
[----:B------:R-:W-:Y:S02]  /*49e0*/  ULEA UR16, UP0, UR4, UR16, 0x2 ;  /* 0x0000001004107291 */ /* 0x000fe4000f80103f */
[----:B------:R-:W-:Y:S01]  /*49f0*/  UIMAD UR15, UR24, UR23, UR15 ;  /* 0x00000017180f72a4 */ /* 0x000fe2000f8e020f */
[----:B------:R-:W-:Y:S01]  /*4a00*/  ULDC.64 UR20, c[0x0][0x828] ;  /* 0x00020a0000147ab9 */ /* 0x000fe20000000a00 */
[----:B------:R-:W-:-:S02]  /*4a10*/  ULEA.HI.X UR17, UR4, UR17, UR13, 0x2, UP0 ;  /* 0x0000001104117291 */ /* 0x000fc400080f140d */
[----:B------:R-:W-:Y:S02]  /*4a20*/  UIADD3 UR5, UR11, UR15, URZ ;  /* 0x0000000f0b057290 */ /* 0x000fe4000fffe03f */
[----:B------:R-:W-:Y:S02]  /*4a30*/  ULEA UR20, UP1, UR10, UR20, 0x2 ;  /* 0x000000140a147291 */ /* 0x000fe4000f82103f */
[----:B------:R-:W-:Y:S01]  /*4a40*/  UIADD3 UR4, -UR8, URZ, URZ ;  /* 0x0000003f08047290 */ /* 0x000fe2000fffe13f */
[----:B------:R-:W-:Y:S01]  /*4a50*/  ULDC UR11, c[0x0][0x740] ;  /* 0x0001d000000b7ab9 */ /* 0x000fe20000000800 */
[----:B------:R-:W-:Y:S01]  /*4a60*/  ULEA.HI.X UR5, UR10, UR21, UR5, 0x2, UP1 ;  /* 0x000000150a057291 */ /* 0x000fe200088f1405 */
        /* <DEDUP_REMOVED lines=48> */
[----:B------:R-:W-:Y:S01]  /*4d70*/  UIMAD UR6, UR6, UR4, UR7 ;  /* 0x00000004060672a4 */ /* 0x000fe2000f8e0207 */
[----:B--2---:R-:W-:Y:S11]  /*4d80*/  @P1 BRA `(.L_x_357) ;  /* 0x0000000000141947 */ /* 0x004ff60003800000 */
.L_x_358:
[----:B------:R-:W2:Y:S04]  /*4d90*/  LDG.E.STRONG.GPU R0, desc[UR46][R2.64] ;  /* 0x0000002e02007981 */ /* 0x000ea8000c1ef900 */
[----:B--2---:R-:W-:Y:S01]  /*4da0*/  CCTL.IVALL ;  /* 0x00000000ff00798f */ /* 0x004fe20002000000 */
[----:B------:R-:W-:Y:S05]  /*4db0*/  YIELD ;  /* 0x0000000000007946 */ /* 0x000fea0003800000 */
[----:B------:R-:W-:-:S13]  /*4dc0*/  ISETP.NE.AND P0, PT, R0, UR6, PT ;  /* 0x0000000600007c0c */ /* 0x000fda000bf05270 */
[----:B------:R-:W-:Y:S05]  /*4dd0*/  @P0 BRA `(.L_x_358) ;  /* 0xfffffffc00ec0947 */ /* 0x000fea000383ffff */
.L_x_357:
[----:B------:R-:W-:Y:S05]  /*4de0*/  BSYNC B0 ;  /* 0x0000000000007941 */ /* 0x000fea0003800000 */
.L_x_356:
[----:B------:R-:W-:-:S03]  /*4df0*/  UMOV UR4, 0xffffffff ;  /* 0xffffffff00047882 */ /* 0x000fc60000000000 */
[----:B------:R-:W-:Y:S05]  /*4e00*/  BRA.DIV UR4, `(.L_x_359) ;  /* 0x0000003e04cc7947 */ /* 0x000fea000b800000 */
[----:B------:R-:W-:Y:S01]  /*4e10*/  NOP ;  /* 0x0000000000007918 */ /* 0x000fe20000000000 */
.L_x_441:
[----:B------:R-:W-:Y:S01]  /*4e20*/  @!PT LDS RZ, [RZ] ;  /* 0x00000000fffff984 */ /* 0x000fe20000000800 */
[----:B------:R-:W-:Y:S01]  /*4e30*/  @!PT LDS RZ, [RZ] ;  /* 0x00000000fffff984 */ /* 0x000fe20000000800 */
[----:B------:R-:W-:Y:S01]  /*4e40*/  @!PT LDS RZ, [RZ] ;  /* 0x00000000fffff984 */ /* 0x000fe20000000800 */
[----:B------:R-:W-:Y:S01]  /*4e50*/  @!PT LDS RZ, [RZ] ;  /* 0x00000000fffff984 */ /* 0x000fe20000000800 */
[----:B------:R2:W-:Y:S06]  /*4e60*/  MEMBAR.ALL.CTA ;  /* 0x0000000000007992 */ /* 0x0005ec0000008000 */
[----:B--2---:R-:W2:Y:S01]  /*4e70*/  FENCE.VIEW.ASYNC.S ;  /* 0x00000000000073c6 */ /* 0x004ea20000000000 */
[----:B------:R-:W-:Y:S05]  /*4e80*/  WARPSYNC.ALL ;  /* 0x0000000000007948 */ /* 0x000fea0003800000 */
[----:B------:R-:W-:Y:S01]  /*4e90*/  BSSY B0, `(.L_x_360) ;  /* 0x0000010000007945 */ /* 0x000fe20003800000 */
[----:B--2---:R-:W-:Y:S06]  /*4ea0*/  BAR.SYNC.DEFER_BLOCKING 0x1, 0x100 ;  /* 0x0044000000007b1d */ /* 0x004fec0000010000 */
[----:B------:R-:W-:Y:S05]  /*4eb0*/  @P1 BRA `(.L_x_361) ;  /* 0x0000000000341947 */ /* 0x000fea0003800000 */
[----:B------:R-:W-:Y:S01]  /*4ec0*/  R2UR UR7, R18 ;  /* 0x00000000120772ca */ /* 0x000fe200000e0000 */
[----:B------:R-:W-:Y:S01]  /*4ed0*/  UMOV UR8, 0xc00 ;  /* 0x00000c0000087882 */ /* 0x000fe20000000000 */
[----:B------:R-:W-:Y:S01]  /*4ee0*/  PLOP3.LUT P0, PT, PT, PT, PT, 0x80, 0x0 ;  /* 0x000000000000781c */ /* 0x000fe20003f0f070 */
[----:B------:R-:W-:Y:S01]  /*4ef0*/  UMOV UR10, 0x0 ;  /* 0x00000000000a7882 */ /* 0x000fe20000000000 */
[----:B------:R-:W-:Y:S01]  /*4f00*/  UMOV UR11, 0x14f00000 ;  /* 0x14f00000000b7882 */ /* 0x000fe20000000000 */
[----:B------:R-:W-:-:S10]  /*4f10*/  UMOV UR4, UR20 ;  /* 0x0000001400047c82 */ /* 0x000fd40008000000 */
.L_x_362:
[----:B------:R-:W-:Y:S01]  /*4f20*/  @P0 ELECT P2, URZ, PT ;  /* 0x00000000003f082f */ /* 0x000fe20003840000 */
[----:B------:R2:W-:-:S12]  /*4f30*/  UBLKRED.G.S.ADD.F32.RN [UR4], [UR7], UR8, desc[UR10] ;  /* 0x00000a04070073bb */ /* 0x0005d800080a1408 */
[----:B------:R-:W-:Y:S02]  /*4f40*/  @P2 PLOP3.LUT P0, PT, P2, PT, PT, 0x8, 0x0 ;  /* 0x000000000000281c */ /* 0x000fe4000170e170 */
[----:B------:R-:W-:-:S11]  /*4f50*/  PLOP3.LUT P2, PT, PT, PT, PT, 0x8, 0x0 ;  /* 0x000000000000781c */ /* 0x000fd60003f4e170 */
[----:B--2---:R-:W-:Y:S05]  /*4f60*/  @P0 BRA.U.ANY `(.L_x_362) ;  /* 0xfffffffd00ec0947 */ /* 0x004fea000393ffff */
[----:B------:R0:W-:Y:S01]  /*4f70*/  UTMACMDFLUSH ;  /* 0x00000000000079b7 */ /* 0x0001e20000000000 */
[----:B------:R-:W-:-:S04]  /*4f80*/  DEPBAR.LE SB0, 0x0 ;  /* 0x000080000000791a */ /* 0x000fc80000000000 */
.L_x_361:
[----:B------:R-:W-:Y:S05]  /*4f90*/  BSYNC B0 ;  /* 0x0000000000007941 */ /* 0x000fea0003800000 */
.L_x_360:
        /* <DEDUP_REMOVED lines=12> */
[----:B------:R-:W-:-:S05]  /*5060*/  IMAD.MOV.U32 R5, RZ, RZ, 0x1 ;  /* 0x00000001ff057424 */ /* 0x000fca00078e00ff */
[----:B------:R2:W-:Y:S02]  /*5070*/  REDG.E.ADD.S32.STRONG.GPU desc[UR46][R2.64], R5 ;  /* 0x000000050200798e */ /* 0x0005e4000c10e3ae */
.L_x_364:
[----:B------:R-:W-:Y:S05]  /*5080*/  BSYNC B0 ;  /* 0x0000000000007941 */ /* 0x000fea0003800000 */
.L_x_363:
[----:B------:R-:W-:Y:S06]  /*5090*/  BAR.SYNC.DEFER_BLOCKING 0x1, 0x100 ;  /* 0x0044000000007b1d */ /* 0x000fec0000010000 */
[----:B------:R-:W-:Y:S01]  /*50a0*/  ULDC.64 UR4, c[0x0][0x860] ;  /* 0x0002180000047ab9 */ /* 0x000fe20000000a00 */
[----:B------:R-:W-:Y:S01]  /*50b0*/  BSSY B0, `(.L_x_365) ;  /* 0x0000017000007945 */ /* 0x000fe20003800000 */
[----:B------:R-:W-:-:S04]  /*50c0*/  UIADD3 UR9, UP0, UR9, UR4, URZ ;  /* 0x0000000409097290 */ /* 0x000fc8000ff1e03f */
[----:B------:R-:W-:Y:S02]  /*50d0*/  UIADD3.X UR12, UR12, UR5, URZ, UP0, !UPT ;  /* 0x000000050c0c7290 */ /* 0x000fe400087fe43f */
[----:B--2---:R-:W-:-:S04]  /*50e0*/  IMAD.U32 R2, RZ, RZ, UR9 ;  /* 0x00000009ff027e24 */ /* 0x004fc8000f8e00ff */
[----:B------:R-:W-:Y:S01]  /*50f0*/  IMAD.U32 R3, RZ, RZ, UR12 ;  /* 0x0000000cff037e24 */ /* 0x000fe2000f8e00ff */
        /* <DEDUP_REMOVED lines=12> */
[----:B------:R-:W-:Y:S05]  /*51c0*/  @P1 BRA `(.L_x_366) ;  /* 0x0000000000141947 */ /* 0x000fea0003800000 */
.L_x_367:
[----:B------:R-:W3:Y:S04]  /*51d0*/  LDG.E.STRONG.GPU R0, desc[UR46][R2.64] ;  /* 0x0000002e02007981 */ /* 0x000ee8000c1ef900 */
[----:B---3--:R-:W-:Y:S01]  /*51e0*/  CCTL.IVALL ;  /* 0x00000000ff00798f */ /* 0x008fe20002000000 */
[----:B------:R-:W-:Y:S05]  /*51f0*/  YIELD ;  /* 0x0000000000007946 */ /* 0x000fea0003800000 */
[----:B------:R-:W-:-:S13]  /*5200*/  ISETP.NE.AND P0, PT, R0, UR6, PT ;  /* 0x0000000600007c0c */ /* 0x000fda000bf05270 */
[----:B------:R-:W-:Y:S05]  /*5210*/  @P0 BRA `(.L_x_367) ;  /* 0xfffffffc00ec0947 */ /* 0x000fea000383ffff */
.L_x_366:
[----:B------:R-:W-:Y:S05]  /*5220*/  BSYNC B0 ;  /* 0x0000000000007941 */ /* 0x000fea0003800000 */
.L_x_365:
[----:B------:R-:W-:-:S03]  /*5230*/  UMOV UR4, 0xffffffff ;  /* 0xffffffff00047882 */ /* 0x000fc60000000000 */
[----:B------:R-:W-:Y:S05]  /*5240*/  BRA.DIV UR4, `(.L_x_368) ;  /* 0x0000003a04d87947 */ /* 0x000fea000b800000 */
[----:B------:R-:W-:Y:S01]  /*5250*/  NOP ;  /* 0x0000000000007918 */ /* 0x000fe20000000000 */
.L_x_444:
[----:B------:R-:W-:Y:S01]  /*5260*/  @!PT LDS RZ, [RZ] ;  /* 0x00000000fffff984 */ /* 0x000fe20000000800 */
[----:B------:R-:W-:Y:S01]  /*5270*/  @!PT LDS RZ, [RZ] ;  /* 0x00000000fffff984 */ /* 0x000fe20000000800 */
[----:B------:R-:W-:Y:S01]  /*5280*/  @!PT LDS RZ, [RZ] ;  /* 0x00000000fffff984 */ /* 0x000fe20000000800 */
[----:B------:R-:W-:Y:S01]  /*5290*/  @!PT LDS RZ, [RZ] ;  /* 0x00000000fffff984 */ /* 0x000fe20000000800 */
[----:B------:R3:W-:Y:S06]  /*52a0*/  MEMBAR.ALL.CTA ;  /* 0x0000000000007992 */ /* 0x0007ec0000008000 */
[----:B---3--:R-:W3:Y:S01]  /*52b0*/  FENCE.VIEW.ASYNC.S ;  /* 0x00000000000073c6 */ /* 0x008ee20000000000 */
[----:B------:R-:W-:Y:S05]  /*52c0*/  WARPSYNC.ALL ;  /* 0x0000000000007948 */ /* 0x000fea0003800000 */
[----:B------:R-:W-:Y:S01]  /*52d0*/  BSSY B0, `(.L_x_369) ;  /* 0x0000011000007945 */ /* 0x000fe20003800000 */
        /* <DEDUP_REMOVED lines=9> */
.L_x_371:
[----:B------:R-:W-:Y:S01]  /*5370*/  @P0 ELECT P2, URZ, PT ;  /* 0x00000000003f082f */ /* 0x000fe20003840000 */
[----:B------:R3:W-:-:S12]  /*5380*/  UBLKRED.G.S.ADD.F32.RN [UR4], [UR7], UR8, desc[UR10] ;  /* 0x00000a04070073bb */ /* 0x0007d800080a1408 */
[----:B------:R-:W-:Y:S02]  /*5390*/  @P2 PLOP3.LUT P0, PT, P2, PT, PT, 0x8, 0x0 ;  /* 0x000000000000281c */ /* 0x000fe4000170e170 */
[----:B------:R-:W-:-:S11]  /*53a0*/  PLOP3.LUT P2, PT, PT, PT, PT, 0x8, 0x0 ;  /* 0x000000000000781c */ /* 0x000fd60003f4e170 */
[----:B---3--:R-:W-:Y:S05]  /*53b0*/  @P0 BRA.U.ANY `(.L_x_371) ;  /* 0xfffffffd00ec0947 */ /* 0x008fea000393ffff */
[----:B------:R0:W-:Y:S01]  /*53c0*/  UTMACMDFLUSH ;  /* 0x00000000000079b7 */ /* 0x0001e20000000000 */
[----:B------:R-:W-:-:S04]  /*53d0*/  DEPBAR.LE SB0, 0x0 ;  /* 0x000080000000791a */ /* 0x000fc80000000000 */
.L_x_370:
[----:B------:R-:W-:Y:S05]  /*53e0*/  BSYNC B0 ;  /* 0x0000000000007941 */ /* 0x000fea0003800000 */
.L_x_369:
[----:B------:R-:W-:Y:S01]  /*53f0*/  NOP ;  /* 0x0000000000007918 */ /* 0x000fe20000000000 */
[----:B------:R-:W-:Y:S05]  /*5400*/  @P1 BRA `(.L_x_335) ;  /* 0x0000003400e01947 */ /* 0x000fea0003800000 */
[----:B------:R-:W-:Y:S01]  /*5410*/  IMAD.MOV.U32 R5, RZ, RZ, 0x1 ;  /* 0x00000001ff057424 */ /* 0x000fe200078e00ff */
[----:B------:R-:W-:Y:S01]  /*5420*/  @!PT LDS RZ, [RZ] ;  /* 0x00000000fffff984 */ /* 0x000fe20000000800 */
[----:B------:R-:W-:Y:S01]  /*5430*/  @!PT LDS RZ, [RZ] ;  /* 0x00000000fffff984 */ /* 0x000fe20000000800 */
[----:B------:R-:W-:Y:S01]  /*5440*/  @!PT LDS RZ, [RZ] ;  /* 0x00000000fffff984 */ /* 0x000fe20000000800 */
[----:B------:R-:W-:Y:S01]  /*5450*/  @!PT LDS RZ, [RZ] ;  /* 0x00000000fffff984 */ /* 0x000fe20000000800 */
[----:B------:R3:W-:Y:S06]  /*5460*/  MEMBAR.ALL.CTA ;  /* 0x0000000000007992 */ /* 0x0007ec0000008000 */
[----:B---3--:R-:W-:Y:S06]  /*5470*/  MEMBAR.ALL.GPU ;  /* 0x0000000000007992 */ /* 0x008fec000000a000 */
[----:B------:R-:W-:-:S00]  /*5480*/  ERRBAR ;  /* 0x00000000000079ab */ /* 0x000fc00000000000 */
[----:B------:R-:W-:Y:S06]  /*5490*/  CGAERRBAR ;  /* 0x00000000000075ab */ /* 0x000fec0000000000 */
[----:B012345:R-:W-:Y:S04]  /*54a0*/  CCTL.IVALL ;  /* 0x00000000ff00798f */ /* 0x03ffe80002000000 */
[----:B------:R3:W-:Y:S01]  /*54b0*/  REDG.E.ADD.S32.STRONG.GPU desc[UR46][R2.64], R5 ;  /* 0x000000050200798e */ /* 0x0007e2000c10e3ae */
[----:B------:R-:W-:Y:S05]  /*54c0*/  BRA `(.L_x_335) ;  /* 0x0000003400b07947 */ /* 0x000fea0003800000 */
.L_x_333:
        /* <DEDUP_REMOVED lines=13> */
[----:B------:R-:W-:Y:S01]  /*55a0*/  ULDC UR16, c[0x0][0x280] ;  /* 0x0000a00000107ab9 */ /* 0x000fe20000000800 */
[----:B------:R-:W-:Y:S01]  /*55b0*/  ULDC.64 UR10, c[0x0][0x2d8] ;  /* 0x0000b600000a7ab9 */ /* 0x000fe20000000a00 */
[----:B------:R-:W-:Y:S01]  /*55c0*/  UISETP.GE.AND UP1, UPT, UR16, 0x1, UPT ;  /* 0x000000011000788c */ /* 0x000fe2000bf26270 */
[----:B------:R-:W-:Y:S01]  /*55d0*/  ULDC UR15, c[0x0][0x288] ;  /* 0x0000a200000f7ab9 */ /* 0x000fe20000000800 */
[----:B------:R-:W-:Y:S01]  /*55e0*/  USHF.R.S32.HI UR14, URZ, 0x1f, UR7 ;  /* 0x0000001f3f0e7899 */ /* 0x000fe20008011407 */
[----:B------:R-:W-:-:S03]  /*55f0*/  ULDC.64 UR12, c[0x0][0x2e0] ;  /* 0x0000b800000c7ab9 */ /* 0x000fc60000000a00 */
[----:B------:R-:W-:Y:S02]  /*5600*/  PLOP3.LUT P1, PT, PT, PT, UP1, 0x80, 0x0 ;  /* 0x000000000000781c */ /* 0x000fe40003f2f018 */
[----:B------:R-:W-:Y:S01]  /*5610*/  ELECT P0, URZ, PT ;  /* 0x00000000003f782f */ /* 0x000fe20003800000 */
[----:B-1----:R-:W-:Y:S02]  /*5620*/  USHF.R.S32.HI UR8, URZ, 0x1f, UR9 ;  /* 0x0000001f3f087899 */ /* 0x002fe40008011409 */
[----:B------:R-:W-:Y:S02]  /*5630*/  UIMAD.WIDE.U32 UR4, UR9, UR10, URZ ;  /* 0x0000000a090472a5 */ /* 0x000fe4000f8e003f */
[----:B------:R-:W-:-:S04]  /*5640*/  UIMAD UR6, UR8, UR10, URZ ;  /* 0x0000000a080672a4 */ /* 0x000fc8000f8e023f */
[----:B------:R-:W-:Y:S02]  /*5650*/  UIMAD UR6, UR9, UR11, UR6 ;  /* 0x0000000b090672a4 */ /* 0x000fe4000f8e0206 */
[----:B------:R-:W-:Y:S02]  /*5660*/  UIMAD UR11, UR7, UR15, URZ ;  /* 0x0000000f070b72a4 */ /* 0x000fe4000f8e023f */
[----:B------:R-:W-:Y:S02]  /*5670*/  UIADD3 UR5, UR5, UR6, URZ ;  /* 0x0000000605057290 */ /* 0x000fe4000fffe03f */
[----:B------:R-:W-:Y:S02]  /*5680*/  UIMAD UR6, UR14, UR12, URZ ;  /* 0x0000000c0e0672a4 */ /* 0x000fe4000f8e023f */
[----:B------:R-:W-:Y:S02]  /*5690*/  UIADD3 UR10, UP0, UR11, UR9, URZ ;  /* 0x000000090b0a7290 */ /* 0x000fe4000ff1e03f */
[----:B------:R-:W-:-:S02]  /*56a0*/  UIMAD UR14, UR7, UR13, UR6 ;  /* 0x0000000d070e72a4 */ /* 0x000fc4000f8e0206 */
[----:B------:R-:W-:Y:S02]  /*56b0*/  UIMAD.WIDE.U32 UR6, UR7, UR12, UR4 ;  /* 0x0000000c070672a5 */ /* 0x000fe4000f8e0004 */
[----:B------:R-:W-:Y:S01]  /*56c0*/  ULEA.HI.X.SX32 UR11, UR11, UR8, 0x1, UP0 ;  /* 0x000000080b0b7291 */ /* 0x000fe200080f0e3f */
[----:B------:R-:W-:Y:S11]  /*56d0*/  @!P1 BRA `(.L_x_335) ;  /* 0x00000034002c9947 */ /* 0x000ff60003800000 */
[----:B------:R-:W1:Y:S01]  /*56e0*/  S2R R3, SR_TID.X ;  /* 0x0000000000037919 */ /* 0x000e620000002100 */
[----:B------:R-:W-:Y:S01]  /*56f0*/  UIADD3 UR4, UR16, 0x3f, URZ ;  /* 0x0000003f10047890 */ /* 0x000fe2000fffe03f */
[----:B------:R-:W2:Y:S01]  /*5700*/  S2UR UR27, SR_CTAID.X ;  /* 0x00000000001b79c3 */ /* 0x000ea20000002500 */
[----:B------:R-:W-:Y:S02]  /*5710*/  UISETP.GE.AND UP0, UPT, UR16, 0x41, UPT ;  /* 0x000000411000788c */ /* 0x000fe4000bf06270 */
[----:B------:R-:W-:Y:S02]  /*5720*/  USHF.R.S32.HI UR5, URZ, 0x1f, UR4 ;  /* 0x0000001f3f057899 */ /* 0x000fe40008011404 */
[----:B------:R-:W-:Y:S02]  /*5730*/  UIADD3 UR14, UR7, UR14, URZ ;  /* 0x0000000e070e7290 */ /* 0x000fe4000fffe03f */
[----:B------:R-:W-:Y:S01]  /*5740*/  ULEA.HI UR5, UR5, UR4, URZ, 0x6 ;  /* 0x0000000405057291 */ /* 0x000fe2000f8f303f */
[----:B------:R-:W-:-:S02]  /*5750*/  PLOP3.LUT P1, PT, PT, PT, UP0, 0x80, 0x0 ;  /* 0x000000000000781c */ /* 0x000fc40003f2f008 */
[----:B------:R-:W-:Y:S01]  /*5760*/  ULDC UR4, c[0x0][0x760] ;  /* 0x0001d80000047ab9 */ /* 0x000fe20000000800 */
[----:B------:R-:W-:Y:S02]  /*5770*/  USHF.R.S32.HI UR5, URZ, 0x6, UR5 ;  /* 0x000000063f057899 */ /* 0x000fe40008011405 */
        /* <DEDUP_REMOVED lines=19> */
.L_x_398:
        /* <DEDUP_REMOVED lines=17> */
.L_x_376:
[----:B------:R-:W2:Y:S04]  /*59c0*/  LDG.E.STRONG.GPU R4, desc[UR46][R2.64] ;  /* 0x0000002e02047981 */ /* 0x000ea8000c1ef900 */
[----:B--2---:R-:W-:Y:S01]  /*59d0*/  CCTL.IVALL ;  /* 0x00000000ff00798f */ /* 0x004fe20002000000 */
[----:B------:R-:W-:Y:S05]  /*59e0*/  YIELD ;  /* 0x0000000000007946 */ /* 0x000fea0003800000 */
[----:B------:R-:W-:-:S13]  /*59f0*/  ISETP.NE.AND P3, PT, R4, UR27, PT ;  /* 0x0000001b04007c0c */ /* 0x000fda000bf65270 */
[----:B------:R-:W-:Y:S05]  /*5a00*/  @P3 BRA `(.L_x_376) ;  /* 0xfffffffc00ec3947 */ /* 0x000fea000383ffff */
.L_x_375:
[----:B------:R-:W-:Y:S05]  /*5a10*/  BSYNC B0 ;  /* 0x0000000000007941 */ /* 0x000fea0003800000 */
.L_x_374:
[----:B------:R-:W-:-:S03]  /*5a20*/  UMOV UR16, 0xffffffff ;  /* 0xffffffff00107882 */ /* 0x000fc60000000000 */
[----:B------:R-:W-:Y:S05]  /*5a30*/  BRA.DIV UR16, `(.L_x_377) ;  /* 0x0000003210f87947 */ /* 0x000fea000b800000 */
[----:B------:R-:W-:Y:S01]  /*5a40*/  NOP ;  /* 0x0000000000007918 */ /* 0x000fe20000000000 */
.L_x_447:
        /* <DEDUP_REMOVED lines=19> */
.L_x_379:
[----:B------:R-:W-:Y:S05]  /*5b80*/  BSYNC B0 ;  /* 0x0000000000007941 */ /* 0x000fea0003800000 */
.L_x_378:
        /* <DEDUP_REMOVED lines=13> */
.L_x_381:
[----:B------:R-:W-:Y:S05]  /*5c60*/  BSYNC B0 ;  /* 0x0000000000007941 */ /* 0x000fea0003800000 */
.L_x_380:
[----:B------:R-:W-:Y:S06]  /*5c70*/  BAR.ARV 0xa, 0xa0 ;  /* 0x0282800000007b1d */ /* 0x000fec0000002000 */
[----:B------:R-:W-:Y:S04]  /*5c80*/  BSSY B0, `(.L_x_382) ;  /* 0x0000003000007945 */ /* 0x000fe80003800000 */
[----:B------:R-:W-:Y:S05]  /*5c90*/  @!P0 BRA `(.L_x_383) ;  /* 0x0000000000048947 */ /* 0x000fea0003800000 */
[----:B------:R-:W-:-:S04]  /*5ca0*/  DEPBAR.LE SB0, 0x0 ;  /* 0x000080000000791a */ /* 0x000fc80000000000 */
.L_x_383:
[----:B------:R-:W-:Y:S05]  /*5cb0*/  BSYNC B0 ;  /* 0x0000000000007941 */ /* 0x000fea0003800000 */
.L_x_382:
        /* <DEDUP_REMOVED lines=19> */
.L_x_385:
[----:B------:R-:W-:Y:S05]  /*5df0*/  BSYNC B0 ;  /* 0x0000000000007941 */ /* 0x000fea0003800000 */
.L_x_384:
[----:B------:R-:W-:Y:S01]  /*5e00*/  UIADD3 UR19, UR15, UR19, URZ ;  /* 0x000000130f137290 */ /* 0x000fe2000fffe03f */
[----:B------:R-:W-:Y:S03]  /*5e10*/  BSSY B0, `(.L_x_386) ;  /* 0x000000d000007945 */ /* 0x000fe60003800000 */
[----:B------:R-:W-:-:S04]  /*5e20*/  UIADD3 UR16, UP0, UR19, UR10, URZ ;  /* 0x0000000a13107290 */ /* 0x000fc8000ff1e03f */
[----:B------:R-:W-:Y:S02]  /*5e30*/  ULEA.HI.X.SX32 UR19, UR19, UR11, 0x1, UP0 ;  /* 0x0000000b13137291 */ /* 0x000fe400080f0e3f */
[----:B------:R-:W-:-:S04]  /*5e40*/  ULEA UR8, UP0, UR16, UR8, 0x2 ;  /* 0x0000000810087291 */ /* 0x000fc8000f80103f */
[----:B------:R-:W-:Y:S02]  /*5e50*/  ULEA.HI.X UR19, UR16, UR9, UR19, 0x2, UP0 ;  /* 0x0000000910137291 */ /* 0x000fe400080f1413 */
[----:B-1----:R-:W-:-:S04]  /*5e60*/  IMAD.U32 R2, RZ, RZ, UR8 ;  /* 0x00000008ff027e24 */ /* 0x002fc8000f8e00ff */
[----:B------:R-:W-:Y:S01]  /*5e70*/  IMAD.U32 R3, RZ, RZ, UR19 ;  /* 0x00000013ff037e24 */ /* 0x000fe2000f8e00ff */
[----:B------:R-:W-:Y:S06]  /*5e80*/  @P1 BRA `(.L_x_387) ;  /* 0x0000000000141947 */ /* 0x000fec0003800000 */
.L_x_388:
[----:B------:R-:W2:Y:S04]  /*5e90*/  LDG.E.STRONG.GPU R4, desc[UR46][R2.64] ;  /* 0x0000002e02047981 */ /* 0x000ea8000c1ef900 */
[----:B--2---:R-:W-:Y:S01]  /*5ea0*/  CCTL.IVALL ;  /* 0x00000000ff00798f */ /* 0x004fe20002000000 */
[----:B------:R-:W-:Y:S05]  /*5eb0*/  YIELD ;  /* 0x0000000000007946 */ /* 0x000fea0003800000 */
[----:B------:R-:W-:-:S13]  /*5ec0*/  ISETP.NE.AND P3, PT, R4, UR27, PT ;  /* 0x0000001b04007c0c */ /* 0x000fda000bf65270 */
[----:B------:R-:W-:Y:S05]  /*5ed0*/  @P3 BRA `(.L_x_388) ;  /* 0xfffffffc00ec3947 */ /* 0x000fea000383ffff */
.L_x_387:
[----:B------:R-:W-:Y:S05]  /*5ee0*/  BSYNC B0 ;  /* 0x0000000000007941 */ /* 0x000fea0003800000 */
.L_x_386:
[----:B------:R-:W-:-:S03]  /*5ef0*/  UMOV UR8, 0xffffffff ;  /* 0xffffffff00087882 */ /* 0x000fc60000000000 */
[----:B------:R-:W-:Y:S05]  /*5f00*/  BRA.DIV UR8, `(.L_x_389) ;  /* 0x0000002e08e07947 */ /* 0x000fea000b800000 */
[----:B------:R-:W-:Y:S01]  /*5f10*/  NOP ;  /* 0x0000000000007918 */ /* 0x000fe20000000000 */
.L_x_450:
        /* <DEDUP_REMOVED lines=13> */
.L_x_391:
[----:B------:R-:W-:Y:S05]  /*5ff0*/  BSYNC B0 ;  /* 0x0000000000007941 */ /* 0x000fea0003800000 */
.L_x_390:
        /* <DEDUP_REMOVED lines=13> */
.L_x_393:
[----:B------:R-:W-:Y:S05]  /*60d0*/  BSYNC B0 ;  /* 0x0000000000007941 */ /* 0x000fea0003800000 */
.L_x_392:
[----:B------:R-:W-:Y:S06]  /*60e0*/  BAR.ARV 0xa, 0xa0 ;  /* 0x0282800000007b1d */ /* 0x000fec0000002000 */
[----:B------:R-:W-:Y:S04]  /*60f0*/  BSSY B0, `(.L_x_394) ;  /* 0x0000003000007945 */ /* 0x000fe80003800000 */
[----:B------:R-:W-:Y:S05]  /*6100*/  @!P0 BRA `(.L_x_395) ;  /* 0x0000000000048947 */ /* 0x000fea0003800000 */
[----:B------:R-:W-:-:S04]  /*6110*/  DEPBAR.LE SB0, 0x0 ;  /* 0x000080000000791a */ /* 0x000fc80000000000 */
.L_x_395:
[----:B------:R-:W-:Y:S05]  /*6120*/  BSYNC B0 ;  /* 0x0000000000007941 */ /* 0x000fea0003800000 */
.L_x_394:
        /* <DEDUP_REMOVED lines=19> */
.L_x_397:
[----:B------:R-:W-:Y:S05]  /*6260*/  BSYNC B0 ;  /* 0x0000000000007941 */ /* 0x000fea0003800000 */
.L_x_396:
[----:B------:R-:W-:Y:S02]  /*6270*/  UIADD3 UR4, UR4, 0x2, URZ ;  /* 0x0000000204047890 */ /* 0x000fe4000fffe03f */
[----:B------:R-:W-:Y:S01]  /*6280*/  UIADD3 UR5, UR5, 0x1, URZ ;  /* 0x0000000105057890 */ /* 0x000fe2000fffe03f */
[----:B------:R-:W-:Y:S11]  /*6290*/  @P2 BRA `(.L_x_398) ;  /* 0xfffffff400842947 */ /* 0x000ff6000383ffff */
.L_x_373:
[----:B------:R-:W-:-:S13]  /*62a0*/  ISETP.NE.AND P1, PT, RZ, UR33, PT ;  /* 0x00000021ff007c0c */ /* 0x000fda000bf25270 */
[----:B------:R-:W-:Y:S05]  /*62b0*/  @!P1 BRA `(.L_x_335) ;  /* 0x0000002800349947 */ /* 0x000fea0003800000 */
        /* <DEDUP_REMOVED lines=11> */
.L_x_401:
[----:B------:R-:W2:Y:S04]  /*6370*/  LDG.E.STRONG.GPU R0, desc[UR46][R2.64] ;  /* 0x0000002e02007981 */ /* 0x000ea8000c1ef900 */
[----:B--2---:R-:W-:Y:S01]  /*6380*/  CCTL.IVALL ;  /* 0x00000000ff00798f */ /* 0x004fe20002000000 */
[----:B------:R-:W-:Y:S05]  /*6390*/  YIELD ;  /* 0x0000000000007946 */ /* 0x000fea0003800000 */
[----:B------:R-:W-:-:S13]  /*63a0*/  ISETP.NE.AND P2, PT, R0, UR27, PT ;  /* 0x0000001b00007c0c */ /* 0x000fda000bf45270 */
[----:B------:R-:W-:Y:S05]  /*63b0*/  @P2 BRA `(.L_x_401) ;  /* 0xfffffffc00ec2947 */ /* 0x000fea000383ffff */
.L_x_400:
[----:B------:R-:W-:Y:S05]  /*63c0*/  BSYNC B0 ;  /* 0x0000000000007941 */ /* 0x000fea0003800000 */
.L_x_399:
[----:B------:R-:W-:-:S03]  /*63d0*/  UMOV UR5, 0xffffffff ;  /* 0xffffffff00057882 */ /* 0x000fc60000000000 */
[----:B------:R-:W-:Y:S05]  /*63e0*/  BRA.DIV UR5, `(.L_x_402) ;  /* 0x0000002a05c47947 */ /* 0x000fea000b800000 */
[----:B------:R-:W-:Y:S01]  /*63f0*/  NOP ;  /* 0x0000000000007918 */ /* 0x000fe20000000000 */
.L_x_453:
        /* <DEDUP_REMOVED lines=22> */
.L_x_404:
[----:B------:R-:W-:Y:S05]  /*6560*/  BSYNC B0 ;  /* 0x0000000000007941 */ /* 0x000fea0003800000 */
.L_x_403:
        /* <DEDUP_REMOVED lines=20> */
.L_x_406:
[----:B------:R-:W-:Y:S05]  /*66b0*/  BSYNC B0 ;  /* 0x0000000000007941 */ /* 0x000fea0003800000 */
.L_x_405:
[----:B------:R-:W-:Y:S06]  /*66c0*/  BAR.ARV 0xa, 0xa0 ;  /* 0x0282800000007b1d */ /* 0x000fec0000002000 */
[----:B------:R-:W-:Y:S04]  /*66d0*/  BSSY B0, `(.L_x_407) ;  /* 0x0000003000007945 */ /* 0x000fe80003800000 */
[----:B------:R-:W-:Y:S05]  /*66e0*/  @!P0 BRA `(.L_x_408) ;  /* 0x0000000000048947 */ /* 0x000fea0003800000 */
[----:B------:R-:W-:-:S04]  /*66f0*/  DEPBAR.LE SB0, 0x0 ;  /* 0x000080000000791a */ /* 0x000fc80000000000 */
.L_x_408:
[----:B------:R-:W-:Y:S05]  /*6700*/  BSYNC B0 ;  /* 0x0000000000007941 */ /* 0x000fea0003800000 */
.L_x_407:
[----:B------:R-:W-:Y:S06]  /*6710*/  BAR.ARV 0xb, 0xa0 ;  /* 0x02c2800000007b1d */ /* 0x000fec0000002000 */
[----:B------:R-:W-:Y:S01]  /*6720*/  NOP ;  /* 0x0000000000007918 */ /* 0x000fe20000000000 */
        /* <DEDUP_REMOVED lines=15> */
[----:B--2---:R4:W-:Y:S01]  /*6820*/  @P0 REDG.E.ADD.S32.STRONG.GPU desc[UR46][R2.64], R5 ;  /* 0x000000050200098e */ /* 0x0049e2000c10e3ae */
[----:B------:R-:W-:Y:S05]  /*6830*/  BRA `(.L_x_335) ;  /* 0x0000002000d47947 */ /* 0x000fea0003800000 */
.L_x_372:
        /* <DEDUP_REMOVED lines=48> */
.L_x_454:
        /* <DEDUP_REMOVED lines=14> */
.L_x_412:
        /* <DEDUP_REMOVED lines=23> */
[----:B------:R-:W-:Y:S01]  /*6d90*/  MOV R14, UR47 ;  /* 0x0000002f000e7c02 */ /* 0x000fe20008000f00 */
[----:B--2---:R-:W-:Y:S01]  /*6da0*/  IMAD.MOV.U32 R10, RZ, RZ, R6 ;  /* 0x000000ffff0a7224 */ /* 0x004fe200078e0006 */
[----:B------:R-:W-:Y:S01]  /*6db0*/  UIADD3 UR44, UR8, 0x1e000, URZ ;  /* 0x0001e000082c7890 */ /* 0x000fe2000fffe03f */
[----:B------:R-:W-:Y:S01]  /*6dc0*/  IMAD.MOV.U32 R11, RZ, RZ, R7 ;  /* 0x000000ffff0b7224 */ /* 0x000fe200078e0007 */
[----:B------:R-:W-:Y:S01]  /*6dd0*/  UMOV UR33, UR25 ;  /* 0x0000001900217c82 */ /* 0x000fe20008000000 */
[----:B------:R-:W-:Y:S01]  /*6de0*/  UMOV UR17, UR25 ;  /* 0x0000001900117c82 */ /* 0x000fe20008000000 */
[----:B------:R-:W-:Y:S01]  /*6df0*/  IADD3 R2, P1, R10, 0x2f0, RZ ;  /* 0x000002f00a027810 */ /* 0x000fe20007f3e0ff */
[----:B------:R-:W-:Y:S01]  /*6e00*/  UIADD3 UR9, UR8, 0x26800, URZ ;  /* 0x0002680008097890 */ /* 0x000fe2000fffe03f */
[----:B------:R-:W-:Y:S01]  /*6e10*/  MOV R15, UR46 ;  /* 0x0000002e000f7c02 */ /* 0x000fe20008000f00 */
[----:B------:R-:W-:Y:S01]  /*6e20*/  UMOV UR45, UR25 ;  /* 0x00000019002d7c82 */ /* 0x000fe20008000000 */
        /* <DEDUP_REMOVED lines=11> */
[----:B------:R-:W-:Y:S01]  /*6ee0*/  R2UR UR47, R14 ;  /* 0x000000000e2f72ca */ /* 0x000fe200000e0000 */
[----:B------:R-:W-:Y:S01]  /*6ef0*/  UIADD3 UR48, UR8, 0x4000, URZ ;  /* 0x0000400008307890 */ /* 0x000fe2000fffe03f */
[----:B------:R-:W-:Y:S01]  /*6f00*/  R2UR UR31, R2 ;  /* 0x00000000021f72ca */ /* 0x000fe200000e0000 */
[--C-:B------:R-:W-:Y:S01]  /*6f10*/  IMAD.X R2, RZ, RZ, R11.reuse, P2 ;  /* 0x000000ffff027224 */ /* 0x100fe200010e060b */
[----:B------:R-:W-:Y:S01]  /*6f20*/  UMOV UR58, 0x30 ;  /* 0x00000030003a7882 */ /* 0x000fe20000000000 */
[----:B------:R-:W-:Y:S01]  /*6f30*/  UMOV UR60, UR12 ;  /* 0x0000000c003c7c82 */ /* 0x000fe20008000000 */
[----:B------:R-:W-:Y:S01]  /*6f40*/  UMOV UR59, UR11 ;  /* 0x0000000b003b7c82 */ /* 0x000fe20008000000 */
[----:B------:R-:W-:Y:S01]  /*6f50*/  UMOV UR57, UR9 ;  /* 0x0000000900397c82 */ /* 0x000fe20008000000 */
[----:B------:R-:W-:Y:S01]  /*6f60*/  R2UR UR23, R2 ;  /* 0x00000000021772ca */ /* 0x000fe200000e0000 */
[----:B------:R-:W-:Y:S01]  /*6f70*/  UMOV UR50, 0x40 ;  /* 0x0000004000327882 */ /* 0x000fe20000000000 */
[----:B------:R-:W-:Y:S01]  /*6f80*/  IADD3 R2, P1, R10, 0xf0, RZ ;  /* 0x000000f00a027810 */ /* 0x000fe20007f3e0ff */
[----:B------:R-:W-:Y:S01]  /*6f90*/  UMOV UR52, UR12 ;  /* 0x0000000c00347c82 */ /* 0x000fe20008000000 */
[----:B------:R-:W-:Y:S01]  /*6fa0*/  UMOV UR51, UR11 ;  /* 0x0000000b00337c82 */ /* 0x000fe20008000000 */
[----:B------:R-:W-:Y:S01]  /*6fb0*/  UMOV UR49, UR9 ;  /* 0x0000000900317c82 */ /* 0x000fe20008000000 */
[----:B------:R-:W-:Y:S01]  /*6fc0*/  R2UR UR40, R2 ;  /* 0x00000000022872ca */ /* 0x000fe200000e0000 */
[----:B-1----:R-:W-:Y:S01]  /*6fd0*/  IMAD.X R3, RZ, RZ, R11, P1 ;  /* 0x000000ffff037224 */ /* 0x002fe200008e060b */
[----:B------:R-:W-:-:S04]  /*6fe0*/  R2UR UR46, R15 ;  /* 0x000000000f2e72ca */ /* 0x000fc800000e0000 */
        /* <DEDUP_REMOVED lines=21> */
[----:B------:R-:W-:Y:S01]  /*7140*/  MOV R16, UR45 ;  /* 0x0000002d00107c02 */ /* 0x000fe20008000f00 */
        /* <DEDUP_REMOVED lines=8> */
[----:B------:R-:W-:Y:S01]  /*71d0*/  MOV R17, UR44 ;  /* 0x0000002c00117c02 */ /* 0x000fe20008000f00 */
[----:B------:R-:W-:Y:S01]  /*71e0*/  UMOV UR42, 0x50 ;  /* 0x00000050002a7882 */ /* 0x000fe20000000000 */
[----:B------:R-:W-:Y:S01]  /*71f0*/  UMOV UR43, UR11 ;  /* 0x0000000b002b7c82 */ /* 0x000fe20008000000 */
[----:B------:R-:W-:Y:S01]  /*7200*/  MOV R18, UR42 ;  /* 0x0000002a00127c02 */ /* 0x000fe20008000f00 */
[----:B------:R-:W-:Y:S01]  /*7210*/  UMOV UR42, 0x20 ;  /* 0x00000020002a7882 */ /* 0x000fe20000000000 */
[----:B------:R-:W-:Y:S01]  /*7220*/  UMOV UR41, UR9 ;  /* 0x0000000900297c82 */ /* 0x000fe20008000000 */
[----:B------:R2:W-:Y:S01]  /*7230*/  UTMALDG.4D [UR16], [UR30], desc[UR54] ;  /* 0x000036101e0075b4 */ /* 0x0005e20008019000 */
[----:B------:R-:W-:Y:S01]  /*7240*/  IMAD.MOV.U32 R5, RZ, RZ, RZ ;  /* 0x000000ffff057224 */ /* 0x000fe200078e00ff */
[----:B------:R3:W-:Y:S01]  /*7250*/  UTMALDG.4D [UR40], [UR30], desc[UR54] ;  /* 0x000036281e0075b4 */ /* 0x0007e20008019000 */
[----:B------:R4:W-:Y:S01]  /*7260*/  UTMALDG.4D [UR56], [UR30], desc[UR54] ;  /* 0x000036381e0075b4 */ /* 0x0009e20008019000 */
[----:B-1----:R-:W-:Y:S01]  /*7270*/  UMOV UR10, 0x40 ;  /* 0x00000040000a7882 */ /* 0x002fe20000000000 */
[----:B------:R4:W-:Y:S01]  /*7280*/  UTMALDG.4D [UR48], [UR30], desc[UR54] ;  /* 0x000036301e0075b4 */ /* 0x0009e20008019000 */
        /* <DEDUP_REMOVED lines=15> */
[----:B------:R4:W-:Y:S10]  /*7380*/  UTMALDG.4D [UR8], [UR22], desc[UR54] ;  /* 0x00003608160075b4 */ /* 0x0009f40008019000 */
        /* <DEDUP_REMOVED lines=17> */
.L_x_423:
[----:B------:R-:W-:-:S04]  /*74a0*/  SHF.L.U32 R20, R9, 0x1f, RZ ;  /* 0x0000001f09147819 */ /* 0x000fc800000006ff */
[----:B-1----:R-:W1:Y:S02]  /*74b0*/  SYNCS.PHASECHK.TRANS64.TRYWAIT P1, [R0+URZ+0x26840], R20 ;  /* 0x02684014000075a7 */ /* 0x002e64000802017f */
[----:B-123--:R-:W-:Y:S05]  /*74c0*/  @!P1 BRA `(.L_x_415) ;  /* 0x0000001800bc9947 */ /* 0x00efea0003800000 */
.L_x_455:
[----:B------:R-:W-:Y:S05]  /*74d0*/  @P0 BRA `(.L_x_416) ;  /* 0x0000000000140947 */ /* 0x000fea0003800000 */
[----:B------:R-:W-:Y:S01]  /*74e0*/  ISETP.NE.AND P1, PT, R13, RZ, PT ;  /* 0x000000ff0d00720c */ /* 0x000fe20003f25270 */
[----:B------:R-:W-:-:S04]  /*74f0*/  IMAD.MOV.U32 R3, RZ, RZ, 0x3100 ;  /* 0x00003100ff037424 */ /* 0x000fc800078e00ff */
[----:B------:R2:W-:Y:S08]  /*7500*/  SYNCS.ARRIVE.TRANS64 RZ, [R0+URZ+0x26830], R3 ;  /* 0x0268300300ff79a7 */ /* 0x0005f0000800003f */
[----:B------:R-:W-:Y:S05]  /*7510*/  @!P1 BRA `(.L_x_416) ;  /* 0x0000000000049947 */ /* 0x000fea0003800000 */
[----:B------:R-:W-:Y:S01]  /*7520*/  BPT.TRAP 0x1 ;  /* 0x000000040000795c */ /* 0x000fe20000300000 */
.L_x_416:
        /* <DEDUP_REMOVED lines=42> */
.L_x_456:
[----:B------:R-:W-:Y:S05]  /*77d0*/  @P0 BRA `(.L_x_418) ;  /* 0x0000000000140947 */ /* 0x000fea0003800000 */
[----:B------:R-:W-:Y:S01]  /*77e0*/  ISETP.NE.AND P1, PT, R13, RZ, PT ;  /* 0x000000ff0d00720c */ /* 0x000fe20003f25270 */
[----:B------:R-:W-:-:S04]  /*77f0*/  IMAD.MOV.U32 R3, RZ, RZ, 0x3100 ;  /* 0x00003100ff037424 */ /* 0x000fc800078e00ff */
[----:B------:R3:W-:Y:S08]  /*7800*/  SYNCS.ARRIVE.TRANS64 RZ, [R0+URZ+0x26818], R3 ;  /* 0x0268180300ff79a7 */ /* 0x0007f0000800003f */
[----:B------:R-:W-:Y:S05]  /*7810*/  @!P1 BRA `(.L_x_418) ;  /* 0x0000000000049947 */ /* 0x000fea0003800000 */
[----:B------:R-:W-:Y:S01]  /*7820*/  BPT.TRAP 0x1 ;  /* 0x000000040000795c */ /* 0x000fe20000300000 */
.L_x_418:
        /* <DEDUP_REMOVED lines=34> */
.L_x_457:
[----:B-123--:R-:W-:Y:S01]  /*7a50*/  SHF.R.S32.HI R20, RZ, 0x1f, R19 ;  /* 0x0000001fff147819 */ /* 0x00efe20000011413 */
[----:B------:R-:W-:Y:S06]  /*7a60*/  @P0 BRA `(.L_x_420) ;  /* 0x0000000000140947 */ /* 0x000fec0003800000 */
[----:B------:R-:W-:Y:S01]  /*7a70*/  ISETP.NE.AND P1, PT, R13, RZ, PT ;  /* 0x000000ff0d00720c */ /* 0x000fe20003f25270 */
[----:B------:R-:W-:-:S04]  /*7a80*/  IMAD.MOV.U32 R21, RZ, RZ, 0x3100 ;  /* 0x00003100ff157424 */ /* 0x000fc800078e00ff */
[----:B------:R1:W-:Y:S08]  /*7a90*/  SYNCS.ARRIVE.TRANS64 RZ, [R0+URZ+0x26838], R21 ;  /* 0x0268381500ff79a7 */ /* 0x0003f0000800003f */
[----:B------:R-:W-:Y:S05]  /*7aa0*/  @!P1 BRA `(.L_x_420) ;  /* 0x0000000000049947 */ /* 0x000fea0003800000 */
[----:B------:R-:W-:Y:S01]  /*7ab0*/  BPT.TRAP 0x1 ;  /* 0x000000040000795c */ /* 0x000fe20000300000 */
.L_x_420:
        /* <DEDUP_REMOVED lines=38> */
.L_x_459:
[----:B------:R-:W-:Y:S05]  /*7d20*/  @P0 BRA `(.L_x_422) ;  /* 0x0000000000140947 */ /* 0x000fea0003800000 */
[----:B------:R-:W-:Y:S01]  /*7d30*/  ISETP.NE.AND P1, PT, R13, RZ, PT ;  /* 0x000000ff0d00720c */ /* 0x000fe20003f25270 */
[----:B--2---:R-:W-:-:S04]  /*7d40*/  IMAD.MOV.U32 R5, RZ, RZ, 0x3100 ;  /* 0x00003100ff057424 */ /* 0x004fc800078e00ff */
[----:B------:R3:W-:Y:S08]  /*7d50*/  SYNCS.ARRIVE.TRANS64 RZ, [R0+URZ+0x26810], R5 ;  /* 0x0268100500ff79a7 */ /* 0x0007f0000800003f */
[----:B------:R-:W-:Y:S05]  /*7d60*/  @!P1 BRA `(.L_x_422) ;  /* 0x0000000000049947 */ /* 0x000fea0003800000 */
[----:B------:R-:W-:Y:S01]  /*7d70*/  BPT.TRAP 0x1 ;  /* 0x000000040000795c */ /* 0x000fe20000300000 */
.L_x_422:
        /* <DEDUP_REMOVED lines=36> */
.L_x_414:
[----:B------:R-:W-:-:S13]  /*7fc0*/  ISETP.NE.AND P1, PT, R17, RZ, PT ;  /* 0x000000ff1100720c */ /* 0x000fda0003f25270 */
[----:B------:R-:W-:Y:S05]  /*7fd0*/  @!P1 BRA `(.L_x_413) ;  /* 0x0000000400609947 */ /* 0x000fea0003800000 */
[----:B------:R-:W-:-:S04]  /*7fe0*/  SHF.L.U32 R7, R9, 0x1f, RZ ;  /* 0x0000001f09077819 */ /* 0x000fc800000006ff */
[----:B------:R-:W2:Y:S02]  /*7ff0*/  SYNCS.PHASECHK.TRANS64.TRYWAIT P1, [R0+URZ+0x26840], R7 ;  /* 0x02684007000075a7 */ /* 0x000ea4000802017f */
[----:B--2---:R-:W-:Y:S05]  /*8000*/  @!P1 BRA `(.L_x_424) ;  /* 0x0000001000409947 */ /* 0x004fea0003800000 */
.L_x_460:
[----:B------:R-:W-:Y:S05]  /*8010*/  @P0 BRA `(.L_x_425) ;  /* 0x0000000000140947 */ /* 0x000fea0003800000 */
[----:B------:R-:W-:Y:S01]  /*8020*/  ISETP.NE.AND P1, PT, R13, RZ, PT ;  /* 0x000000ff0d00720c */ /* 0x000fe20003f25270 */
[----:B------:R-:W-:-:S04]  /*8030*/  IMAD.MOV.U32 R5, RZ, RZ, 0x3100 ;  /* 0x00003100ff057424 */ /* 0x000fc800078e00ff */
[----:B------:R3:W-:Y:S08]  /*8040*/  SYNCS.ARRIVE.TRANS64 RZ, [R0+URZ+0x26830], R5 ;  /* 0x0268300500ff79a7 */ /* 0x0007f0000800003f */
[----:B------:R-:W-:Y:S05]  /*8050*/  @!P1 BRA `(.L_x_425) ;  /* 0x0000000000049947 */ /* 0x000fea0003800000 */
[----:B------:R-:W-:Y:S01]  /*8060*/  BPT.TRAP 0x1 ;  /* 0x000000040000795c */ /* 0x000fe20000300000 */
.L_x_425:
        /* <DEDUP_REMOVED lines=40> */
.L_x_461:
[----:B------:R-:W-:Y:S05]  /*82f0*/  @P0 BRA `(.L_x_427) ;  /* 0x0000000000140947 */ /* 0x000fea0003800000 */
[----:B------:R-:W-:Y:S01]  /*8300*/  ISETP.NE.AND P0, PT, R13, RZ, PT ;  /* 0x000000ff0d00720c */ /* 0x000fe20003f05270 */
[----:B------:R-:W-:-:S04]  /*8310*/  IMAD.MOV.U32 R5, RZ, RZ, 0x3100 ;  /* 0x00003100ff057424 */ /* 0x000fc800078e00ff */
[----:B------:R4:W-:Y:S08]  /*8320*/  SYNCS.ARRIVE.TRANS64 RZ, [R0+URZ+0x26818], R5 ;  /* 0x0268180500ff79a7 */ /* 0x0009f0000800003f */
[----:B------:R-:W-:Y:S05]  /*8330*/  @!P0 BRA `(.L_x_427) ;  /* 0x0000000000048947 */ /* 0x000fea0003800000 */
[----:B------:R-:W-:Y:S01]  /*8340*/  BPT.TRAP 0x1 ;  /* 0x000000040000795c */ /* 0x000fe20000300000 */
.L_x_427:
        /* <DEDUP_REMOVED lines=33> */
.L_x_413:
[----:B------:R-:W4:Y:S01]  /*8560*/  S2R R2, SR_TID.X ;  /* 0x0000000000027919 */ /* 0x000f220000002100 */
[----:B------:R-:W-:Y:S01]  /*8570*/  IMAD R3, R12, 0x8, R0 ;  /* 0x000000080c037824 */ /* 0x000fe200078e0200 */
[----:B----4-:R-:W-:Y:S02]  /*8580*/  LOP3.LUT R4, R2, 0x7f, RZ, 0xc0, !PT ;  /* 0x0000007f02047812 */ /* 0x010fe400078ec0ff */
[----:B------:R-:W-:Y:S02]  /*8590*/  SHF.L.U32 R2, R9, 0x1f, RZ ;  /* 0x0000001f09027819 */ /* 0x000fe400000006ff */
[----:B------:R-:W-:Y:S02]  /*85a0*/  ISETP.NE.AND P1, PT, R4, RZ, PT ;  /* 0x000000ff0400720c */ /* 0x000fe40003f25270 */
[----:B------:R-:W4:Y:S02]  /*85b0*/  SYNCS.PHASECHK.TRANS64.TRYWAIT P0, [R3+URZ+0x26840], R2 ;  /* 0x02684002030075a7 */ /* 0x000f24000800017f */
[----:B----4-:R-:W-:Y:S09]  /*85c0*/  @!P0 BRA `(.L_x_428) ;  /* 0x0000000800f88947 */ /* 0x010ff20003800000 */
.L_x_462:
[----:B------:R-:W-:Y:S05]  /*85d0*/  @P1 BRA `(.L_x_429) ;  /* 0x0000000000181947 */ /* 0x000fea0003800000 */
[----:B------:R-:W5:Y:S01]  /*85e0*/  S2R R4, SR_TID.X ;  /* 0x0000000000047919 */ /* 0x000f620000002100 */
[----:B----4-:R-:W-:-:S04]  /*85f0*/  IMAD.MOV.U32 R2, RZ, RZ, 0x3100 ;  /* 0x00003100ff027424 */ /* 0x010fc800078e00ff */
[----:B------:R4:W-:Y:S01]  /*8600*/  SYNCS.ARRIVE.TRANS64 RZ, [R3+URZ+0x26830], R2 ;  /* 0x0268300203ff79a7 */ /* 0x0009e2000800003f */
[----:B-----5:R-:W-:-:S13]  /*8610*/  LOP3.LUT P0, RZ, R4, 0x1f, RZ, 0xc0, !PT ;  /* 0x0000001f04ff7812 */ /* 0x020fda000780c0ff */
[----:B----4-:R-:W-:Y:S05]  /*8620*/  @!P0 BRA `(.L_x_429) ;  /* 0x0000000000048947 */ /* 0x010fea0003800000 */
[----:B------:R-:W-:Y:S01]  /*8630*/  BPT.TRAP 0x1 ;  /* 0x000000040000795c */ /* 0x000fe20000300000 */
.L_x_429:
        /* <DEDUP_REMOVED lines=47> */
.L_x_410:
[----:B------:R-:W-:Y:S05]  /*8930*/  BSYNC B0 ;  /* 0x0000000000007941 */ /* 0x000fea0003800000 */
.L_x_409:
[----:B------:R-:W-:-:S03]  /*8940*/  UMOV UR5, 0xffffffff ;  /* 0xffffffff00057882 */ /* 0x000fc60000000000 */
[----:B------:R-:W-:Y:S05]  /*8950*/  BRA.DIV UR5, `(.L_x_430) ;  /* 0x0000000a05287947 */ /* 0x000fea000b800000 */
[----:B------:R-:W-:-:S13]  /*8960*/  ELECT P0, URZ, PT ;  /* 0x00000000003f782f */ /* 0x000fda0003800000 */
.L_x_465:
[----:B------:R-:W-:Y:S05]  /*8970*/  @!P0 BRA `(.L_x_335) ;  /* 0x0000000000848947 */ /* 0x000fea0003800000 */
[----:B------:R-:W-:-:S06]  /*8980*/  ULOP3.LUT UR5, UR38, 0x2, URZ, 0xfc, !UPT ;  /* 0x0000000226057892 */ /* 0x000fcc000f8efc3f */
[----:B------:R-:W-:-:S05]  /*8990*/  IMAD.U32 R2, RZ, RZ, UR5 ;  /* 0x00000005ff027e24 */ /* 0x000fca000f8e00ff */
[----:B------:R-:W-:-:S13]  /*89a0*/  ISETP.NE.AND P0, PT, R2, 0x3, PT ;  /* 0x000000030200780c */ /* 0x000fda0003f05270 */
[----:B------:R-:W-:Y:S05]  /*89b0*/  @!P0 BRA `(.L_x_431) ;  /* 0x0000000000048947 */ /* 0x000fea0003800000 */
[----:B------:R-:W-:Y:S01]  /*89c0*/  BPT.TRAP 0x1 ;  /* 0x000000040000795c */ /* 0x000fe20000300000 */
.L_x_431:
        /* <DEDUP_REMOVED lines=15> */
.L_x_466:
[----:B------:R-:W2:Y:S02]  /*8ac0*/  SYNCS.PHASECHK.TRANS64.TRYWAIT P1, [R3+URZ], R2 ;  /* 0x00000002030075a7 */ /* 0x000ea4000802017f */
[----:B--2---:R-:W-:Y:S05]  /*8ad0*/  @!P1 BRA `(.L_x_433) ;  /* 0x0000000800009947 */ /* 0x004fea0003800000 */
.L_x_467:
[----:B------:R-:W-:Y:S05]  /*8ae0*/  @!P0 BRA `(.L_x_434) ;  /* 0x0000000000048947 */ /* 0x000fea0003800000 */
[----:B------:R-:W-:Y:S01]  /*8af0*/  BPT.TRAP 0x1 ;  /* 0x000000040000795c */ /* 0x000fe20000300000 */
.L_x_434:
[----:B--2---:R-:W-:-:S04]  /*8b00*/  VIADD R3, R7, 0x26840 ;  /* 0x0002684007037836 */ /* 0x004fc80000000000 */
[----:B------:R-:W-:-:S04]  /*8b10*/  IMAD R0, R0, 0x8, R3 ;  /* 0x0000000800007824 */ /* 0x000fc800078e0203 */
[----:B------:R-:W2:Y:S02]  /*8b20*/  SYNCS.PHASECHK.TRANS64.TRYWAIT P0, [R0+URZ], R5 ;  /* 0x00000005000075a7 */ /* 0x000ea4000800017f */
[----:B--2---:R-:W-:Y:S05]  /*8b30*/  @!P0 BRA `(.L_x_435) ;  /* 0x0000000400fc8947 */ /* 0x004fea0003800000 */
.L_x_468:
[----:B------:R-:W-:-:S07]  /*8b40*/  IMAD R3, R4, 0x8, R3 ;  /* 0x0000000804037824 */ /* 0x000fce00078e0203 */
.L_x_436:
[----:B---3--:R3:W4:Y:S02]  /*8b50*/  SYNCS.PHASECHK.TRANS64.TRYWAIT P0, [R3+URZ], R2 ;  /* 0x00000002030075a7 */ /* 0x008724000800017f */
[----:B----4-:R-:W-:Y:S05]  /*8b60*/  @!P0 NANOSLEEP.SYNCS 0x989680 ;  /* 0x009896800000895d */ /* 0x010fea0003900000 */
[----:B------:R-:W4:Y:S02]  /*8b70*/  @!P0 SYNCS.PHASECHK.TRANS64 P0, [R3+URZ], R2 ;  /* 0x00000002030085a7 */ /* 0x000f24000800007f */
[----:B----4-:R-:W-:Y:S05]  /*8b80*/  @!P0 BRA `(.L_x_436) ;  /* 0xfffffffc00f08947 */ /* 0x010fea000383ffff */
.L_x_335:
[----:B------:R-:W-:Y:S05]  /*8b90*/  BSYNC B6 ;  /* 0x0000000000067941 */ /* 0x000fea0003800000 */
.L_x_332:
[----:B------:R-:W-:Y:S05]  /*8ba0*/  EXIT ;  /* 0x000000000000794d */ /* 0x000fea0003800000 */
.L_x_340:
[----:B------:R-:W-:Y:S02]  /*8bb0*/  IMAD.MOV.U32 R13, RZ, RZ, R16 ;  /* 0x000000ffff0d7224 */ /* 0x000fe400078e0010 */
[----:B------:R-:W-:Y:S02]  /*8bc0*/  IMAD.MOV.U32 R12, RZ, RZ, RZ ;  /* 0x000000ffff0c7224 */ /* 0x000fe400078e00ff */
[----:B------:R-:W-:Y:S02]  /*8bd0*/  IMAD.MOV.U32 R11, RZ, RZ, 0x1f ;  /* 0x0000001fff0b7424 */ /* 0x000fe400078e00ff */
[----:B------:R-:W-:-:S07]  /*8be0*/  IMAD.MOV.U32 R15, RZ, RZ, -0x1 ;  /* 0xffffffffff0f7424 */ /* 0x000fce00078e00ff */
[----:B------:R-:W-:Y:S05]  /*8bf0*/  WARPSYNC.COLLECTIVE R15, `(.L_x_437) ;  /* 0x000000000f087348 */ /* 0x000fea0003c00000 */
[----:B------:R1:W2:Y:S02]  /*8c00*/  SHFL.IDX P6, R14, R13, R12, R11 ;  /* 0x0000000c0d0e7389 */ /* 0x0002a400000c000b */
[----:B-12---:R-:W-:Y:S01]  /*8c10*/  ENDCOLLECTIVE ;  /* 0x000000000000791b */ /* 0x006fe20003800000 */
.L_x_437:
[----:B------:R-:W-:Y:S05]  /*8c20*/  BRA `(.L_x_438) ;  /* 0xffffff7c00c47947 */ /* 0x000fea000383ffff */
.L_x_342:
[----:B--2---:R2:W3:Y:S02]  /*8c30*/  SYNCS.PHASECHK.TRANS64.TRYWAIT P0, [R18+URZ+0x26800], R5 ;  /* 0x02680005120075a7 */ /* 0x0044e4000800017f */
[----:B---3--:R-:W-:Y:S05]  /*8c40*/  @!P0 NANOSLEEP.SYNCS 0x989680 ;  /* 0x009896800000895d */ /* 0x008fea0003900000 */
[----:B------:R-:W3:Y:S02]  /*8c50*/  @!P0 SYNCS.PHASECHK.TRANS64 P0, [R18+URZ+0x26800], R5 ;  /* 0x02680005120085a7 */ /* 0x000ee4000800007f */
[----:B---3--:R-:W-:Y:S05]  /*8c60*/  @!P0 BRA `(.L_x_342) ;  /* 0xfffffffc00f08947 */ /* 0x008fea000383ffff */
[----:B------:R-:W-:Y:S05]  /*8c70*/  BRA `(.L_x_341) ;  /* 0xffffff7c00ec7947 */ /* 0x000fea000383ffff */
.L_x_348:
[----:B---3--:R-:W-:-:S04]  /*8c80*/  IMAD.U32 R5, RZ, RZ, UR8 ;  /* 0x00000008ff057e24 */ /* 0x008fc8000f8e00ff */
[----:B------:R3:W1:Y:S03]  /*8c90*/  SYNCS.PHASECHK.TRANS64.TRYWAIT P1, [R5+URZ+0x26810], R120 ;  /* 0x02681078050075a7 */ /* 0x000666000802017f */
[----:B-1----:R-:W-:Y:S05]  /*8ca0*/  @!P1 NANOSLEEP.SYNCS 0x989680 ;  /* 0x009896800000995d */ /* 0x002fea0003900000 */
[----:B------:R-:W1:Y:S02]  /*8cb0*/  @!P1 SYNCS.PHASECHK.TRANS64 P1, [R5+URZ+0x26810], R120 ;  /* 0x02681078050095a7 */ /* 0x000e64000802007f */
[----:B-1----:R-:W-:Y:S05]  /*8cc0*/  @!P1 BRA `(.L_x_348) ;  /* 0xfffffffc00ec9947 */ /* 0x002fea000383ffff */
[----:B------:R-:W-:Y:S05]  /*8cd0*/  BRA `(.L_x_347) ;  /* 0xffffff8c001c7947 */ /* 0x000fea000383ffff */
.L_x_352:
[----:B------:R-:W-:-:S04]  /*8ce0*/  IMAD.U32 R121, RZ, RZ, UR8 ;  /* 0x00000008ff797e24 */ /* 0x000fc8000f8e00ff */
[----:B------:R1:W1:Y:S03]  /*8cf0*/  SYNCS.PHASECHK.TRANS64.TRYWAIT P1, [R121+URZ+0x26830], R120 ;  /* 0x02683078790075a7 */ /* 0x000266000802017f */
[----:B-1----:R-:W-:Y:S05]  /*8d00*/  @!P1 NANOSLEEP.SYNCS 0x989680 ;  /* 0x009896800000995d */ /* 0x002fea0003900000 */
[----:B------:R-:W1:Y:S02]  /*8d10*/  @!P1 SYNCS.PHASECHK.TRANS64 P1, [R121+URZ+0x26830], R120 ;  /* 0x02683078790095a7 */ /* 0x000e64000802007f */
[----:B-1----:R-:W-:Y:S05]  /*8d20*/  @!P1 BRA `(.L_x_352) ;  /* 0xfffffffc00ec9947 */ /* 0x002fea000383ffff */
[----:B------:R-:W-:Y:S05]  /*8d30*/  BRA `(.L_x_351) ;  /* 0xffffff9000287947 */ /* 0x000fea000383ffff */
.L_x_359:
[----:B------:R-:W-:Y:S01]  /*8d40*/  BSSY B0, `(.L_x_439) ;  /* 0x0000005000007945 */ /* 0x000fe20003800000 */
[----:B------:R-:W-:-:S07]  /*8d50*/  IMAD.MOV.U32 R15, RZ, RZ, -0x1 ;  /* 0xffffffffff0f7424 */ /* 0x000fce00078e00ff */
[----:B-1----:R-:W-:Y:S05]  /*8d60*/  WARPSYNC.COLLECTIVE R15, `(.L_x_440) ;  /* 0x000000000f087348 */ /* 0x002fea0003c00000 */
[----:B------:R-:W-:Y:S01]  /*8d70*/  NOP ;  /* 0x0000000000007918 */ /* 0x000fe20000000000 */
[----:B-1----:R-:W-:Y:S01]  /*8d80*/  ENDCOLLECTIVE ;  /* 0x000000000000791b */ /* 0x002fe20003800000 */
.L_x_440:
[----:B------:R-:W-:Y:S05]  /*8d90*/  BSYNC B0 ;  /* 0x0000000000007941 */ /* 0x000fea0003800000 */
.L_x_439:
[----:B------:R-:W-:Y:S05]  /*8da0*/  BRA `(.L_x_441) ;  /* 0xffffffc0001c7947 */ /* 0x000fea000383ffff */
.L_x_368:
[----:B------:R-:W-:Y:S01]  /*8db0*/  BSSY B0, `(.L_x_442) ;  /* 0x0000005000007945 */ /* 0x000fe20003800000 */
[----:B------:R-:W-:-:S07]  /*8dc0*/  IMAD.MOV.U32 R15, RZ, RZ, -0x1 ;  /* 0xffffffffff0f7424 */ /* 0x000fce00078e00ff */
[----:B-12---:R-:W-:Y:S05]  /*8dd0*/  WARPSYNC.COLLECTIVE R15, `(.L_x_443) ;  /* 0x000000000f087348 */ /* 0x006fea0003c00000 */
[----:B------:R-:W-:Y:S01]  /*8de0*/  NOP ;  /* 0x0000000000007918 */ /* 0x000fe20000000000 */
[----:B-12---:R-:W-:Y:S01]  /*8df0*/  ENDCOLLECTIVE ;  /* 0x000000000000791b */ /* 0x006fe20003800000 */
.L_x_443:
[----:B------:R-:W-:Y:S05]  /*8e00*/  BSYNC B0 ;  /* 0x0000000000007941 */ /* 0x000fea0003800000 */
.L_x_442:
[----:B------:R-:W-:Y:S05]  /*8e10*/  BRA `(.L_x_444) ;  /* 0xffffffc400107947 */ /* 0x000fea000383ffff */
.L_x_377:
[----:B------:R-:W-:Y:S01]  /*8e20*/  BSSY B0, `(.L_x_445) ;  /* 0x0000005000007945 */ /* 0x000fe20003800000 */
[----:B------:R-:W-:-:S07]  /*8e30*/  IMAD.MOV.U32 R15, RZ, RZ, -0x1 ;  /* 0xffffffffff0f7424 */ /* 0x000fce00078e00ff */
[----:B------:R-:W-:Y:S05]  /*8e40*/  WARPSYNC.COLLECTIVE R15, `(.L_x_446) ;  /* 0x000000000f087348 */ /* 0x000fea0003c00000 */
[----:B------:R-:W-:Y:S01]  /*8e50*/  NOP ;  /* 0x0000000000007918 */ /* 0x000fe20000000000 */
[----:B------:R-:W-:Y:S01]  /*8e60*/  ENDCOLLECTIVE ;  /* 0x000000000000791b */ /* 0x000fe20003800000 */
.L_x_446:
[----:B------:R-:W-:Y:S05]  /*8e70*/  BSYNC B0 ;  /* 0x0000000000007941 */ /* 0x000fea0003800000 */
.L_x_445:
[----:B------:R-:W-:Y:S05]  /*8e80*/  BRA `(.L_x_447) ;  /* 0xffffffc800f07947 */ /* 0x000fea000383ffff */
.L_x_389:
[----:B------:R-:W-:Y:S01]  /*8e90*/  BSSY B0, `(.L_x_448) ;  /* 0x0000005000007945 */ /* 0x000fe20003800000 */
[----:B------:R-:W-:-:S07]  /*8ea0*/  IMAD.MOV.U32 R15, RZ, RZ, -0x1 ;  /* 0xffffffffff0f7424 */ /* 0x000fce00078e00ff */
[----:B------:R-:W-:Y:S05]  /*8eb0*/  WARPSYNC.COLLECTIVE R15, `(.L_x_449) ;  /* 0x000000000f087348 */ /* 0x000fea0003c00000 */
[----:B------:R-:W-:Y:S01]  /*8ec0*/  NOP ;  /* 0x0000000000007918 */ /* 0x000fe20000000000 */
[----:B------:R-:W-:Y:S01]  /*8ed0*/  ENDCOLLECTIVE ;  /* 0x000000000000791b */ /* 0x000fe20003800000 */
.L_x_449:
[----:B------:R-:W-:Y:S05]  /*8ee0*/  BSYNC B0 ;  /* 0x0000000000007941 */ /* 0x000fea0003800000 */
.L_x_448:
[----:B------:R-:W-:Y:S05]  /*8ef0*/  BRA `(.L_x_450) ;  /* 0xffffffd000087947 */ /* 0x000fea000383ffff */
.L_x_402:
[----:B------:R-:W-:Y:S01]  /*8f00*/  BSSY B0, `(.L_x_451) ;  /* 0x0000005000007945 */ /* 0x000fe20003800000 */
[----:B------:R-:W-:-:S07]  /*8f10*/  IMAD.MOV.U32 R15, RZ, RZ, -0x1 ;  /* 0xffffffffff0f7424 */ /* 0x000fce00078e00ff */
[----:B------:R-:W-:Y:S05]  /*8f20*/  WARPSYNC.COLLECTIVE R15, `(.L_x_452) ;  /* 0x000000000f087348 */ /* 0x000fea0003c00000 */
[----:B------:R-:W-:Y:S01]  /*8f30*/  NOP ;  /* 0x0000000000007918 */ /* 0x000fe20000000000 */
[----:B------:R-:W-:Y:S01]  /*8f40*/  ENDCOLLECTIVE ;  /* 0x000000000000791b */ /* 0x000fe20003800000 */
.L_x_452:
[----:B------:R-:W-:Y:S05]  /*8f50*/  BSYNC B0 ;  /* 0x0000000000007941 */ /* 0x000fea0003800000 */
.L_x_451:
[----:B------:R-:W-:Y:S05]  /*8f60*/  BRA `(.L_x_453) ;  /* 0xffffffd400247947 */ /* 0x000fea000383ffff */
.L_x_411:
[----:B-1----:R1:W2:Y:S02]  /*8f70*/  SYNCS.PHASECHK.TRANS64.TRYWAIT P0, [R0+URZ+0x26820], R3 ;  /* 0x02682003000075a7 */ /* 0x0022a4000800017f */
[----:B--2---:R-:W-:Y:S05]  /*8f80*/  @!P0 NANOSLEEP.SYNCS 0x989680 ;  /* 0x009896800000895d */ /* 0x004fea0003900000 */
[----:B------:R-:W2:Y:S02]  /*8f90*/  @!P0 SYNCS.PHASECHK.TRANS64 P0, [R0+URZ+0x26820], R3 ;  /* 0x02682003000085a7 */ /* 0x000ea4000800007f */
[----:B--2---:R-:W-:Y:S05]  /*8fa0*/  @!P0 BRA `(.L_x_411) ;  /* 0xfffffffc00f08947 */ /* 0x004fea000383ffff */
[----:B------:R-:W-:Y:S05]  /*8fb0*/  BRA `(.L_x_454) ;  /* 0xffffffd800e07947 */ /* 0x000fea000383ffff */
.L_x_415:
[----:B-1----:R1:W2:Y:S02]  /*8fc0*/  SYNCS.PHASECHK.TRANS64.TRYWAIT P1, [R0+URZ+0x26840], R20 ;  /* 0x02684014000075a7 */ /* 0x0022a4000802017f */
[----:B--2---:R-:W-:Y:S05]  /*8fd0*/  @!P1 NANOSLEEP.SYNCS 0x989680 ;  /* 0x009896800000995d */ /* 0x004fea0003900000 */
[----:B------:R-:W2:Y:S02]  /*8fe0*/  @!P1 SYNCS.PHASECHK.TRANS64 P1, [R0+URZ+0x26840], R20 ;  /* 0x02684014000095a7 */ /* 0x000ea4000802007f */
[----:B--2---:R-:W-:Y:S05]  /*8ff0*/  @!P1 BRA `(.L_x_415) ;  /* 0xfffffffc00f09947 */ /* 0x004fea000383ffff */
[----:B------:R-:W-:Y:S05]  /*9000*/  BRA `(.L_x_455) ;  /* 0xffffffe400307947 */ /* 0x000fea000383ffff */
.L_x_417:
[----:B--2---:R2:W3:Y:S02]  /*9010*/  SYNCS.PHASECHK.TRANS64.TRYWAIT P1, [R0+URZ+0x26828], R20 ;  /* 0x02682814000075a7 */ /* 0x0044e4000802017f */
[----:B---3--:R-:W-:Y:S05]  /*9020*/  @!P1 NANOSLEEP.SYNCS 0x989680 ;  /* 0x009896800000995d */ /* 0x008fea0003900000 */
[----:B------:R-:W3:Y:S02]  /*9030*/  @!P1 SYNCS.PHASECHK.TRANS64 P1, [R0+URZ+0x26828], R20 ;  /* 0x02682814000095a7 */ /* 0x000ee4000802007f */
[----:B---3--:R-:W-:Y:S05]  /*9040*/  @!P1 BRA `(.L_x_417) ;  /* 0xfffffffc00f09947 */ /* 0x008fea000383ffff */
[----:B------:R-:W-:Y:S05]  /*9050*/  BRA `(.L_x_456) ;  /* 0xffffffe400dc7947 */ /* 0x000fea000383ffff */
.L_x_419:
[----:B---3--:R3:W4:Y:S02]  /*9060*/  SYNCS.PHASECHK.TRANS64.TRYWAIT P1, [R0+URZ+0x26848], R20 ;  /* 0x02684814000075a7 */ /* 0x008724000802017f */
[----:B----4-:R-:W-:Y:S05]  /*9070*/  @!P1 NANOSLEEP.SYNCS 0x989680 ;  /* 0x009896800000995d */ /* 0x010fea0003900000 */
[----:B------:R-:W4:Y:S02]  /*9080*/  @!P1 SYNCS.PHASECHK.TRANS64 P1, [R0+URZ+0x26848], R20 ;  /* 0x02684814000095a7 */ /* 0x000f24000802007f */
[----:B----4-:R-:W-:Y:S05]  /*9090*/  @!P1 BRA `(.L_x_419) ;  /* 0xfffffffc00f09947 */ /* 0x010fea000383ffff */
[----:B------:R-:W-:Y:S05]  /*90a0*/  BRA `(.L_x_457) ;  /* 0xffffffe800687947 */ /* 0x000fea000383ffff */
.L_x_421:
[----:B------:R-:W-:-:S07]  /*90b0*/  SHF.L.U32 R5, R9, 0x1f, RZ ;  /* 0x0000001f09057819 */ /* 0x000fce00000006ff */
.L_x_458:
[----:B--2---:R2:W3:Y:S02]  /*90c0*/  SYNCS.PHASECHK.TRANS64.TRYWAIT P1, [R0+URZ+0x26820], R5 ;  /* 0x02682005000075a7 */ /* 0x0044e4000802017f */
[----:B---3--:R-:W-:Y:S05]  /*90d0*/  @!P1 NANOSLEEP.SYNCS 0x989680 ;  /* 0x009896800000995d */ /* 0x008fea0003900000 */
[----:B------:R-:W3:Y:S02]  /*90e0*/  @!P1 SYNCS.PHASECHK.TRANS64 P1, [R0+URZ+0x26820], R5 ;  /* 0x02682005000095a7 */ /* 0x000ee4000802007f */
[----:B---3--:R-:W-:Y:S05]  /*90f0*/  @!P1 BRA `(.L_x_458) ;  /* 0xfffffffc00f09947 */ /* 0x008fea000383ffff */
[----:B------:R-:W-:Y:S05]  /*9100*/  BRA `(.L_x_459) ;  /* 0xffffffec00047947 */ /* 0x000fea000383ffff */
.L_x_424:
[----:B--2---:R2:W3:Y:S02]  /*9110*/  SYNCS.PHASECHK.TRANS64.TRYWAIT P1, [R0+URZ+0x26840], R7 ;  /* 0x02684007000075a7 */ /* 0x0044e4000802017f */
[----:B---3--:R-:W-:Y:S05]  /*9120*/  @!P1 NANOSLEEP.SYNCS 0x989680 ;  /* 0x009896800000995d */ /* 0x008fea0003900000 */
[----:B------:R-:W3:Y:S02]  /*9130*/  @!P1 SYNCS.PHASECHK.TRANS64 P1, [R0+URZ+0x26840], R7 ;  /* 0x02684007000095a7 */ /* 0x000ee4000802007f */
[----:B---3--:R-:W-:Y:S05]  /*9140*/  @!P1 BRA `(.L_x_424) ;  /* 0xfffffffc00f09947 */ /* 0x008fea000383ffff */
[----:B------:R-:W-:Y:S05]  /*9150*/  BRA `(.L_x_460) ;  /* 0xffffffec00ac7947 */ /* 0x000fea000383ffff */
.L_x_426:
[----:B---3--:R3:W4:Y:S02]  /*9160*/  SYNCS.PHASECHK.TRANS64.TRYWAIT P1, [R0+URZ+0x26828], R7 ;  /* 0x02682807000075a7 */ /* 0x008724000802017f */
[----:B----4-:R-:W-:Y:S05]  /*9170*/  @!P1 NANOSLEEP.SYNCS 0x989680 ;  /* 0x009896800000995d */ /* 0x010fea0003900000 */
[----:B------:R-:W4:Y:S02]  /*9180*/  @!P1 SYNCS.PHASECHK.TRANS64 P1, [R0+URZ+0x26828], R7 ;  /* 0x02682807000095a7 */ /* 0x000f24000802007f */
[----:B----4-:R-:W-:Y:S05]  /*9190*/  @!P1 BRA `(.L_x_426) ;  /* 0xfffffffc00f09947 */ /* 0x010fea000383ffff */
[----:B------:R-:W-:Y:S05]  /*91a0*/  BRA `(.L_x_461) ;  /* 0xfffffff000507947 */ /* 0x000fea000383ffff */
.L_x_428:
[----:B----4-:R4:W1:Y:S02]  /*91b0*/  SYNCS.PHASECHK.TRANS64.TRYWAIT P0, [R3+URZ+0x26840], R2 ;  /* 0x02684002030075a7 */ /* 0x010864000800017f */
[----:B-1----:R-:W-:Y:S05]  /*91c0*/  @!P0 NANOSLEEP.SYNCS 0x989680 ;  /* 0x009896800000895d */ /* 0x002fea0003900000 */
[----:B------:R-:W1:Y:S02]  /*91d0*/  @!P0 SYNCS.PHASECHK.TRANS64 P0, [R3+URZ+0x26840], R2 ;  /* 0x02684002030085a7 */ /* 0x000e64000800007f */
[----:B-1----:R-:W-:Y:S05]  /*91e0*/  @!P0 BRA `(.L_x_428) ;  /* 0xfffffffc00f08947 */ /* 0x002fea000383ffff */
[----:B------:R-:W-:Y:S05]  /*91f0*/  BRA `(.L_x_462) ;  /* 0xfffffff000f47947 */ /* 0x000fea000383ffff */
.L_x_430:
[----:B------:R-:W-:Y:S01]  /*9200*/  BSSY B0, `(.L_x_463) ;  /* 0x0000006000007945 */ /* 0x000fe20003800000 */
[----:B------:R-:W-:-:S07]  /*9210*/  IMAD.MOV.U32 R15, RZ, RZ, -0x1 ;  /* 0xffffffffff0f7424 */ /* 0x000fce00078e00ff */
[----:B------:R-:W-:Y:S05]  /*9220*/  WARPSYNC.COLLECTIVE R15, `(.L_x_464) ;  /* 0x000000000f0c7348 */ /* 0x000fea0003c00000 */
[----:B------:R-:W-:Y:S02]  /*9230*/  ELECT P6, UR62, PT ;  /* 0x00000000003e782f */ /* 0x000fe400038c0000 */
[----:B------:R-:W-:Y:S01]  /*9240*/  MOV R14, UR62 ;  /* 0x0000003e000e7c02 */ /* 0x000fe20008000f00 */
[----:B------:R-:W-:Y:S10]  /*9250*/  ENDCOLLECTIVE ;  /* 0x000000000000791b */ /* 0x000ff40003800000 */
.L_x_464:
[----:B------:R-:W-:Y:S05]  /*9260*/  BSYNC B0 ;  /* 0x0000000000007941 */ /* 0x000fea0003800000 */
.L_x_463:
[----:B------:R-:W-:Y:S01]  /*9270*/  PLOP3.LUT P0, PT, P6, PT, PT, 0x80, 0x0 ;  /* 0x000000000000781c */ /* 0x000fe2000370f070 */
[----:B------:R-:W-:-:S12]  /*9280*/  BRA `(.L_x_465) ;  /* 0xfffffff400b87947 */ /* 0x000fd8000383ffff */
.L_x_432:
[----:B-1----:R1:W2:Y:S02]  /*9290*/  SYNCS.PHASECHK.TRANS64.TRYWAIT P1, [R6+URZ], R5 ;  /* 0x00000005060075a7 */ /* 0x0022a4000802017f */
[----:B--2---:R-:W-:Y:S05]  /*92a0*/  @!P1 NANOSLEEP.SYNCS 0x989680 ;  /* 0x009896800000995d */ /* 0x004fea0003900000 */
[----:B------:R-:W2:Y:S02]  /*92b0*/  @!P1 SYNCS.PHASECHK.TRANS64 P1, [R6+URZ], R5 ;  /* 0x00000005060095a7 */ /* 0x000ea4000802007f */
[----:B--2---:R-:W-:Y:S05]  /*92c0*/  @!P1 BRA `(.L_x_432) ;  /* 0xfffffffc00f09947 */ /* 0x004fea000383ffff */
[----:B------:R-:W-:Y:S05]  /*92d0*/  BRA `(.L_x_466) ;  /* 0xfffffff400f87947 */ /* 0x000fea000383ffff */
.L_x_433:
[----:B--2---:R2:W3:Y:S02]  /*92e0*/  SYNCS.PHASECHK.TRANS64.TRYWAIT P1, [R3+URZ], R2 ;  /* 0x00000002030075a7 */ /* 0x0044e4000802017f */
[----:B---3--:R-:W-:Y:S05]  /*92f0*/  @!P1 NANOSLEEP.SYNCS 0x989680 ;  /* 0x009896800000995d */ /* 0x008fea0003900000 */
[----:B------:R-:W3:Y:S02]  /*9300*/  @!P1 SYNCS.PHASECHK.TRANS64 P1, [R3+URZ], R2 ;  /* 0x00000002030095a7 */ /* 0x000ee4000802007f */
[----:B---3--:R-:W-:Y:S05]  /*9310*/  @!P1 BRA `(.L_x_433) ;  /* 0xfffffffc00f09947 */ /* 0x008fea000383ffff */
[----:B------:R-:W-:Y:S05]  /*9320*/  BRA `(.L_x_467) ;  /* 0xfffffff400ec7947 */ /* 0x000fea000383ffff */
.L_x_435:
[----:B--2---:R2:W3:Y:S02]  /*9330*/  SYNCS.PHASECHK.TRANS64.TRYWAIT P0, [R0+URZ], R5 ;  /* 0x00000005000075a7 */ /* 0x0044e4000800017f */
[----:B---3--:R-:W-:Y:S05]  /*9340*/  @!P0 NANOSLEEP.SYNCS 0x989680 ;  /* 0x009896800000895d */ /* 0x008fea0003900000 */
[----:B------:R-:W3:Y:S02]  /*9350*/  @!P0 SYNCS.PHASECHK.TRANS64 P0, [R0+URZ], R5 ;  /* 0x00000005000085a7 */ /* 0x000ee4000800007f */
[----:B---3--:R-:W-:Y:S05]  /*9360*/  @!P0 BRA `(.L_x_435) ;  /* 0xfffffffc00f08947 */ /* 0x008fea000383ffff */
[----:B------:R-:W-:Y:S05]  /*9370*/  BRA `(.L_x_468) ;  /* 0xfffffff400f07947 */ /* 0x000fea000383ffff */
.L_x_469:
        /* <DEDUP_REMOVED lines=16> */
.L_x_3296:


//--------------------- .text._ZN7cutlass13device_kernelIN5flash11enable_sm90INS1_16FlashAttnBwdSm90INS1_25CollectiveMainloopBwdSm90ILi2ELi2ELi2EN4cute5tupleIJNS5_1CILi1EEES8_S8_EEENS6_IJNS7_ILi64EEENS7_ILi128EEENS7_ILi96EEEEEENS_10bfloat16_tEfNS_4arch4Sm90ELb0ELb0ELb1ELb1ELb0ELb1ELb0ELb0ELi2ELi1ELi2ELi1ELb1EEENS1_21CollectiveEpilogueBwdISD_SE_SG_Li256ELb1ELb0ELi1EEENS1_19SingleTileSchedulerILb1ELb0ELb0ELi128EEEEEEEEEvNT_6ParamsE --------------------------
	.section	.text._ZN7cutlass13device_kernelIN5flash11enable_sm90INS1_16FlashAttnBwdSm90INS1_25CollectiveMainloopBwdSm90ILi2ELi2ELi2EN4cute5tupleIJNS5_1CILi1EEES8_S8_EEENS6_IJNS7_ILi64EEENS7_ILi128EEENS7_ILi96EEEEEENS_10bfloat16_tEfNS_4arch4Sm90ELb0ELb0ELb1ELb1ELb0ELb1ELb0ELb0ELi2ELi1ELi2ELi1ELb1EEENS1_21CollectiveEpilogueBwdISD_SE_SG_Li256ELb1ELb0ELi1EEENS1_19SingleTileSchedulerILb1ELb0ELb0ELi128EEEEEEEEEvNT_6ParamsE,"ax",@progbits
	.align	128
.text._ZN7cutlass13device_kernelIN5flash11enable_sm90INS1_16FlashAttnBwdSm90INS1_25CollectiveMainloopBwdSm90ILi2ELi2ELi2EN4cute5tupleIJNS5_1CILi1EEES8_S8_EEENS6_IJNS7_ILi64EEENS7_ILi128EEENS7_ILi96EEEEEENS_10bfloat16_tEfNS_4arch4Sm90ELb0ELb0ELb1ELb1ELb0ELb1ELb0ELb0ELi2ELi1ELi2ELi1ELb1EEENS1_21CollectiveEpilogueBwdISD_SE_SG_Li256ELb1ELb0ELi1EEENS1_19SingleTileSchedulerILb1ELb0ELb0ELi128EEEEEEEEEvNT_6ParamsE:
        .type           _ZN7cutlass13device_kernelIN5flash11enable_sm90INS1_16FlashAttnBwdSm90INS1_25CollectiveMainloopBwdSm90ILi2ELi2ELi2EN4cute5tupleIJNS5_1CILi1EEES8_S8_EEENS6_IJNS7_ILi64EEENS7_ILi128EEENS7_ILi96EEEEEENS_10bfloat16_tEfNS_4arch4Sm90ELb0ELb0ELb1ELb1ELb0ELb1ELb0ELb0ELi2ELi1ELi2ELi1ELb1EEENS1_21CollectiveEpilogueBwdISD_SE_SG_Li256ELb1ELb0ELi1EEENS1_19SingleTileSchedulerILb1ELb0ELb0ELi128EEEEEEEEEvNT_6ParamsE,@function
        .size           _ZN7cutlass13device_kernelIN5flash11enable_sm90INS1_16FlashAttnBwdSm90INS1_25CollectiveMainloopBwdSm90ILi2ELi2ELi2EN4cute5tupleIJNS5_1CILi1EEES8_S8_EEENS6_IJNS7_ILi64EEENS7_ILi128EEENS7_ILi96EEEEEENS_10bfloat16_tEfNS_4arch4Sm90ELb0ELb0ELb1ELb1ELb0ELb1ELb0ELb0ELi2ELi1ELi2ELi1ELb1EEENS1_21CollectiveEpilogueBwdISD_SE_SG_Li256ELb1ELb0ELi1EEENS1_19SingleTileSchedulerILb1ELb0ELb0ELi128EEEEEEEEEvNT_6ParamsE,(.L_x_3297 - _ZN7cutlass13device_kernelIN5flash11enable_sm90INS1_16FlashAttnBwdSm90INS1_25CollectiveMainloopBwdSm90ILi2ELi2ELi2EN4cute5tupleIJNS5_1CILi1EEES8_S8_EEENS6_IJNS7_ILi64EEENS7_ILi128EEENS7_ILi96EEEEEENS_10bfloat16_tEfNS_4arch4Sm90ELb0ELb0ELb1ELb1ELb0ELb1ELb0ELb0ELi2ELi1ELi2ELi1ELb1EEENS1_21CollectiveEpilogueBwdISD_SE_SG_Li256ELb1ELb0ELi1EEENS1_19SingleTileSchedulerILb1ELb0ELb0ELi128EEEEEEEEEvNT_6ParamsE)
        .other          _ZN7cutlass13device_kernelIN5flash11enable_sm90INS1_16FlashAttnBwdSm90INS1_25CollectiveMainloopBwdSm90ILi2ELi2ELi2EN4cute5tupleIJNS5_1CILi1EEES8_S8_EEENS6_IJNS7_ILi64EEENS7_ILi128EEENS7_ILi96EEEEEENS_10bfloat16_tEfNS_4arch4Sm90ELb0ELb0ELb1ELb1ELb0ELb1ELb0ELb0ELi2ELi1ELi2ELi1ELb1EEENS1_21CollectiveEpilogueBwdISD_SE_SG_Li256ELb1ELb0ELi1EEENS1_19SingleTileSchedulerILb1ELb0ELb0ELi128EEEEEEEEEvNT_6ParamsE,@"STO_CUDA_ENTRY STV_DEFAULT"
_ZN7cutlass13device_kernelIN5flash11enable_sm90INS1_16FlashAttnBwdSm90INS1_25CollectiveMainloopBwdSm90ILi2ELi2ELi2EN4cute5tupleIJNS5_1CILi1EEES8_S8_EEENS6_IJNS7_ILi64EEENS7_ILi128EEENS7_ILi96EEEEEENS_10bfloat16_tEfNS_4arch4Sm90ELb0ELb0ELb1ELb1ELb0ELb1ELb0ELb0ELi2ELi1ELi2ELi1ELb1EEENS1_21CollectiveEpilogueBwdISD_SE_SG_Li256ELb1ELb0ELi1EEENS1_19SingleTileSchedulerILb1ELb0ELb0ELi128EEEEEEEEEvNT_6ParamsE:
        /* <DEDUP_REMOVED lines=23> */
.L_x_471:
[----:B------:R-:W-:Y:S05]  /*0170*/  BSYNC B0 ;  /* 0x0000000000007941 */ /* 0x000fea0003800000 */
.L_x_470:
        /* <DEDUP_REMOVED lines=37> */
.L_x_472:
        /* <DEDUP_REMOVED lines=22> */
.L_x_473:
[----:B------:R-:W-:Y:S01]  /*0530*/  PLOP3.LUT P0, PT, PT, PT, UP0, 0x80, 0x0 ;  /* 0x000000000000781c */ /* 0x000fe20003f0f008 */
[----:B------:R-:W-:Y:S01]  /*0540*/  NOP ;  /* 0x0000000000007918 */ /* 0x000fe20000000000 */
[----:B------:R-:W-:Y:S01]  /*0550*/  ULDC.64 UR46, c[0x0][0x208] ;  /* 0x00008200002e7ab9 */ /* 0x000fe20000000a00 */
[----:B------:R-:W-:Y:S01]  /*0560*/  BSSY B6, `(.L_x_474) ;  /* 0x00009c1000067945 */ /* 0x000fe20003800000 */
[----:B-12-4-:R-:W-:Y:S09]  /*0570*/  BAR.SYNC.DEFER_BLOCKING 0x0 ;  /* 0x0000000000007b1d */ /* 0x016ff20000010000 */
[----:B------:R-:W-:Y:S05]  /*0580*/  @!P0 BRA `(.L_x_475) ;  /* 0x0000006000b88947 */ /* 0x000fea0003800000 */
.L_x_476:
[----:B------:R-:W-:-:S08]  /*0590*/  NOP ;  /* 0x0000000000007918 */ /* 0x000fd00000000000 */
[----:B------:R-:W1:Y:S02]  /*05a0*/  USETMAXREG.TRY_ALLOC.CTAPOOL UP0, 0xf0 ;  /* 0x000000f0000079c8 */ /* 0x000e640008000600 */
[----:B-1----:R-:W-:-:S13]  /*05b0*/  PLOP3.LUT P0, PT, PT, PT, UP0, 0x80, 0x0 ;  /* 0x000000000000781c */ /* 0x002fda0003f0f008 */
[----:B------:R-:W-:Y:S05]  /*05c0*/  @!P0 BRA `(.L_x_476) ;  /* 0xfffffffc00f08947 */ /* 0x000fea000383ffff */
[----:B------:R-:W-:Y:S01]  /*05d0*/  LOP3.LUT R0, R0, 0x3, RZ, 0xc0, !PT ;  /* 0x0000000300007812 */ /* 0x000fe200078ec0ff */
[----:B------:R-:W-:Y:S01]  /*05e0*/  ULDC.64 UR4, c[0x0][0x8d8] ;  /* 0x0002360000047ab9 */ /* 0x000fe20000000a00 */
[----:B------:R-:W1:Y:S04]  /*05f0*/  S2UR UR36, SR_CTAID.Z ;  /* 0x00000000002479c3 */ /* 0x000e680000002700 */
[----:B------:R-:W2:Y:S02]  /*0600*/  SHFL.IDX PT, R0, R0, RZ, 0x1f ;  /* 0x00001fff00007589 */ /* 0x000ea400000e0000 */
[----:B--2---:R-:W-:-:S13]  /*0610*/  ISETP.NE.AND P0, PT, R0, RZ, PT ;  /* 0x000000ff0000720c */ /* 0x004fda0003f05270 */
[----:B------:R-:W-:-:S05]  /*0620*/  @!P0 VIADD R3, R2, 0x9 ;  /* 0x0000000902038836 */ /* 0x000fca0000000000 */
[----:B------:R2:W-:Y:S06]  /*0630*/  @!P0 BAR.ARV R3, 0xa0 ;  /* 0x000280030000851d */ /* 0x0005ec0000002000 */
[----:B------:R-:W-:-:S04]  /*0640*/  ISETP.NE.U32.AND P0, PT, RZ, UR4, PT ;  /* 0x00000004ff007c0c */ /* 0x000fc8000bf05070 */
[----:B------:R-:W-:-:S13]  /*0650*/  ISETP.NE.AND.EX P0, PT, RZ, UR5, PT, P0 ;  /* 0x00000005ff007c0c */ /* 0x000fda000bf05300 */
[----:B-12---:R-:W-:Y:S05]  /*0660*/  @!P0 BRA `(.L_x_477) ;  /* 0x00000000001c8947 */ /* 0x006fea0003800000 */
[----:B------:R-:W-:Y:S02]  /*0670*/  ULDC.64 UR4, c[0x0][0x8d8] ;  /* 0x0002360000047ab9 */ /* 0x000fe40000000a00 */
[----:B------:R-:W-:-:S06]  /*0680*/  UIMAD.WIDE UR4, UR36, 0x4, UR4 ;  /* 0x00000004240478a5 */ /* 0x000fcc000f8e0204 */
[----:B------:R-:W-:Y:S02]  /*0690*/  IMAD.U32 R4, RZ, RZ, UR4 ;  /* 0x00000004ff047e24 */ /* 0x000fe4000f8e00ff */
[----:B------:R-:W-:-:S05]  /*06a0*/  IMAD.U32 R5, RZ, RZ, UR5 ;  /* 0x00000005ff057e24 */ /* 0x000fca000f8e00ff */
[----:B------:R-:W2:Y:S02]  /*06b0*/  LDG.E R4, desc[UR46][R4.64] ;  /* 0x0000002e04047981 */ /* 0x000ea4000c1e1900 */
[----:B--2---:R-:W-:Y:S01]  /*06c0*/  R2UR UR4, R4 ;  /* 0x00000000040472ca */ /* 0x004fe200000e0000 */
[----:B------:R-:W-:-:S14]  /*06d0*/  BRA `(.L_x_478) ;  /* 0x00000000003c7947 */ /* 0x000fdc0003800000 */
.L_x_477:
[----:B------:R-:W-:Y:S02]  /*06e0*/  ULDC.64 UR4, c[0x0][0x8d0] ;  /* 0x0002340000047ab9 */ /* 0x000fe40000000a00 */
[----:B------:R-:W-:-:S04]  /*06f0*/  ISETP.NE.U32.AND P0, PT, RZ, UR4, PT ;  /* 0x00000004ff007c0c */ /* 0x000fc8000bf05070 */
[----:B------:R-:W-:-:S13]  /*0700*/  ISETP.NE.AND.EX P0, PT, RZ, UR5, PT, P0 ;  /* 0x00000005ff007c0c */ /* 0x000fda000bf05300 */
[----:B------:R-:W-:Y:S05]  /*0710*/  @!P0 BRA `(.L_x_479) ;  /* 0x0000000000288947 */ /* 0x000fea0003800000 */
[----:B------:R-:W-:Y:S02]  /*0720*/  ULDC.64 UR4, c[0x0][0x8d0] ;  /* 0x0002340000047ab9 */ /* 0x000fe40000000a00 */
[----:B------:R-:W-:-:S06]  /*0730*/  UIMAD.WIDE UR4, UR36, 0x4, UR4 ;  /* 0x00000004240478a5 */ /* 0x000fcc000f8e0204 */
[----:B------:R-:W-:Y:S02]  /*0740*/  IMAD.U32 R4, RZ, RZ, UR4 ;  /* 0x00000004ff047e24 */ /* 0x000fe4000f8e00ff */
[----:B------:R-:W-:-:S05]  /*0750*/  IMAD.U32 R5, RZ, RZ, UR5 ;  /* 0x00000005ff057e24 */ /* 0x000fca000f8e00ff */
[----:B------:R-:W2:Y:S04]  /*0760*/  LDG.E R3, desc[UR46][R4.64] ;  /* 0x0000002e04037981 */ /* 0x000ea8000c1e1900 */
[----:B------:R-:W3:Y:S01]  /*0770*/  LDG.E R0, desc[UR46][R4.64+0x4] ;  /* 0x0000042e04007981 */ /* 0x000ee2000c1e1900 */
[----:B--2---:R-:W-:Y:S02]  /*0780*/  R2UR UR4, R3 ;  /* 0x00000000030472ca */ /* 0x004fe400000e0000 */
[----:B---3--:R-:W-:-:S13]  /*0790*/  R2UR UR5, R0 ;  /* 0x00000000000572ca */ /* 0x008fda00000e0000 */
[----:B------:R-:W-:Y:S01]  /*07a0*/  UIADD3 UR4, -UR4, UR5, URZ ;  /* 0x0000000504047290 */ /* 0x000fe2000fffe13f */
[----:B------:R-:W-:Y:S11]  /*07b0*/  BRA `(.L_x_478) ;  /* 0x0000000000047947 */ /* 0x000ff60003800000 */
.L_x_479:
[----:B------:R-:W-:-:S05]  /*07c0*/  ULDC UR4, c[0x0][0x8bc] ;  /* 0x00022f0000047ab9 */ /* 0x000fca0000000800 */
.L_x_478:
[----:B------:R-:W1:Y:S02]  /*07d0*/  S2UR UR37, SR_CTAID.X ;  /* 0x00000000002579c3 */ /* 0x000e640000002500 */
[----:B-1----:R-:W-:-:S04]  /*07e0*/  USHF.L.U32 UR37, UR37, 0x7, URZ ;  /* 0x0000000725257899 */ /* 0x002fc8000800063f */
[----:B------:R-:W-:-:S04]  /*07f0*/  UISETP.GE.AND UP0, UPT, UR37, UR4, UPT ;  /* 0x000000042500728c */ /* 0x000fc8000bf06270 */
[----:B------:R-:W-:-:S06]  /*0800*/  USEL UR36, UR36, 0xffffffff, !UP0 ;  /* 0xffffffff24247887 */ /* 0x000fcc000c000000 */
[----:B------:R-:W-:-:S13]  /*0810*/  ISETP.LE.AND P0, PT, RZ, UR36, PT ;  /* 0x00000024ff007c0c */ /* 0x000fda000bf03270 */
[----:B------:R-:W-:Y:S05]  /*0820*/  @!P0 BRA `(.L_x_480) ;  /* 0x0000009800508947 */ /* 0x000fea0003800000 */
[----:B------:R-:W1:Y:S01]  /*0830*/  S2R R0, SR_TID.X ;  /* 0x0000000000007919 */ /* 0x000e620000002100 */
[----:B------:R-:W-:Y:S02]  /*0840*/  ULDC.64 UR4, c[0x0][0x780] ;  /* 0x0001e00000047ab9 */ /* 0x000fe40000000a00 */
[----:B------:R-:W-:Y:S01]  /*0850*/  ISETP.NE.U32.AND P0, PT, RZ, UR4, PT ;  /* 0x00000004ff007c0c */ /* 0x000fe2000bf05070 */
[----:B------:R-:W-:Y:S02]  /*0860*/  ULDC UR4, c[0x0][0x290] ;  /* 0x0000a40000047ab9 */ /* 0x000fe40000000800 */
[----:B------:R-:W-:Y:S01]  /*0870*/  IMAD.U32 R24, RZ, RZ, UR4 ;  /* 0x00000004ff187e24 */ /* 0x000fe2000f8e00ff */
[----:B------:R-:W-:Y:S01]  /*0880*/  ISETP.NE.AND.EX P0, PT, RZ, UR5, PT, P0 ;  /* 0x00000005ff007c0c */ /* 0x000fe2000bf05300 */
[----:B-1----:R-:W-:-:S12]  /*0890*/  VIADD R22, R0, 0xffffff80 ;  /* 0xffffff8000167836 */ /* 0x002fd80000000000 */
[----:B------:R-:W-:Y:S05]  /*08a0*/  @!P0 BRA `(.L_x_481) ;  /* 0x00000000001c8947 */ /* 0x000fea0003800000 */
[----:B------:R-:W-:Y:S02]  /*08b0*/  ULDC.64 UR4, c[0x0][0x780] ;  /* 0x0001e00000047ab9 */ /* 0x000fe40000000a00 */
[----:B------:R-:W-:-:S06]  /*08c0*/  UIMAD.WIDE UR4, UR36, 0x4, UR4 ;  /* 0x00000004240478a5 */ /* 0x000fcc000f8e0204 */
[----:B------:R-:W-:Y:S02]  /*08d0*/  IMAD.U32 R4, RZ, RZ, UR4 ;  /* 0x00000004ff047e24 */ /* 0x000fe4000f8e00ff */
[----:B------:R-:W-:-:S05]  /*08e0*/  IMAD.U32 R5, RZ, RZ, UR5 ;  /* 0x00000005ff057e24 */ /* 0x000fca000f8e00ff */
[----:B------:R-:W2:Y:S02]  /*08f0*/  LDG.E R4, desc[UR46][R4.64] ;  /* 0x0000002e04047981 */ /* 0x000ea4000c1e1900 */
[----:B--2---:R-:W-:Y:S01]  /*0900*/  R2UR UR39, R4 ;  /* 0x00000000042772ca */ /* 0x004fe200000e0000 */
[----:B------:R-:W-:-:S14]  /*0910*/  BRA `(.L_x_482) ;  /* 0x0000000000387947 */ /* 0x000fdc0003800000 */
.L_x_481:
[----:B------:R-:W-:Y:S01]  /*0920*/  ULDC.64 UR4, c[0x0][0x770] ;  /* 0x0001dc0000047ab9 */ /* 0x000fe20000000a00 */
[----:B------:R-:W-:Y:S01]  /*0930*/  ULDC UR39, c[0x0][0x280] ;  /* 0x0000a00000277ab9 */ /* 0x000fe20000000800 */
        /* <DEDUP_REMOVED lines=11> */
[----:B------:R-:W-:-:S12]  /*09f0*/  UIADD3 UR39, -UR39, UR4, URZ ;  /* 0x0000000427277290 */ /* 0x000fd8000fffe13f */
.L_x_482:
        /* <DEDUP_REMOVED lines=8> */
[----:B------:R1:W5:Y:S01]  /*0a80*/  LDG.E R24, desc[UR46][R4.64] ;  /* 0x0000002e04187981 */ /* 0x000362000c1e1900 */
[----:B------:R-:W-:Y:S05]  /*0a90*/  BRA `(.L_x_484) ;  /* 0x00000000002c7947 */ /* 0x000fea0003800000 */
.L_x_483:
        /* <DEDUP_REMOVED lines=9> */
[----:B------:R-:W2:Y:S02]  /*0b30*/  LDG.E R3, desc[UR46][R4.64+0x4] ;  /* 0x0000042e04037981 */ /* 0x000ea4000c1e1900 */
[----:B--2---:R-:W-:-:S07]  /*0b40*/  IMAD.IADD R24, R3, 0x1, -R24 ;  /* 0x0000000103187824 */ /* 0x004fce00078e0a18 */
.L_x_484:
[----:B------:R-:W-:Y:S01]  /*0b50*/  UISETP.GE.AND UP0, UPT, UR39, 0x1, UPT ;  /* 0x000000012700788c */ /* 0x000fe2000bf06270 */
[----:B------:R-:W-:Y:S02]  /*0b60*/  PLOP3.LUT P0, PT, PT, PT, PT, 0x80, 0x0 ;  /* 0x000000000000781c */ /* 0x000fe40003f0f070 */
[----:B------:R-:W-:Y:S02]  /*0b70*/  CS2R R70, SRZ ;  /* 0x0000000000467805 */ /* 0x000fe4000001ff00 */
[----:B------:R-:W-:Y:S02]  /*0b80*/  CS2R R68, SRZ ;  /* 0x0000000000447805 */ /* 0x000fe4000001ff00 */
[----:B------:R-:W-:Y:S02]  /*0b90*/  CS2R R66, SRZ ;  /* 0x0000000000427805 */ /* 0x000fe4000001ff00 */
[----:B------:R-:W-:Y:S02]  /*0ba0*/  CS2R R64, SRZ ;  /* 0x0000000000407805 */ /* 0x000fe4000001ff00 */
[----:B------:R-:W-:-:S02]  /*0bb0*/  PLOP3.LUT P1, PT, PT, PT, UP0, 0x80, 0x0 ;  /* 0x000000000000781c */ /* 0x000fc40003f2f008 */
        /* <DEDUP_REMOVED lines=18> */
[----:B------:R-:W-:Y:S01]  /*0ce0*/  CS2R R26, SRZ ;  /* 0x00000000001a7805 */ /* 0x000fe2000001ff00 */
[----:B------:R-:W-:Y:S01]  /*0cf0*/  IMAD.MOV.U32 R25, RZ, RZ, RZ ;  /* 0x000000ffff197224 */ /* 0x000fe200078e00ff */
[----:B------:R-:W-:Y:S01]  /*0d00*/  CS2R R118, SRZ ;  /* 0x0000000000767805 */ /* 0x000fe2000001ff00 */
[----:B------:R-:W-:Y:S01]  /*0d10*/  IMAD.MOV.U32 R0, RZ, RZ, RZ ;  /* 0x000000ffff007224 */ /* 0x000fe200078e00ff */
        /* <DEDUP_REMOVED lines=23> */
[----:B------:R-:W-:Y:S06]  /*0e90*/  @!P1 BRA `(.L_x_485) ;  /* 0x0000003c00889947 */ /* 0x000fec0003800000 */
[----:B------:R-:W-:-:S04]  /*0ea0*/  MOV R0, RZ ;  /* 0x000000ff00007202 */ /* 0x000fc80000000f00 */
[----:B------:R-:W-:-:S13]  /*0eb0*/  LOP3.LUT P0, RZ, R0, 0x3ff, RZ, 0xc0, !PT ;  /* 0x000003ff00ff7812 */ /* 0x000fda000780c0ff */
[----:B------:R-:W-:Y:S05]  /*0ec0*/  @!P0 BRA `(.L_x_486) ;  /* 0x00000000007c8947 */ /* 0x000fea0003800000 */
[----:B------:R-:W-:Y:S01]  /*0ed0*/  MOV R16, 0x0 ;  /* 0x0000000000107802 */ /* 0x000fe20000000f00 */
[----:B------:R-:W-:Y:S01]  /*0ee0*/  ULDC.64 UR4, c[0x4][0x88] ;  /* 0x0100220000047ab9 */ /* 0x000fe20000000a00 */
[----:B------:R-:W-:Y:S01]  /*0ef0*/  ULDC.64 UR6, c[0x4][0x8] ;  /* 0x0100020000067ab9 */ /* 0x000fe20000000a00 */
[----:B-1----:R-:W-:Y:S01]  /*0f00*/  IMAD.U32 R4, RZ, RZ, UR4 ;  /* 0x00000004ff047e24 */ /* 0x002fe2000f8e00ff */
        /* <DEDUP_REMOVED lines=11> */
[----:B--2--5:R-:W-:Y:S05]  /*0fc0*/  CALL.ABS.NOINC R14 ;  /* 0x000000000e007343 */ /* 0x024fea0003c00000 */
.L_x_487:
        /* <DEDUP_REMOVED lines=15> */
.L_x_486:
[----:B------:R-:W2:Y:S01]  /*10c0*/  S2R R3, SR_CgaCtaId ;  /* 0x0000000000037919 */ /* 0x000ea20000008800 */
[----:B------:R-:W-:-:S04]  /*10d0*/  MOV R18, 0x400 ;  /* 0x0000040000127802 */ /* 0x000fc80000000f00 */
[----:B--2---:R-:W-:-:S05]  /*10e0*/  LEA R18, R3, R18, 0x18 ;  /* 0x0000001203127211 */ /* 0x004fca00078ec0ff */
[----:B------:R-:W-:-:S05]  /*10f0*/  VIADD R19, R18, 0x1e800 ;  /* 0x0001e80012137836 */ /* 0x000fca0000000000 */
        /* <DEDUP_REMOVED lines=18> */
.L_x_489:
        /* <DEDUP_REMOVED lines=15> */
.L_x_488:
[----:B------:R-:W-:Y:S01]  /*1310*/  SHF.R.S32.HI R25, RZ, 0x1f, R22 ;  /* 0x0000001fff197819 */ /* 0x000fe20000011416 */
[----:B------:R-:W-:-:S03]  /*1320*/  UMOV UR4, 0xffffffff ;  /* 0xffffffff00047882 */ /* 0x000fc60000000000 */
[----:B------:R-:W-:-:S04]  /*1330*/  LEA.HI R0, R25, R22, RZ, 0x7 ;  /* 0x0000001619007211 */ /* 0x000fc800078f38ff */
[----:B------:R-:W-:Y:S01]  /*1340*/  SHF.R.S32.HI R16, RZ, 0x7, R0 ;  /* 0x00000007ff107819 */ /* 0x000fe20000011400 */
[----:B------:R-:W-:Y:S06]  /*1350*/  BRA.DIV UR4, `(.L_x_490) ;  /* 0x0000008e048c7947 */ /* 0x000fec000b800000 */
[----:B------:R2:W3:Y:S02]  /*1360*/  SHFL.IDX PT, R14, R16, RZ, 0x1f ;  /* 0x00001fff100e7589 */ /* 0x0004e400000e0000 */
.L_x_578:
[----:B-1----:R-:W-:Y:S02]  /*1370*/  SHF.L.U32 R5, RZ, 0x1f, RZ ;  /* 0x0000001fff057819 */ /* 0x002fe400000006ff */
[----:B------:R-:W-:Y:S01]  /*1380*/  LOP3.LUT R3, R0, 0xffffff80, RZ, 0xc0, !PT ;  /* 0xffffff8000037812 */ /* 0x000fe200078ec0ff */
[----:B------:R-:W-:Y:S01]  /*1390*/  VIADD R0, R18, 0x6000 ;  /* 0x0000600012007836 */ /* 0x000fe20000000000 */
[----:B------:R-:W1:Y:S03]  /*13a0*/  SYNCS.PHASECHK.TRANS64.TRYWAIT P0, [R18+URZ+0x26800], R5 ;  /* 0x02680005120075a7 */ /* 0x000e66000800017f */
[----:B------:R-:W-:Y:S01]  /*13b0*/  IMAD.IADD R27, R22, 0x1, -R3 ;  /* 0x00000001161b7824 */ /* 0x000fe200078e0a03 */
[----:B------:R-:W-:Y:S02]  /*13c0*/  LOP3.LUT P1, RZ, R0, 0x1bf, RZ, 0xc0, !PT ;  /* 0x000001bf00ff7812 */ /* 0x000fe4000782c0ff */
[----:B---3--:R-:W-:-:S02]  /*13d0*/  LEA.HI R0, R14, R14, RZ, 0x1 ;  /* 0x0000000e0e007211 */ /* 0x008fc400078f08ff */
[----:B------:R-:W-:Y:S02]  /*13e0*/  SHF.R.S32.HI R26, RZ, 0x1f, R27 ;  /* 0x0000001fff1a7819 */ /* 0x000fe4000001141b */
[----:B------:R-:W-:Y:S02]  /*13f0*/  LOP3.LUT R23, R0, 0xfffffffe, RZ, 0xc0, !PT ;  /* 0xfffffffe00177812 */ /* 0x000fe400078ec0ff */
[----:B------:R-:W-:-:S04]  /*1400*/  LEA.HI R28, R26, R27, RZ, 0x2 ;  /* 0x0000001b1a1c7211 */ /* 0x000fc800078f10ff */
[----:B------:R-:W-:Y:S01]  /*1410*/  LOP3.LUT R0, R28, 0x7ffffffc, RZ, 0xc0, !PT ;  /* 0x7ffffffc1c007812 */ /* 0x000fe200078ec0ff */
[----:B-1----:R-:W-:Y:S06]  /*1420*/  @P0 BRA `(.L_x_491) ;  /* 0x0000000000080947 */ /* 0x002fec0003800000 */
[----:B------:R-:W1:Y:S02]  /*1430*/  SYNCS.PHASECHK.TRANS64.TRYWAIT P0, [R18+URZ+0x26800], R5 ;  /* 0x02680005120075a7 */ /* 0x000e64000800017f */
[----:B-1----:R-:W-:Y:S05]  /*1440*/  @!P0 BRA `(.L_x_492) ;  /* 0x0000008c00708947 */ /* 0x002fea0003800000 */
.L_x_491:
[----:B------:R-:W-:Y:S02]  /*1450*/  IMAD.IADD R23, R14, 0x1, -R23 ;  /* 0x000000010e177824 */ /* 0x000fe400078e0a17 */
[----:B------:R-:W-:Y:S01]  /*1460*/  IMAD.IADD R17, R27, 0x1, -R0 ;  /* 0x000000011b117824 */ /* 0x000fe200078e0a00 */
[----:B------:R-:W-:Y:S06]  /*1470*/  @!P1 BRA `(.L_x_493) ;  /* 0x0000000000409947 */ /* 0x000fec0003800000 */
[----:B------:R-:W-:Y:S01]  /*1480*/  MOV R0, 0x0 ;  /* 0x0000000000007802 */ /* 0x000fe20000000f00 */
[----:B------:R-:W-:Y:S01]  /*1490*/  ULDC.64 UR4, c[0x4][0x88] ;  /* 0x0100220000047ab9 */ /* 0x000fe20000000a00 */
[----:B------:R-:W-:Y:S01]  /*14a0*/  ULDC.64 UR6, c[0x4][0x90] ;  /* 0x0100240000067ab9 */ /* 0x000fe20000000a00 */
[----:B------:R-:W-:Y:S01]  /*14b0*/  IMAD.U32 R4, RZ, RZ, UR4 ;  /* 0x00000004ff047e24 */ /* 0x000fe2000f8e00ff */
[----:B------:R3:W4:Y:S01]  /*14c0*/  LDC.64 R14, c[0x4][R0] ;  /* 0x01000000000e7b82 */ /* 0x0007220000000a00 */
[----:B-1----:R-:W-:Y:S01]  /*14d0*/  IMAD.U32 R5, RZ, RZ, UR5 ;  /* 0x00000005ff057e24 */ /* 0x002fe2000f8e00ff */
        /* <DEDUP_REMOVED lines=9> */
[----:B--2-45:R-:W-:Y:S05]  /*1570*/  CALL.ABS.NOINC R14 ;  /* 0x000000000e007343 */ /* 0x034fea0003c00000 */
.L_x_493:
[----:B------:R-:W-:Y:S01]  /*1580*/  LEA.HI R0, R25, R22, RZ, 0x4 ;  /* 0x0000001619007211 */ /* 0x000fe200078f20ff */
[----:B------:R-:W-:Y:S05]  /*1590*/  WARPSYNC.ALL ;  /* 0x0000000000007948 */ /* 0x000fea0003800000 */
[----:B------:R-:W-:-:S05]  /*15a0*/  LOP3.LUT R3, R0, 0xfffffff0, RZ, 0xc0, !PT ;  /* 0xfffffff000037812 */ /* 0x000fca00078ec0ff */
[----:B-1----:R-:W-:Y:S01]  /*15b0*/  IMAD.IADD R5, R22, 0x1, -R3 ;  /* 0x0000000116057824 */ /* 0x002fe200078e0a03 */
[----:B------:R-:W-:-:S04]  /*15c0*/  SHF.R.S32.HI R3, RZ, 0x4, R0 ;  /* 0x00000004ff037819 */ /* 0x000fc80000011400 */
[----:B------:R-:W-:Y:S02]  /*15d0*/  LEA.HI R6, R5, R5, RZ, 0x1 ;  /* 0x0000000505067211 */ /* 0x000fe400078f08ff */
[----:B------:R-:W-:Y:S02]  /*15e0*/  LEA.HI R0, R0, R3, RZ, 0x1 ;  /* 0x0000000300007211 */ /* 0x000fe400078f08ff */
[--C-:B------:R-:W-:Y:S02]  /*15f0*/  SHF.R.S32.HI R7, RZ, 0x1, R6.reuse ;  /* 0x00000001ff077819 */ /* 0x100fe40000011406 */
[----:B------:R-:W-:Y:S02]  /*1600*/  SHF.R.S32.HI R4, RZ, 0x1f, R6 ;  /* 0x0000001fff047819 */ /* 0x000fe40000011406 */
[----:B------:R-:W-:Y:S02]  /*1610*/  SHF.R.S32.HI R10, RZ, 0x1f, R5 ;  /* 0x0000001fff0a7819 */ /* 0x000fe40000011405 */
[----:B------:R-:W-:-:S02]  /*1620*/  LEA.HI R4, R4, R7, RZ, 0x2 ;  /* 0x0000000704047211 */ /* 0x000fc400078f10ff */
[----:B------:R-:W-:Y:S02]  /*1630*/  LEA.HI R10, R10, R5, RZ, 0x3 ;  /* 0x000000050a0a7211 */ /* 0x000fe400078f18ff */
[----:B------:R-:W-:Y:S02]  /*1640*/  LOP3.LUT R8, R4, 0xfffffffc, RZ, 0xc0, !PT ;  /* 0xfffffffc04087812 */ /* 0x000fe400078ec0ff */
        /* <DEDUP_REMOVED lines=13> */
[----:B------:R-:W-:-:S03]  /*1720*/  IMAD R5, R9, 0x200, R10 ;  /* 0x0000020009057824 */ /* 0x000fc600078e020a */
[----:B------:R-:W-:Y:S01]  /*1730*/  LOP3.LUT R7, R0, 0x8, R7, 0xf8, !PT ;  /* 0x0000000800077812 */ /* 0x000fe200078ef807 */
[----:B------:R-:W-:Y:S01]  /*1740*/  IMAD R6, R6, 0x20, R5 ;  /* 0x0000002006067824 */ /* 0x000fe200078e0205 */
[----:B------:R-:W-:-:S04]  /*1750*/  SHF.R.U32.HI R0, RZ, 0x3, R0 ;  /* 0x00000003ff007819 */ /* 0x000fc80000011600 */
[----:B------:R-:W-:Y:S01]  /*1760*/  LOP3.LUT R7, R7, R0, RZ, 0x3c, !PT ;  /* 0x0000000007077212 */ /* 0x000fe200078e3cff */
[----:B------:R-:W-:-:S04]  /*1770*/  IMAD.SHL.U32 R0, R22, 0x40, RZ ;  /* 0x0000004016007824 */ /* 0x000fc800078e00ff */
[----:B------:R-:W-:Y:S01]  /*1780*/  IMAD.IADD R7, R7, 0x1, R6 ;  /* 0x0000000107077824 */ /* 0x000fe200078e0206 */
[----:B------:R-:W-:-:S03]  /*1790*/  LOP3.LUT R0, R0, 0x1c0, RZ, 0xc0, !PT ;  /* 0x000001c000007812 */ /* 0x000fc600078ec0ff */
[----:B------:R-:W-:Y:S01]  /*17a0*/  IMAD R7, R7, 0x2, R18 ;  /* 0x0000000207077824 */ /* 0x000fe200078e0212 */
[----:B------:R-:W-:Y:S01]  /*17b0*/  LEA.HI R26, R26, R27, RZ, 0x5 ;  /* 0x0000001b1a1a7211 */ /* 0x000fe200078f28ff */
[----:B------:R-:W-:-:S03]  /*17c0*/  IMAD.SHL.U32 R9, R9, 0x10, RZ ;  /* 0x0000001009097824 */ /* 0x000fc600078e00ff */
[----:B------:R-:W1:Y:S01]  /*17d0*/  LDSM.16.M88.4 R184, [R7+0x6000] ;  /* 0x0060000007b8783b */ /* 0x000e620000000200 */
[--C-:B------:R-:W-:Y:S01]  /*17e0*/  SHF.R.S32.HI R4, RZ, 0x2, R28.reuse ;  /* 0x00000002ff047819 */ /* 0x100fe2000001141c */
[----:B-----5:R-:W-:Y:S01]  /*17f0*/  VIADD R11, R24, -UR37 ;  /* 0x80000025180b7c36 */ /* 0x020fe20008000000 */
[----:B------:R-:W-:Y:S01]  /*1800*/  SHF.R.S32.HI R5, RZ, 0x1f, R28 ;  /* 0x0000001fff057819 */ /* 0x000fe2000001141c */
[----:B------:R-:W3:Y:S01]  /*1810*/  LDSM.16.M88.4 R188, [R7+0x8000] ;  /* 0x0080000007bc783b */ /* 0x000ee20000000200 */
[----:B------:R-:W-:Y:S01]  /*1820*/  SHF.R.S32.HI R26, RZ, 0x5, R26 ;  /* 0x00000005ff1a7819 */ /* 0x000fe2000001141a */
[----:B------:R-:W-:Y:S01]  /*1830*/  UIADD3 UR39, UR39, 0x3f, URZ ;  /* 0x0000003f27277890 */ /* 0x000fe2000fffe03f */
[----:B------:R-:W-:Y:S01]  /*1840*/  LEA.HI R22, R25, R22, RZ, 0x3 ;  /* 0x0000001619167211 */ /* 0x000fe200078f18ff */
[----:B------:R-:W4:Y:S01]  /*1850*/  LDSM.16.M88.4 R192, [R7+0xa000] ;  /* 0x00a0000007c0783b */ /* 0x000f220000000200 */
[----:B------:R-:W-:Y:S01]  /*1860*/  LOP3.LUT R9, R0, 0x30, R9, 0xf8, !PT ;  /* 0x0000003000097812 */ /* 0x000fe200078ef809 */
[----:B------:R-:W-:Y:S01]  /*1870*/  IMAD R11, R26, -0x10, R11 ;  /* 0xfffffff01a0b7824 */ /* 0x000fe200078e020b */
[----:B------:R-:W-:Y:S01]  /*1880*/  LEA.HI R5, R5, R4, RZ, 0x3 ;  /* 0x0000000405057211 */ /* 0x000fe200078f18ff */
[----:B------:R-:W-:Y:S01]  /*1890*/  USHF.R.S32.HI UR7, URZ, 0x1f, UR39 ;  /* 0x0000001f3f077899 */ /* 0x000fe20008011427 */
[----:B------:R-:W-:-:S02]  /*18a0*/  LEA.HI R6, R16, R16, RZ, 0x1 ;  /* 0x0000001010067211 */ /* 0x000fc400078f08ff */
[----:B------:R-:W-:Y:S02]  /*18b0*/  CS2R R70, SRZ ;  /* 0x0000000000467805 */ /* 0x000fe4000001ff00 */
[----:B------:R-:W-:Y:S01]  /*18c0*/  LOP3.LUT R22, R9, 0x8, R22, 0xf8, !PT ;  /* 0x0000000809167812 */ /* 0x000fe200078ef816 */
[----:B------:R-:W-:Y:S01]  /*18d0*/  ULEA.HI UR7, UR7, UR39, URZ, 0x6 ;  /* 0x0000002707077291 */ /* 0x000fe2000f8f303f */
[----:B------:R-:W-:Y:S02]  /*18e0*/  LOP3.LUT R5, R5, 0xfffffff8, RZ, 0xc0, !PT ;  /* 0xfffffff805057812 */ /* 0x000fe400078ec0ff */
[----:B------:R-:W-:Y:S02]  /*18f0*/  CS2R R68, SRZ ;  /* 0x0000000000447805 */ /* 0x000fe4000001ff00 */
[----:B------:R-:W-:Y:S02]  /*1900*/  LOP3.LUT R9, R6, 0xfffffffe, RZ, 0xc0, !PT ;  /* 0xfffffffe06097812 */ /* 0x000fe400078ec0ff */
[----:B------:R-:W-:-:S02]  /*1910*/  CS2R R66, SRZ ;  /* 0x0000000000427805 */ /* 0x000fc4000001ff00 */
[----:B------:R-:W-:Y:S02]  /*1920*/  SHF.R.U32.HI R13, RZ, 0x3, R0 ;  /* 0x00000003ff0d7819 */ /* 0x000fe40000011600 */
[----:B------:R-:W-:Y:S02]  /*1930*/  CS2R R64, SRZ ;  /* 0x0000000000407805 */ /* 0x000fe4000001ff00 */
[----:B------:R-:W-:Y:S01]  /*1940*/  IADD3 R0, R11, R5, -R4 ;  /* 0x000000050b007210 */ /* 0x000fe20007ffe804 */
[----:B------:R-:W-:Y:S01]  /*1950*/  IMAD R5, R16, 0x8, R3 ;  /* 0x0000000810057824 */ /* 0x000fe200078e0203 */
[----:B------:R-:W-:Y:S01]  /*1960*/  LOP3.LUT R4, R22, R13, RZ, 0x3c, !PT ;  /* 0x0000000d16047212 */ /* 0x000fe200078e3cff */
[C---:B------:R-:W-:Y:S01]  /*1970*/  IMAD.IADD R3, R16.reuse, 0x1, -R9 ;  /* 0x0000000110037824 */ /* 0x040fe200078e0a09 */
[----:B------:R-:W-:Y:S01]  /*1980*/  CS2R R62, SRZ ;  /* 0x00000000003e7805 */ /* 0x000fe2000001ff00 */
[----:B--2---:R-:W-:Y:S01]  /*1990*/  IMAD R16, R16, 0x300, R27 ;  /* 0x0000030010107824 */ /* 0x004fe200078e021b */
[----:B------:R-:W-:Y:S01]  /*19a0*/  CS2R R60, SRZ ;  /* 0x00000000003c7805 */ /* 0x000fe2000001ff00 */
[----:B------:R-:W-:Y:S01]  /*19b0*/  IMAD R3, R3, -0x40, R0 ;  /* 0xffffffc003037824 */ /* 0x000fe200078e0200 */
[----:B------:R-:W-:Y:S01]  /*19c0*/  CS2R R58, SRZ ;  /* 0x00000000003a7805 */ /* 0x000fe2000001ff00 */
[----:B------:R-:W-:Y:S01]  /*19d0*/  IMAD.MOV.U32 R0, RZ, RZ, 0x20 ;  /* 0x00000020ff007424 */ /* 0x000fe200078e00ff */
[----:B------:R-:W-:Y:S01]  /*19e0*/  CS2R R56, SRZ ;  /* 0x0000000000387805 */ /* 0x000fe2000001ff00 */
[----:B------:R-:W-:Y:S01]  /*19f0*/  IMAD.U32 R4, R5, 0x200, R4 ;  /* 0x0000020005047824 */ /* 0x000fe200078e0004 */
[----:B------:R-:W-:Y:S01]  /*1a00*/  CS2R R54, SRZ ;  /* 0x0000000000367805 */ /* 0x000fe2000001ff00 */
[----:B------:R-:W-:Y:S01]  /*1a10*/  IMAD.SHL.U32 R5, R16, 0x4, RZ ;  /* 0x0000000410057824 */ /* 0x000fe200078e00ff */
[----:B------:R-:W-:-:S02]  /*1a20*/  SEL R0, R0, 0xffffffe0, !P0 ;  /* 0xffffffe000007807 */ /* 0x000fc40004000000 */
[----:B------:R-:W-:Y:S02]  /*1a30*/  CS2R R52, SRZ ;  /* 0x0000000000347805 */ /* 0x000fe4000001ff00 */
[----:B------:R-:W-:Y:S02]  /*1a40*/  CS2R R50, SRZ ;  /* 0x0000000000327805 */ /* 0x000fe4000001ff00 */
[----:B------:R-:W-:Y:S02]  /*1a50*/  CS2R R48, SRZ ;  /* 0x0000000000307805 */ /* 0x000fe4000001ff00 */
[----:B------:R-:W-:Y:S01]  /*1a60*/  CS2R R46, SRZ ;  /* 0x00000000002e7805 */ /* 0x000fe2000001ff00 */
[----:B------:R-:W-:Y:S01]  /*1a70*/  IMAD.IADD R0, R7, 0x1, R0 ;  /* 0x0000000107007824 */ /* 0x000fe200078e0200 */
[----:B------:R-:W-:Y:S02]  /*1a80*/  CS2R R44, SRZ ;  /* 0x00000000002c7805 */ /* 0x000fe4000001ff00 */
[----:B------:R-:W-:-:S02]  /*1a90*/  CS2R R42, SRZ ;  /* 0x00000000002a7805 */ /* 0x000fc4000001ff00 */
[----:B------:R-:W-:Y:S02]  /*1aa0*/  CS2R R40, SRZ ;  /* 0x0000000000287805 */ /* 0x000fe4000001ff00 */
[----:B------:R-:W-:Y:S01]  /*1ab0*/  CS2R R38, SRZ ;  /* 0x0000000000267805 */ /* 0x000fe2000001ff00 */
[----:B------:R-:W2:Y:S01]  /*1ac0*/  LDSM.16.M88.4 R196, [R0+0x6000] ;  /* 0x0060000000c4783b */ /* 0x000ea20000000200 */
[----:B------:R-:W-:Y:S02]  /*1ad0*/  CS2R R36, SRZ ;  /* 0x0000000000247805 */ /* 0x000fe4000001ff00 */
[----:B------:R-:W-:Y:S02]  /*1ae0*/  CS2R R34, SRZ ;  /* 0x0000000000227805 */ /* 0x000fe4000001ff00 */
[----:B------:R-:W-:Y:S01]  /*1af0*/  CS2R R32, SRZ ;  /* 0x0000000000207805 */ /* 0x000fe2000001ff00 */
[----:B------:R-:W1:Y:S01]  /*1b00*/  LDSM.16.M88.4 R200, [R0+0x8000] ;  /* 0x0080000000c8783b */ /* 0x000e620000000200 */
[----:B------:R-:W-:-:S02]  /*1b10*/  CS2R R30, SRZ ;  /* 0x00000000001e7805 */ /* 0x000fc4000001ff00 */
[----:B------:R-:W-:Y:S02]  /*1b20*/  CS2R R28, SRZ ;  /* 0x00000000001c7805 */ /* 0x000fe4000001ff00 */
[----:B------:R-:W-:Y:S01]  /*1b30*/  CS2R R26, SRZ ;  /* 0x00000000001a7805 */ /* 0x000fe2000001ff00 */
[----:B------:R3:W1:Y:S01]  /*1b40*/  LDSM.16.M88.4 R204, [R0+0xa000] ;  /* 0x00a0000000cc783b */ /* 0x0006620000000200 */
        /* <DEDUP_REMOVED lines=24> */
[----:B------:R-:W-:Y:S01]  /*1cd0*/  CS2R R72, SRZ ;  /* 0x0000000000487805 */ /* 0x000fe2000001ff00 */
[----:B---3--:R-:W-:Y:S01]  /*1ce0*/  IMAD R0, R5, 0x4, R18 ;  /* 0x0000000405007824 */ /* 0x008fe200078e0212 */
[----:B------:R-:W-:Y:S01]  /*1cf0*/  ULOP3.LUT UR20, UR38, 0x1, URZ, 0xfc, !UPT ;  /* 0x0000000126147892 */ /* 0x000fe2000f8efc3f */
[----:B------:R-:W-:Y:S01]  /*1d00*/  UMOV UR4, URZ ;  /* 0x0000003f00047c82 */ /* 0x000fe20008000000 */
[----:B------:R-:W-:Y:S01]  /*1d10*/  UMOV UR5, URZ ;  /* 0x0000003f00057c82 */ /* 0x000fe20008000000 */
[----:B------:R-:W-:Y:S01]  /*1d20*/  UMOV UR6, URZ ;  /* 0x0000003f00067c82 */ /* 0x000fe20008000000 */
[----:B------:R-:W-:Y:S01]  /*1d30*/  USHF.R.S32.HI UR7, URZ, 0x6, UR7 ;  /* 0x000000063f077899 */ /* 0x000fe20008011407 */
[----:B------:R-:W-:Y:S01]  /*1d40*/  ULDC UR8, c[0x0][0x75c] ;  /* 0x0001d70000087ab9 */ /* 0x000fe20000000800 */
[----:B-12-4-:R-:W-:-:S10]  /*1d50*/  ULDC UR9, c[0x0][0x744] ;  /* 0x0001d10000097ab9 */ /* 0x016fd40000000800 */
.L_x_504:
[----:B------:R-:W-:-:S06]  /*1d60*/  UISETP.NE.AND UP0, UPT, UR20, 0x3, UPT ;  /* 0x000000031400788c */ /* 0x000fcc000bf05270 */
[----:B------:R-:W-:-:S13]  /*1d70*/  PLOP3.LUT P0, PT, PT, PT, UP0, 0x80, 0x0 ;  /* 0x000000000000781c */ /* 0x000fda0003f0f008 */
[----:B-1----:R-:W-:Y:S05]  /*1d80*/  @!P0 BRA `(.L_x_494) ;  /* 0x0000000000048947 */ /* 0x002fea0003800000 */
[----:B------:R-:W-:Y:S01]  /*1d90*/  BPT.TRAP 0x1 ;  /* 0x000000040000795c */ /* 0x000fe20000300000 */
.L_x_494:
[----:B------:R-:W-:Y:S01]  /*1da0*/  R2UR UR10, R18 ;  /* 0x00000000120a72ca */ /* 0x000fe200000e0000 */
[----:B------:R-:W-:-:S05]  /*1db0*/  IMAD.U32 R16, RZ, RZ, UR5 ;  /* 0x00000005ff107e24 */ /* 0x000fca000f8e00ff */
[----:B------:R-:W-:-:S07]  /*1dc0*/  SHF.L.U32 R16, R16, 0x1f, RZ ;  /* 0x0000001f10107819 */ /* 0x000fce00000006ff */
[----:B------:R-:W-:-:S09]  /*1dd0*/  ULEA UR10, UR6, UR10, 0x3 ;  /* 0x0000000a060a7291 */ /* 0x000fd2000f8e183f */
[----:B------:R1:W2:Y:S01]  /*1de0*/  SYNCS.PHASECHK.TRANS64.TRYWAIT P1, [UR10+0x26810], R16 ;  /* 0x02681010ff0075a7 */ /* 0x0002a2000802014a */
[----:B------:R-:W-:Y:S05]  /*1df0*/  @!P0 BRA `(.L_x_495) ;  /* 0x0000000000048947 */ /* 0x000fea0003800000 */
[----:B------:R-:W-:Y:S01]  /*1e00*/  BPT.TRAP 0x1 ;  /* 0x000000040000795c */ /* 0x000fe20000300000 */
.L_x_495:
[----:B--2---:R-:W-:Y:S05]  /*1e10*/  @P1 BRA `(.L_x_496) ;  /* 0x0000000000081947 */ /* 0x004fea0003800000 */
[----:B------:R-:W2:Y:S02]  /*1e20*/  SYNCS.PHASECHK.TRANS64.TRYWAIT P1, [UR10+0x26810], R16 ;  /* 0x02681010ff0075a7 */ /* 0x000ea4000802014a */
[----:B--2---:R-:W-:Y:S05]  /*1e30*/  @!P1 BRA `(.L_x_497) ;  /* 0x0000008400089947 */ /* 0x004fea0003800000 */
.L_x_496:
[----:B------:R-:W-:Y:S01]  /*1e40*/  R2UR UR11, R18 ;  /* 0x00000000120b72ca */ /* 0x000fe200000e0000 */
[----:B--2---:R-:W-:Y:S01]  /*1e50*/  IMAD R5, R23, 0x800, R18 ;  /* 0x0000080017057824 */ /* 0x004fe200078e0212 */
[----:B------:R-:W-:Y:S01]  /*1e60*/  WARPGROUP.ARRIVE ;  /* 0x00000000000079c5 */ /* 0x000fe20000000000 */
[----:B------:R-:W-:Y:S01]  /*1e70*/  UMOV UR13, 0xc0000010 ;  /* 0xc0000010000d7882 */ /* 0x000fe20000000000 */
[----:B------:R-:W-:Y:S01]  /*1e80*/  UMOV UR15, 0x80000020 ;  /* 0x80000020000f7882 */ /* 0x000fe20000000000 */
[----:B------:R-:W-:Y:S01]  /*1e90*/  IMAD.U32 R6, RZ, RZ, UR6 ;  /* 0x00000006ff067e24 */ /* 0x000fe2000f8e00ff */
[----:B------:R-:W-:-:S03]  /*1ea0*/  R2UR UR12, R5 ;  /* 0x00000000050c72ca */ /* 0x000fc600000e0000 */
[----:B------:R-:W-:-:S04]  /*1eb0*/  IMAD R5, R6, 0x20, R17 ;  /* 0x0000002006057824 */ /* 0x000fc800078e0211 */
[----:B------:R-:W-:Y:S01]  /*1ec0*/  UIADD3 UR11, UR11, 0x12000, URZ ;  /* 0x000120000b0b7890 */ /* 0x000fe2000fffe03f */
[----:B------:R-:W-:-:S03]  /*1ed0*/  IMAD.SHL.U32 R5, R5, 0x2, RZ ;  /* 0x0000000205057824 */ /* 0x000fc600078e00ff */
[----:B------:R-:W-:Y:S01]  /*1ee0*/  USHF.R.U32.HI UR11, URZ, 0x4, UR11 ;  /* 0x000000043f0b7899 */ /* 0x000fe2000801160b */
[----:B------:R-:W-:Y:S01]  /*1ef0*/  IMAD R5, R5, 0x4, R18 ;  /* 0x0000000405057824 */ /* 0x000fe200078e0212 */
[----:B------:R-:W-:Y:S02]  /*1f00*/  USHF.R.U32.HI UR12, URZ, 0x4, UR12 ;  /* 0x000000043f0c7899 */ /* 0x000fe4000801160c */
        /* <DEDUP_REMOVED lines=44> */
[----:B------:R2:W3:Y:S04]  /*21d0*/  LDS.64 R208, [R5+0x1e000] ;  /* 0x01e0000005d07984 */ /* 0x0004e80000000a00 */
[----:B------:R2:W4:Y:S04]  /*21e0*/  LDS.64 R210, [R5+0x1e020] ;  /* 0x01e0200005d27984 */ /* 0x0005280000000a00 */
        /* <DEDUP_REMOVED lines=8> */
.L_x_498:
[----:B------:R1:W1:Y:S01]  /*2270*/  SYNCS.PHASECHK.TRANS64.TRYWAIT P1, [UR10+0x26830], R16 ;  /* 0x02683010ff0075a7 */ /* 0x000262000802014a */
[----:B------:R-:W-:Y:S05]  /*2280*/  @!P0 BRA `(.L_x_499) ;  /* 0x0000000000048947 */ /* 0x000fea0003800000 */
[----:B------:R-:W-:Y:S01]  /*2290*/  BPT.TRAP 0x1 ;  /* 0x000000040000795c */ /* 0x000fe20000300000 */
.L_x_499:
[----:B-1----:R-:W-:Y:S05]  /*22a0*/  @P1 BRA `(.L_x_500) ;  /* 0x0000000000081947 */ /* 0x002fea0003800000 */
[----:B------:R-:W1:Y:S02]  /*22b0*/  SYNCS.PHASECHK.TRANS64.TRYWAIT P1, [UR10+0x26830], R16 ;  /* 0x02683010ff0075a7 */ /* 0x000e64000802014a */
[----:B-1----:R-:W-:Y:S05]  /*22c0*/  @!P1 BRA `(.L_x_501) ;  /* 0x0000007c00fc9947 */ /* 0x002fea0003800000 */
.L_x_500:
[----:B------:R-:W-:Y:S01]  /*22d0*/  R2UR UR12, R18 ;  /* 0x00000000120c72ca */ /* 0x000fe200000e0000 */
[----:B------:R-:W-:Y:S01]  /*22e0*/  WARPGROUP.ARRIVE ;  /* 0x00000000000079c5 */ /* 0x000fe20000000000 */
[----:B------:R-:W-:Y:S01]  /*22f0*/  UMOV UR15, 0x80000020 ;  /* 0x80000020000f7882 */ /* 0x000fe20000000000 */
[----:B------:R-:W-:Y:S01]  /*2300*/  FMUL.FTZ R16, R152, UR8 ;  /* 0x0000000898107c20 */ /* 0x000fe20008410000 */
[----:B------:R-:W-:Y:S01]  /*2310*/  FMUL.FTZ R22, R153, UR8 ;  /* 0x0000000899167c20 */ /* 0x000fe20008410000 */
[----:B------:R-:W-:Y:S01]  /*2320*/  FMUL.FTZ R156, R156, UR8 ;  /* 0x000000089c9c7c20 */ /* 0x000fe20008410000 */
[----:B------:R-:W-:Y:S01]  /*2330*/  FMUL.FTZ R157, R157, UR8 ;  /* 0x000000089d9d7c20 */ /* 0x000fe20008410000 */
[----:B------:R-:W-:Y:S01]  /*2340*/  FMUL.FTZ R160, R160, UR8 ;  /* 0x00000008a0a07c20 */ /* 0x000fe20008410000 */
[----:B------:R-:W-:Y:S01]  /*2350*/  ISETP.GT.AND P2, PT, R3, RZ, PT ;  /* 0x000000ff0300720c */ /* 0x000fe20003f44270 */
        /* <DEDUP_REMOVED lines=9> */
[----:B------:R-:W5:Y:S01]  /*23f0*/  MUFU.TANH R22, R22 ;  /* 0x0000001600167308 */ /* 0x000f620000002400 */
[----:B------:R-:W-:Y:S01]  /*2400*/  FMUL.FTZ R158, R158, UR8 ;  /* 0x000000089e9e7c20 */ /* 0x000fe20008410000 */
[----:B------:R-:W-:Y:S01]  /*2410*/  FMUL.FTZ R159, R159, UR8 ;  /* 0x000000089f9f7c20 */ /* 0x000fe20008410000 */
[----:B------:R-:W-:Y:S01]  /*2420*/  ULOP3.LUT UR12, UR12, 0x3fff, URZ, 0xc0, !UPT ;  /* 0x00003fff0c0c7892 */ /* 0x000fe2000f8ec03f */
[----:B------:R-:W-:Y:S01]  /*2430*/  FMUL.FTZ R162, R162, UR8 ;  /* 0x00000008a2a27c20 */ /* 0x000fe20008410000 */
[----:B------:R-:W-:Y:S01]  /*2440*/  ISETP.GT.AND P1, PT, R3, 0x8, PT ;  /* 0x000000080300780c */ /* 0x000fe20003f24270 */
[----:B------:R-:W-:Y:S01]  /*2450*/  FMUL.FTZ R163, R163, UR8 ;  /* 0x00000008a3a37c20 */ /* 0x000fe20008410000 */
[----:B------:R-:W-:Y:S01]  /*2460*/  ULOP3.LUT UR13, UR12, 0x10000, URZ, 0xfc, !UPT ;  /* 0x000100000c0d7892 */ /* 0x000fe2000f8efc3f */
[----:B------:R-:W2:Y:S01]  /*2470*/  MUFU.TANH R156, R156 ;  /* 0x0000009c009c7308 */ /* 0x000ea20000002400 */
[----:B-1----:R-:W-:Y:S01]  /*2480*/  FSEL R153, R16, -INF , P2 ;  /* 0xff80000010997808 */ /* 0x002fe20001000000 */
[----:B------:R-:W-:Y:S01]  /*2490*/  FMUL.FTZ R215, R165, UR8 ;  /* 0x00000008a5d77c20 */ /* 0x000fe20008410000 */
[----:B------:R-:W-:Y:S01]  /*24a0*/  UIMAD UR13, UR6, 0x300, UR13 ;  /* 0x00000300060d78a4 */ /* 0x000fe2000f8e020d */
[----:B------:R-:W-:Y:S01]  /*24b0*/  FMUL.FTZ R219, R169, UR8 ;  /* 0x00000008a9db7c20 */ /* 0x000fe20008410000 */
[----:B------:R-:W-:Y:S01]  /*24c0*/  FMUL.FTZ R218, R168, UR8 ;  /* 0x00000008a8da7c20 */ /* 0x000fe20008410000 */
[----:B---3--:R-:W-:Y:S01]  /*24d0*/  FFMA.FTZ R224, R153, UR9, -R208 ;  /* 0x0000000999e07c23 */ /* 0x008fe200080108d0 */
[----:B------:R-:W-:Y:S01]  /*24e0*/  FMUL.FTZ R220, R170, UR8 ;  /* 0x00000008aadc7c20 */ /* 0x000fe20008410000 */
[----:B------:R-:W1:Y:S01]  /*24f0*/  MUFU.TANH R157, R157 ;  /* 0x0000009d009d7308 */ /* 0x000e620000002400 */
[----:B-----5:R-:W-:Y:S01]  /*2500*/  FSEL R152, R22, -INF , P2 ;  /* 0xff80000016987808 */ /* 0x020fe20001000000 */
[----:B------:R-:W-:Y:S01]  /*2510*/  UMOV UR14, UR13 ;  /* 0x0000000d000e7c82 */ /* 0x000fe20008000000 */
[----:B------:R-:W-:Y:S01]  /*2520*/  FMUL.FTZ R221, R171, UR8 ;  /* 0x00000008abdd7c20 */ /* 0x000fe20008410000 */
[----:B------:R-:W-:Y:S01]  /*2530*/  HGMMA.64x64x16.F32.BF16 R120, R184, gdesc[UR12], RZ, !UPT, gsb0 ;  /* 0x00e0000cb8787df0 */ /* 0x000fe2000c0018ff */
[----:B------:R-:W-:Y:S01]  /*2540*/  UIADD3 UR14, UR13, 0x2, URZ ;  /* 0x000000020d0e7890 */ /* 0x000fe2000fffe03f */
[----:B------:R-:W-:Y:S01]  /*2550*/  FFMA.FTZ R223, R152, UR9, -R209 ;  /* 0x0000000998df7c23 */ /* 0x000fe200080108d1 */
[----:B------:R-:W-:Y:S01]  /*2560*/  UMOV UR15, 0x80000020 ;  /* 0x80000020000f7882 */ /* 0x000fe20000000000 */
[----:B------:R-:W3:Y:S01]  /*2570*/  MUFU.TANH R160, R160 ;  /* 0x000000a000a07308 */ /* 0x000ee20000002400 */
[----:B--2---:R-:W-:Y:S01]  /*2580*/  FSEL R153, R156, -INF , P2 ;  /* 0xff8000009c997808 */ /* 0x004fe20001000000 */
[----:B------:R-:W-:Y:S01]  /*2590*/  FMUL.FTZ R222, R179, UR8 ;  /* 0x00000008b3de7c20 */ /* 0x000fe20008410000 */
[----:B------:R-:W-:Y:S01]  /*25a0*/  FFMA.FTZ R16, -R16, R16, 1 ;  /* 0x3f80000010107423 */ /* 0x000fe20000010110 */
[----:B------:R-:W-:Y:S01]  /*25b0*/  FMUL.FTZ R225, R183, UR8 ;  /* 0x00000008b7e17c20 */ /* 0x000fe20008410000 */
[----:B------:R-:W-:Y:S01]  /*25c0*/  FMUL.FTZ R174, R174, UR8 ;  /* 0x00000008aeae7c20 */ /* 0x000fe20008410000 */
[----:B----4-:R-:W-:Y:S01]  /*25d0*/  FFMA.FTZ R167, R153, UR9, -R210 ;  /* 0x0000000999a77c23 */ /* 0x010fe200080108d2 */
[----:B------:R-:W-:Y:S01]  /*25e0*/  FMUL.FTZ R172, R172, UR8 ;  /* 0x00000008acac7c20 */ /* 0x000fe20008410000 */
[----:B------:R-:W2:Y:S01]  /*25f0*/  MUFU.TANH R212, R212 ;  /* 0x000000d400d47308 */ /* 0x000ea20000002400 */
[----:B-1----:R-:W-:Y:S01]  /*2600*/  FSEL R152, R157, -INF , P2 ;  /* 0xff8000009d987808 */ /* 0x002fe20001000000 */
[----:B------:R-:W-:Y:S01]  /*2610*/  FMUL.FTZ R176, R176, UR8 ;  /* 0x00000008b0b07c20 */ /* 0x000fe20008410000 */
[----:B------:R-:W-:Y:S01]  /*2620*/  FMUL.FTZ R173, R173, UR8 ;  /* 0x00000008adad7c20 */ /* 0x000fe20008410000 */
[----:B------:R-:W-:Y:S01]  /*2630*/  FMUL.FTZ R178, R178, UR8 ;  /* 0x00000008b2b27c20 */ /* 0x000fe20008410000 */
[----:B------:R-:W-:Y:S01]  /*2640*/  FFMA.FTZ R22, -R22, R22, 1 ;  /* 0x3f80000016167423 */ /* 0x000fe20000010116 */
[----:B------:R-:W-:Y:S01]  /*2650*/  FFMA.FTZ R166, R152, UR9, -R211 ;  /* 0x0000000998a67c23 */ /* 0x000fe200080108d3 */
[----:B------:R-:W-:Y:S01]  /*2660*/  FMUL.FTZ R175, R175, UR8 ;  /* 0x00000008afaf7c20 */ /* 0x000fe20008410000 */
[----:B------:R-:W1:Y:S01]  /*2670*/  MUFU.TANH R161, R161 ;  /* 0x000000a100a17308 */ /* 0x000e620000002400 */
[----:B---3--:R-:W-:Y:S01]  /*2680*/  FSEL R153, R160, -INF , P2 ;  /* 0xff800000a0997808 */ /* 0x008fe20001000000 */
[----:B------:R-:W-:Y:S01]  /*2690*/  FMUL.FTZ R177, R177, UR8 ;  /* 0x00000008b1b17c20 */ /* 0x000fe20008410000 */
[----:B------:R-:W-:Y:S01]  /*26a0*/  FFMA.FTZ R157, -R157, R157, 1 ;  /* 0x3f8000009d9d7423 */ /* 0x000fe2000001019d */
[----:B------:R-:W-:Y:S01]  /*26b0*/  FMUL.FTZ R180, R180, UR8 ;  /* 0x00000008b4b47c20 */ /* 0x000fe20008410000 */
[----:B------:R-:W-:Y:S01]  /*26c0*/  FMUL.FTZ R182, R182, UR8 ;  /* 0x00000008b6b67c20 */ /* 0x000fe20008410000 */
[----:B------:R-:W-:Y:S01]  /*26d0*/  FFMA.FTZ R164, R153, UR9, -R10 ;  /* 0x0000000999a47c23 */ /* 0x000fe2000801080a */
[----:B------:R-:W-:Y:S01]  /*26e0*/  FMUL.FTZ R181, R181, UR8 ;  /* 0x00000008b5b57c20 */ /* 0x000fe20008410000 */
[----:B------:R-:W3:Y:S01]  /*26f0*/  MUFU.TANH R213, R213 ;  /* 0x000000d500d57308 */ /* 0x000ee20000002400 */
[C---:B--2---:R-:W-:Y:S01]  /*2700*/  FSEL R155, R212.reuse, -INF , P1 ;  /* 0xff800000d49b7808 */ /* 0x044fe20000800000 */
[----:B------:R-:W-:Y:S01]  /*2710*/  FFMA.FTZ R212, -R212, R212, 1 ;  /* 0x3f800000d4d47423 */ /* 0x000fe200000101d4 */
[----:B------:R-:W-:Y:S01]  /*2720*/  FFMA.FTZ R160, -R160, R160, 1 ;  /* 0x3f800000a0a07423 */ /* 0x000fe200000101a0 */
[----:B------:R-:W-:-:S02]  /*2730*/  ULOP3.LUT UR12, UR12, 0x1000000, URZ, 0xfc, !UPT ;  /* 0x010000000c0c7892 */ /* 0x000fc4000f8efc3f */
[----:B------:R-:W-:Y:S01]  /*2740*/  FFMA.FTZ R169, R155, UR9, -R208 ;  /* 0x000000099ba97c23 */ /* 0x000fe200080108d0 */
[----:B------:R-:W-:Y:S01]  /*2750*/  UMOV UR19, 0xc0000010 ;  /* 0xc000001000137882 */ /* 0x000fe20000000000 */
[----:B------:R-:W2:Y:S01]  /*2760*/  MUFU.TANH R158, R158 ;  /* 0x0000009e009e7308 */ /* 0x000ea20000002400 */
[----:B-1----:R-:W-:Y:S01]  /*2770*/  FSEL R154, R161, -INF , P2 ;  /* 0xff800000a19a7808 */ /* 0x002fe20001000000 */
[----:B------:R-:W-:Y:S01]  /*2780*/  UIMAD UR12, UR6, 0x300, UR12 ;  /* 0x00000300060c78a4 */ /* 0x000fe2000f8e020c */
[----:B------:R-:W-:-:S03]  /*2790*/  UMOV UR17, 0x40000040 ;  /* 0x4000004000117882 */ /* 0x000fc60000000000 */
[----:B------:R-:W-:Y:S02]  /*27a0*/  FFMA.FTZ R165, R154, UR9, -R11 ;  /* 0x000000099aa57c23 */ /* 0x000fe4000801080b */
[----:B------:R-:W1:Y:S01]  /*27b0*/  MUFU.TANH R159, R159 ;  /* 0x0000009f009f7308 */ /* 0x000e620000002400 */
[C---:B---3--:R-:W-:Y:S01]  /*27c0*/  FSEL R154, R213.reuse, -INF , P1 ;  /* 0xff800000d59a7808 */ /* 0x048fe20000800000 */
[----:B------:R-:W-:-:S04]  /*27d0*/  FFMA.FTZ R213, -R213, R213, 1 ;  /* 0x3f800000d5d57423 */ /* 0x000fc800000101d5 */
[----:B------:R-:W-:Y:S02]  /*27e0*/  FFMA.FTZ R170, R154, UR9, -R209 ;  /* 0x000000099aaa7c23 */ /* 0x000fe400080108d1 */
[----:B------:R-:W3:Y:S01]  /*27f0*/  MUFU.TANH R162, R162 ;  /* 0x000000a200a27308 */ /* 0x000ee20000002400 */
[----:B--2---:R-:W-:-:S05]  /*2800*/  FSEL R155, R158, -INF , P1 ;  /* 0xff8000009e9b7808 */ /* 0x004fca0000800000 */
[----:B------:R-:W-:Y:S02]  /*2810*/  FFMA.FTZ R168, R155, UR9, -R210 ;  /* 0x000000099ba87c23 */ /* 0x000fe400080108d2 */
[----:B------:R-:W2:Y:S01]  /*2820*/  MUFU.TANH R163, R163 ;  /* 0x000000a300a37308 */ /* 0x000ea20000002400 */
[C---:B-1----:R-:W-:Y:S01]  /*2830*/  FSEL R154, R159.reuse, -INF , P1 ;  /* 0xff8000009f9a7808 */ /* 0x042fe20000800000 */
[----:B------:R-:W-:-:S04]  /*2840*/  FFMA.FTZ R159, -R159, R159, 1 ;  /* 0x3f8000009f9f7423 */ /* 0x000fc8000001019f */
[----:B------:R-:W-:Y:S02]  /*2850*/  FFMA.FTZ R171, R154, UR9, -R211 ;  /* 0x000000099aab7c23 */ /* 0x000fe400080108d3 */
[----:B------:R-:W-:Y:S01]  /*2860*/  MUFU.TANH R214, R214 ;  /* 0x000000d600d67308 */ /* 0x000fe20000002400 */
[----:B---3--:R-:W-:-:S05]  /*2870*/  FSEL R155, R162, -INF , P1 ;  /* 0xff800000a29b7808 */ /* 0x008fca0000800000 */
[----:B------:R-:W-:Y:S02]  /*2880*/  FFMA.FTZ R10, R155, UR9, -R10 ;  /* 0x000000099b0a7c23 */ /* 0x000fe4000801080a */
[----:B------:R-:W-:Y:S01]  /*2890*/  MUFU.EX2 R224, R224 ;  /* 0x000000e000e07308 */ /* 0x000fe20000000800 */
[----:B--2---:R-:W-:Y:S01]  /*28a0*/  FSEL R208, R163, -INF , P1 ;  /* 0xff800000a3d07808 */ /* 0x004fe20000800000 */
[----:B------:R-:W-:Y:S02]  /*28b0*/  WARPGROUP.DEPBAR.LE gsb0, 0x0 ;  /* 0x00008000000079c5 */ /* 0x000fe40000010000 */
[----:B------:R-:W-:Y:S02]  /*28c0*/  WARPGROUP.ARRIVE ;  /* 0x00000000000079c5 */ /* 0x000fe40000000000 */
[----:B------:R-:W-:Y:S02]  /*28d0*/  FFMA.FTZ R11, R208, UR9, -R11 ;  /* 0x00000009d00b7c23 */ /* 0x000fe4000801080b */
[----:B------:R-:W-:Y:S02]  /*28e0*/  MUFU.TANH R215, R215 ;  /* 0x000000d700d77308 */ /* 0x000fe40000002400 */
[----:B------:R-:W-:Y:S01]  /*28f0*/  HGMMA.64x64x16.F32.BF16 R120, R196, gdesc[UR12], R120, gsb0 ;  /* 0x00e0000cc4787df0 */ /* 0x000fe20008001878 */
[----:B------:R-:W-:Y:S01]  /*2900*/  UIADD3 UR14, UR13, 0x100, URZ ;  /* 0x000001000d0e7890 */ /* 0x000fe2000fffe03f */
[----:B------:R-:W-:-:S04]  /*2910*/  UMOV UR15, 0x80000020 ;  /* 0x80000020000f7882 */ /* 0x000fc80000000000 */
[----:B------:R-:W1:Y:S08]  /*2920*/  MUFU.TANH R217, R217 ;  /* 0x000000d900d97308 */ /* 0x000e700000002400 */
[----:B------:R-:W-:Y:S08]  /*2930*/  MUFU.TANH R218, R218 ;  /* 0x000000da00da7308 */ /* 0x000ff00000002400 */
[----:B------:R-:W-:Y:S01]  /*2940*/  MUFU.TANH R220, R220 ;  /* 0x000000dc00dc7308 */ /* 0x000fe20000002400 */
[C---:B-1----:R-:W-:Y:S01]  /*2950*/  FSEL R208, R217.reuse, -INF , P1 ;  /* 0xff800000d9d07808 */ /* 0x042fe20000800000 */
[----:B------:R-:W-:-:S04]  /*2960*/  FFMA.FTZ R217, -R217, R217, 1 ;  /* 0x3f800000d9d97423 */ /* 0x000fc800000101d9 */
[----:B------:R-:W-:Y:S02]  /*2970*/  FFMA.FTZ R208, R208, UR9, -R9 ;  /* 0x00000009d0d07c23 */ /* 0x000fe40008010809 */
[----:B------:R-:W-:Y:S08]  /*2980*/  MUFU.TANH R216, R216 ;  /* 0x000000d800d87308 */ /* 0x000ff00000002400 */
[----:B------:R-:W-:Y:S08]  /*2990*/  MUFU.EX2 R169, R169 ;  /* 0x000000a900a97308 */ /* 0x000ff00000000800 */
[----:B------:R-:W-:Y:S08]  /*29a0*/  MUFU.EX2 R170, R170 ;  /* 0x000000aa00aa7308 */ /* 0x000ff00000000800 */
[----:B------:R-:W1:Y:S08]  /*29b0*/  MUFU.TANH R219, R219 ;  /* 0x000000db00db7308 */ /* 0x000e700000002400 */
[----:B------:R-:W-:Y:S08]  /*29c0*/  MUFU.TANH R221, R221 ;  /* 0x000000dd00dd7308 */ /* 0x000ff00000002400 */
[----:B------:R-:W-:Y:S01]  /*29d0*/  MUFU.EX2 R223, R223 ;  /* 0x000000df00df7308 */ /* 0x000fe20000000800 */
[----:B-1----:R-:W-:-:S05]  /*29e0*/  FSEL R210, R219, -INF , P2 ;  /* 0xff800000dbd27808 */ /* 0x002fca0001000000 */
[----:B------:R-:W-:Y:S01]  /*29f0*/  FFMA.FTZ R210, R210, UR9, -R15 ;  /* 0x00000009d2d27c23 */ /* 0x000fe2000801080f */
[----:B------:R-:W-:Y:S02]  /*2a00*/  WARPGROUP.DEPBAR.LE gsb0, 0x0 ;  /* 0x00008000000079c5 */ /* 0x000fe40000010000 */
[----:B------:R-:W-:Y:S01]  /*2a10*/  WARPGROUP.ARRIVE ;  /* 0x00000000000079c5 */ /* 0x000fe20000000000 */
[----:B------:R-:W-:Y:S05]  /*2a20*/  MUFU.TANH R174, R174 ;  /* 0x000000ae00ae7308 */ /* 0x000fea0000002400 */
[----:B------:R-:W-:Y:S01]  /*2a30*/  HGMMA.64x64x16.F32.BF16 R120, R188, gdesc[UR12], R120, gsb0 ;  /* 0x00e0000cbc787df0 */ /* 0x000fe20008001878 */
[----:B------:R-:W-:Y:S01]  /*2a40*/  UIADD3 UR14, UR13, 0x102, URZ ;  /* 0x000001020d0e7890 */ /* 0x000fe2000fffe03f */
[----:B------:R-:W-:Y:S01]  /*2a50*/  UMOV UR15, 0x80000020 ;  /* 0x80000020000f7882 */ /* 0x000fe20000000000 */
[----:B------:R-:W-:Y:S08]  /*2a60*/  MUFU.EX2 R167, R167 ;  /* 0x000000a700a77308 */ /* 0x000ff00000000800 */
[----:B------:R-:W1:Y:S08]  /*2a70*/  MUFU.TANH R172, R172 ;  /* 0x000000ac00ac7308 */ /* 0x000e700000002400 */
[----:B------:R-:W-:Y:S08]  /*2a80*/  MUFU.TANH R176, R176 ;  /* 0x000000b000b07308 */ /* 0x000ff00000002400 */
[----:B------:R-:W-:Y:S01]  /*2a90*/  MUFU.TANH R173, R173 ;  /* 0x000000ad00ad7308 */ /* 0x000fe20000002400 */
[C---:B-1----:R-:W-:Y:S01]  /*2aa0*/  FSEL R211, R172.reuse, -INF , P2 ;  /* 0xff800000acd37808 */ /* 0x042fe20001000000 */
[----:B------:R-:W-:-:S06]  /*2ab0*/  FFMA.FTZ R172, -R172, R172, 1 ;  /* 0x3f800000acac7423 */ /* 0x000fcc00000101ac */
[----:B------:R-:W1:Y:S08]  /*2ac0*/  MUFU.TANH R178, R178 ;  /* 0x000000b200b27308 */ /* 0x000e700000002400 */
[----:B------:R-:W-:Y:S08]  /*2ad0*/  MUFU.TANH R222, R222 ;  /* 0x000000de00de7308 */ /* 0x000ff00000002400 */
[----:B------:R-:W2:Y:S08]  /*2ae0*/  MUFU.EX2 R166, R166 ;  /* 0x000000a600a67308 */ /* 0x000eb00000000800 */
[----:B------:R-:W3:Y:S08]  /*2af0*/  MUFU.EX2 R168, R168 ;  /* 0x000000a800a87308 */ /* 0x000ef00000000800 */
[----:B------:R-:W4:Y:S08]  /*2b00*/  MUFU.TANH R175, R175 ;  /* 0x000000af00af7308 */ /* 0x000f300000002400 */
[----:B------:R-:W5:Y:S01]  /*2b10*/  MUFU.TANH R177, R177 ;  /* 0x000000b100b17308 */ /* 0x000f620000002400 */
[----:B------:R-:W-:-:S02]  /*2b20*/  WARPGROUP.DEPBAR.LE gsb0, 0x0 ;  /* 0x00008000000079c5 */ /* 0x000fc40000010000 */
[----:B------:R-:W-:-:S05]  /*2b30*/  WARPGROUP.ARRIVE ;  /* 0x00000000000079c5 */ /* 0x000fca0000000000 */
[----:B------:R-:W-:Y:S01]  /*2b40*/  MUFU.TANH R180, R180 ;  /* 0x000000b400b47308 */ /* 0x000fe20000002400 */
[----:B------:R-:W-:Y:S01]  /*2b50*/  HGMMA.64x64x16.F32.BF16 R120, R200, gdesc[UR12], R120, gsb0 ;  /* 0x00e0000cc8787df0 */ /* 0x000fe20008001878 */
[----:B------:R-:W-:Y:S01]  /*2b60*/  UIADD3 UR14, UR13, 0x200, URZ ;  /* 0x000002000d0e7890 */ /* 0x000fe2000fffe03f */
[----:B------:R-:W-:-:S05]  /*2b70*/  UMOV UR15, 0x80000020 ;  /* 0x80000020000f7882 */ /* 0x000fca0000000000 */
[----:B------:R-:W5:Y:S08]  /*2b80*/  MUFU.TANH R182, R182 ;  /* 0x000000b600b67308 */ /* 0x000f700000002400 */
[----:B------:R-:W-:Y:S08]  /*2b90*/  MUFU.EX2 R165, R165 ;  /* 0x000000a500a57308 */ /* 0x000ff00000000800 */
[----:B------:R-:W-:Y:S08]  /*2ba0*/  MUFU.EX2 R164, R164 ;  /* 0x000000a400a47308 */ /* 0x000ff00000000800 */
[----:B------:R-:W-:Y:S08]  /*2bb0*/  MUFU.TANH R181, R181 ;  /* 0x000000b500b57308 */ /* 0x000ff00000002400 */
[----:B------:R-:W-:Y:S08]  /*2bc0*/  MUFU.TANH R225, R225 ;  /* 0x000000e100e17308 */ /* 0x000ff00000002400 */
[----:B------:R-:W-:Y:S08]  /*2bd0*/  MUFU.EX2 R10, R10 ;  /* 0x0000000a000a7308 */ /* 0x000ff00000000800 */
[----:B------:R-:W-:Y:S08]  /*2be0*/  MUFU.EX2 R11, R11 ;  /* 0x0000000b000b7308 */ /* 0x000ff00000000800 */
[----:B------:R-:W5:Y:S01]  /*2bf0*/  MUFU.EX2 R171, R171 ;  /* 0x000000ab00ab7308 */ /* 0x000f620000000800 */
[----:B------:R-:W-:-:S02]  /*2c00*/  WARPGROUP.DEPBAR.LE gsb0, 0x0 ;  /* 0x00008000000079c5 */ /* 0x000fc40000010000 */
[----:B------:R-:W-:-:S06]  /*2c10*/  WARPGROUP.ARRIVE ;  /* 0x00000000000079c5 */ /* 0x000fcc0000000000 */
[----:B------:R-:W-:Y:S01]  /*2c20*/  HGMMA.64x64x16.F32.BF16 R120, R192, gdesc[UR12], R120, gsb0 ;  /* 0x00e0000cc0787df0 */ /* 0x000fe20008001878 */
[----:B------:R-:W-:Y:S01]  /*2c30*/  UIADD3 UR14, UR13, 0x202, URZ ;  /* 0x000002020d0e7890 */ /* 0x000fe2000fffe03f */
[----:B------:R-:W-:Y:S01]  /*2c40*/  R2UR UR13, R19 ;  /* 0x00000000130d72ca */ /* 0x000fe200000e0000 */
[----:B------:R-:W-:-:S12]  /*2c50*/  UMOV UR15, 0x80000020 ;  /* 0x80000020000f7882 */ /* 0x000fd80000000000 */
[----:B------:R-:W-:-:S04]  /*2c60*/  USHF.R.U32.HI UR13, URZ, 0x4, UR13 ;  /* 0x000000043f0d7899 */ /* 0x000fc8000801160d */
[----:B------:R-:W-:-:S04]  /*2c70*/  ULOP3.LUT UR13, UR13, 0x3fff, URZ, 0xc0, !UPT ;  /* 0x00003fff0d0d7892 */ /* 0x000fc8000f8ec03f */
[----:B------:R-:W-:Y:S01]  /*2c80*/  ULOP3.LUT UR16, UR13, 0x10000, URZ, 0xfc, !UPT ;  /* 0x000100000d107892 */ /* 0x000fe2000f8efc3f */
        /* <DEDUP_REMOVED lines=9> */
[----:B------:R-:W-:Y:S01]  /*2d20*/  FADD.FTZ R122, R122, -R152 ;  /* 0x800000987a7a7221 */ /* 0x000fe20000010000 */
[--C-:B------:R-:W-:Y:S01]  /*2d30*/  FADD.FTZ R152, R121, -R153.reuse ;  /* 0x8000009979987221 */ /* 0x100fe20000010000 */
[----:B------:R-:W-:Y:S01]  /*2d40*/  FADD.FTZ R123, R123, -R153 ;  /* 0x800000997b7b7221 */ /* 0x000fe20000010000 */
[----:B------:R-:W-:Y:S01]  /*2d50*/  FMUL.FTZ R121, R224, R179 ;  /* 0x000000b3e0797220 */ /* 0x000fe20000410000 */
[----:B------:R-:W-:Y:S01]  /*2d60*/  FSEL R153, R214, -INF , P2 ;  /* 0xff800000d6997808 */ /* 0x000fe20001000000 */
[----:B--2---:R-:W-:Y:S01]  /*2d70*/  FADD.FTZ R227, R126, -R154 ;  /* 0x8000009a7ee37221 */ /* 0x004fe20000010000 */
[----:B------:R-:W-:Y:S01]  /*2d80*/  FSEL R120, R215, -INF , P2 ;  /* 0xff800000d7787808 */ /* 0x000fe20001000000 */
[----:B------:R-:W-:Y:S01]  /*2d90*/  FMUL.FTZ R121, R16, R121 ;  /* 0x0000007910797220 */ /* 0x000fe20000410000 */
[----:B------:R-:W-:Y:S01]  /*2da0*/  FSEL R179, R216, -INF , P1 ;  /* 0xff800000d8b37808 */ /* 0x000fe20000800000 */
[--C-:B------:R-:W-:Y:S01]  /*2db0*/  FFMA.FTZ R16, R153, UR9, -R8.reuse ;  /* 0x0000000999107c23 */ /* 0x100fe20008010808 */
[----:B------:R-:W-:Y:S01]  /*2dc0*/  FSEL R153, R218, -INF , P2 ;  /* 0xff800000da997808 */ /* 0x000fe20001000000 */
[----:B------:R-:W-:Y:S01]  /*2dd0*/  FFMA.FTZ R183, R120, UR9, -R9 ;  /* 0x0000000978b77c23 */ /* 0x000fe20008010809 */
[----:B------:R-:W-:Y:S01]  /*2de0*/  FSEL R9, R220, -INF , P1 ;  /* 0xff800000dc097808 */ /* 0x000fe20000800000 */
[----:B------:R-:W-:Y:S01]  /*2df0*/  FFMA.FTZ R179, R179, UR9, -R8 ;  /* 0x00000009b3b37c23 */ /* 0x000fe20008010808 */
[----:B------:R-:W-:Y:S01]  /*2e00*/  FADD.FTZ R229, R125, -R155 ;  /* 0x8000009b7de57221 */ /* 0x000fe20000010000 */
[--C-:B------:R-:W-:Y:S01]  /*2e10*/  FFMA.FTZ R120, R153, UR9, -R14.reuse ;  /* 0x0000000999787c23 */ /* 0x100fe2000801080e */
[----:B------:R-:W-:Y:S01]  /*2e20*/  FMUL.FTZ R153, R223, R152 ;  /* 0x00000098df997220 */ /* 0x000fe20000410000 */
[----:B------:R-:W-:Y:S01]  /*2e30*/  FFMA.FTZ R14, R9, UR9, -R14 ;  /* 0x00000009090e7c23 */ /* 0x000fe2000801080e */
[----:B------:R-:W-:Y:S01]  /*2e40*/  FMUL.FTZ R9, R169, R122 ;  /* 0x0000007aa9097220 */ /* 0x000fe20000410000 */
[----:B------:R-:W-:Y:S01]  /*2e50*/  FMUL.FTZ R122, R170, R123 ;  /* 0x0000007baa7a7220 */ /* 0x000fe20000410000 */
[----:B------:R-:W-:Y:S01]  /*2e60*/  FMUL.FTZ R152, R22, R153 ;  /* 0x0000009916987220 */ /* 0x000fe20000410000 */
[----:B------:R-:W-:Y:S01]  /*2e70*/  FFMA.FTZ R153, -R156, R156, 1 ;  /* 0x3f8000009c997423 */ /* 0x000fe2000001019c */
[----:B------:R-:W-:Y:S01]  /*2e80*/  FMUL.FTZ R123, R212, R9 ;  /* 0x00000009d47b7220 */ /* 0x000fe20000410000 */
[----:B------:R-:W-:Y:S01]  /*2e90*/  FADD.FTZ R212, R124, -R154 ;  /* 0x8000009a7cd47221 */ /* 0x000fe20000010000 */
[----:B------:R-:W1:Y:S01]  /*2ea0*/  LDS.64 R8, [R5+0x1e240] ;  /* 0x01e2400005087984 */ /* 0x000e620000000a00 */
[----:B------:R-:W-:Y:S01]  /*2eb0*/  FSEL R124, R221, -INF , P1 ;  /* 0xff800000dd7c7808 */ /* 0x000fe20000800000 */
[----:B------:R2:W-:Y:S01]  /*2ec0*/  MUFU.EX2 R22, R208 ;  /* 0x000000d000167308 */ /* 0x0005e20000000800 */
[----:B------:R-:W-:Y:S01]  /*2ed0*/  FMUL.FTZ R154, R167, R212 ;  /* 0x000000d4a79a7220 */ /* 0x000fe20000410000 */
[--C-:B------:R-:W-:Y:S01]  /*2ee0*/  FFMA.FTZ R126, R211, UR9, -R20.reuse ;  /* 0x00000009d37e7c23 */ /* 0x100fe20008010814 */
[----:B------:R-:W-:Y:S01]  /*2ef0*/  FSEL R125, R178, -INF , P1 ;  /* 0xff800000b27d7808 */ /* 0x000fe20000800000 */
[----:B------:R-:W-:Y:S01]  /*2f00*/  FFMA.FTZ R209, R124, UR9, -R15 ;  /* 0x000000097cd17c23 */ /* 0x000fe2000801080f */
[----:B------:R-:W-:Y:S01]  /*2f10*/  FSEL R15, R174, -INF , P1 ;  /* 0xff800000ae0f7808 */ /* 0x000fe20000800000 */
[----:B------:R-:W-:Y:S01]  /*2f20*/  FMUL.FTZ R153, R153, R154 ;  /* 0x0000009a99997220 */ /* 0x000fe20000410000 */
[----:B------:R-:W-:Y:S01]  /*2f30*/  FSEL R154, R173, -INF , P2 ;  /* 0xff800000ad9a7808 */ /* 0x000fe20001000000 */
[----:B------:R-:W-:Y:S01]  /*2f40*/  FMUL.FTZ R122, R213, R122 ;  /* 0x0000007ad57a7220 */ /* 0x000fe20000410000 */
[----:B------:R4:W-:Y:S01]  /*2f50*/  MUFU.EX2 R124, R120 ;  /* 0x00000078007c7308 */ /* 0x0009e20000000800 */
[----:B------:R-:W-:Y:S01]  /*2f60*/  FFMA.FTZ R212, R15, UR9, -R20 ;  /* 0x000000090fd47c23 */ /* 0x000fe20008010814 */
[----:B------:R-:W-:Y:S01]  /*2f70*/  FSEL R15, R176, -INF , P2 ;  /* 0xff800000b00f7808 */ /* 0x000fe20001000000 */
[----:B------:R-:W-:Y:S01]  /*2f80*/  FFMA.FTZ R213, R154, UR9, -R21 ;  /* 0x000000099ad57c23 */ /* 0x000fe20008010815 */
[----:B------:R-:W-:Y:S01]  /*2f90*/  FFMA.FTZ R154, -R158, R158, 1 ;  /* 0x3f8000009e9a7423 */ /* 0x000fe2000001019e */
[----:B------:R-:W-:Y:S01]  /*2fa0*/  FMUL.FTZ R158, R166, R229 ;  /* 0x000000e5a69e7220 */ /* 0x000fe20000410000 */
[----:B---3--:R-:W-:Y:S01]  /*2fb0*/  FMUL.FTZ R227, R168, R227 ;  /* 0x000000e3a8e37220 */ /* 0x008fe20000410000 */
[--C-:B--2---:R-:W-:Y:S01]  /*2fc0*/  FFMA.FTZ R208, R15, UR9, -R12.reuse ;  /* 0x000000090fd07c23 */ /* 0x104fe2000801080c */
[----:B------:R2:W-:Y:S01]  /*2fd0*/  MUFU.EX2 R20, R14 ;  /* 0x0000000e00147308 */ /* 0x0005e20000000800 */
[----:B----4-:R-:W-:Y:S01]  /*2fe0*/  FFMA.FTZ R120, R125, UR9, -R12 ;  /* 0x000000097d787c23 */ /* 0x010fe2000801080c */
[----:B------:R-:W-:Y:S01]  /*2ff0*/  FSEL R12, R222, -INF , P1 ;  /* 0xff800000de0c7808 */ /* 0x000fe20000800000 */
[----:B------:R-:W-:Y:S01]  /*3000*/  FADD.FTZ R226, R127, -R155 ;  /* 0x8000009b7fe27221 */ /* 0x000fe20000010000 */
[----:B------:R-:W-:Y:S01]  /*3010*/  FMUL.FTZ R158, R157, R158 ;  /* 0x0000009e9d9e7220 */ /* 0x000fe20000410000 */
[----:B------:R-:W-:Y:S01]  /*3020*/  FMUL.FTZ R154, R154, R227 ;  /* 0x000000e39a9a7220 */ /* 0x000fe20000410000 */
[----:B------:R-:W-:Y:S01]  /*3030*/  FSEL R156, R175, -INF , P1 ;  /* 0xff800000af9c7808 */ /* 0x000fe20000800000 */
[----:B------:R-:W-:Y:S01]  /*3040*/  FFMA.FTZ R157, R12, UR9, -R13 ;  /* 0x000000090c9d7c23 */ /* 0x000fe2000801080d */
[----:B------:R-:W3:Y:S01]  /*3050*/  MUFU.EX2 R179, R179 ;  /* 0x000000b300b37308 */ /* 0x000ee20000000800 */
[----:B--2---:R-:W2:Y:S01]  /*3060*/  LDS.64 R14, [R5+0x1e260] ;  /* 0x01e26000050e7984 */ /* 0x004ea20000000a00 */
[----:B------:R-:W-:Y:S01]  /*3070*/  FFMA.FTZ R155, -R161, R161, 1 ;  /* 0x3f800000a19b7423 */ /* 0x000fe200000101a1 */
[----:B------:R-:W-:Y:S01]  /*3080*/  FFMA.FTZ R211, R156, UR9, -R21 ;  /* 0x000000099cd37c23 */ /* 0x000fe20008010815 */
[----:B-----5:R-:W-:Y:S01]  /*3090*/  FSEL R156, R177, -INF , P2 ;  /* 0xff800000b19c7808 */ /* 0x020fe20001000000 */
[----:B------:R-:W-:Y:S01]  /*30a0*/  FFMA.FTZ R161, -R162, R162, 1 ;  /* 0x3f800000a2a17423 */ /* 0x000fe200000101a2 */
[----:B------:R-:W-:Y:S01]  /*30b0*/  FFMA.FTZ R218, -R218, R218, 1 ;  /* 0x3f800000dada7423 */ /* 0x000fe200000101da */
[----:B------:R-:W-:Y:S01]  /*30c0*/  FFMA.FTZ R216, -R216, R216, 1 ;  /* 0x3f800000d8d87423 */ /* 0x000fe200000101d8 */
[----:B------:R4:W-:Y:S01]  /*30d0*/  MUFU.EX2 R125, R209 ;  /* 0x000000d1007d7308 */ /* 0x0009e20000000800 */
[----:B------:R-:W-:Y:S01]  /*30e0*/  FFMA.FTZ R156, R156, UR9, -R13 ;  /* 0x000000099c9c7c23 */ /* 0x000fe2000801080d */
[----:B------:R-:W-:Y:S01]  /*30f0*/  FSEL R13, R182, -INF , P1 ;  /* 0xff800000b60d7808 */ /* 0x000fe20000800000 */
[----:B------:R-:W-:Y:S01]  /*3100*/  FMUL.FTZ R226, R171, R226 ;  /* 0x000000e2abe27220 */ /* 0x000fe20000410000 */
[----:B------:R-:W-:Y:S01]  /*3110*/  FFMA.FTZ R176, -R176, R176, 1 ;  /* 0x3f800000b0b07423 */ /* 0x000fe200000101b0 */
[--C-:B-1----:R-:W-:Y:S01]  /*3120*/  FADD.FTZ R127, R128, -R8.reuse ;  /* 0x80000008807f7221 */ /* 0x102fe20000010000 */
[----:B------:R-:W-:Y:S01]  /*3130*/  FADD.FTZ R227, R130, -R8 ;  /* 0x8000000882e37221 */ /* 0x000fe20000010000 */
[--C-:B------:R-:W-:Y:S01]  /*3140*/  FADD.FTZ R12, R129, -R9.reuse ;  /* 0x80000009810c7221 */ /* 0x100fe20000010000 */
[----:B------:R-:W-:Y:S01]  /*3150*/  FADD.FTZ R128, R131, -R9 ;  /* 0x8000000983807221 */ /* 0x000fe20000010000 */
[----:B----4-:R-:W-:Y:S01]  /*3160*/  FSEL R209, R180, -INF , P2 ;  /* 0xff800000b4d17808 */ /* 0x010fe20001000000 */
[----:B------:R-:W1:Y:S01]  /*3170*/  LDS.64 R8, [R5+0x1e280] ;  /* 0x01e2800005087984 */ /* 0x000e620000000a00 */
[----:B------:R-:W-:Y:S01]  /*3180*/  FMUL.FTZ R12, R165, R12 ;  /* 0x0000000ca50c7220 */ /* 0x000fe20000410000 */
[----:B------:R-:W-:Y:S01]  /*3190*/  MUFU.EX2 R16, R16 ;  /* 0x0000001000107308 */ /* 0x000fe20000000800 */
[----:B------:R-:W-:Y:S01]  /*31a0*/  FMUL.FTZ R127, R164, R127 ;  /* 0x0000007fa47f7220 */ /* 0x000fe20000410000 */
[----:B------:R-:W-:Y:S01]  /*31b0*/  FFMA.FTZ R209, R209, UR9, -R6 ;  /* 0x00000009d1d17c23 */ /* 0x000fe20008010806 */
[----:B------:R-:W-:Y:S01]  /*31c0*/  FMUL.FTZ R155, R155, R12 ;  /* 0x0000000c9b9b7220 */ /* 0x000fe20000410000 */
[----:B------:R-:W-:Y:S01]  /*31d0*/  FSEL R12, R225, -INF , P1 ;  /* 0xff800000e10c7808 */ /* 0x000fe20000800000 */
[----:B------:R-:W-:Y:S01]  /*31e0*/  FMUL.FTZ R130, R160, R127 ;  /* 0x0000007fa0827220 */ /* 0x000fe20000410000 */
[----:B------:R-:W-:Y:S01]  /*31f0*/  FFMA.FTZ R160, -R163, R163, 1 ;  /* 0x3f800000a3a07423 */ /* 0x000fe200000101a3 */
[----:B------:R-:W-:Y:S01]  /*3200*/  FFMA.FTZ R178, -R178, R178, 1 ;  /* 0x3f800000b2b27423 */ /* 0x000fe200000101b2 */
[----:B------:R-:W4:Y:S01]  /*3210*/  MUFU.EX2 R183, R183 ;  /* 0x000000b700b77308 */ /* 0x000f220000000800 */
[----:B------:R-:W-:Y:S01]  /*3220*/  FFMA.FTZ R163, R12, UR9, -R7 ;  /* 0x000000090ca37c23 */ /* 0x000fe20008010807 */
[----:B------:R-:W-:Y:S01]  /*3230*/  FFMA.FTZ R177, -R177, R177, 1 ;  /* 0x3f800000b1b17423 */ /* 0x000fe200000101b1 */
[----:B------:R-:W-:Y:S01]  /*3240*/  FFMA.FTZ R222, -R222, R222, 1 ;  /* 0x3f800000dede7423 */ /* 0x000fe200000101de */
[----:B------:R-:W-:Y:S01]  /*3250*/  FFMA.FTZ R180, -R180, R180, 1 ;  /* 0x3f800000b4b47423 */ /* 0x000fe200000101b4 */
[----:B------:R-:W-:Y:S01]  /*3260*/  FFMA.FTZ R182, -R182, R182, 1 ;  /* 0x3f800000b6b67423 */ /* 0x000fe200000101b6 */
[----:B------:R-:W-:Y:S01]  /*3270*/  FFMA.FTZ R225, -R225, R225, 1 ;  /* 0x3f800000e1e17423 */ /* 0x000fe200000101e1 */
[----:B------:R-:W-:Y:S01]  /*3280*/  FMUL.FTZ R159, R159, R226 ;  /* 0x000000e29f9f7220 */ /* 0x000fe20000410000 */
[----:B------:R5:W1:Y:S01]  /*3290*/  MUFU.EX2 R21, R210 ;  /* 0x000000d200157308 */ /* 0x000a620000000800 */
[----:B------:R-:W-:-:S02]  /*32a0*/  F2FP.BF16.F32.PACK_AB R158, R158, R153 ;  /* 0x000000999e9e723e */ /* 0x000fc400000010ff */
[----:B------:R-:W-:Y:S01]  /*32b0*/  F2FP.BF16.F32.PACK_AB R164, R165, R164 ;  /* 0x000000a4a5a4723e */ /* 0x000fe200000010ff */
[----:B--2---:R-:W-:Y:S01]  /*32c0*/  FADD.FTZ R12, R134, -R14 ;  /* 0x8000000e860c7221 */ /* 0x004fe20000010000 */
[----:B------:R-:W-:Y:S01]  /*32d0*/  FFMA.FTZ R134, -R214, R214, 1 ;  /* 0x3f800000d6867423 */ /* 0x000fe200000101d6 */
[----:B------:R-:W-:Y:S02]  /*32e0*/  F2FP.BF16.F32.PACK_AB R159, R159, R154 ;  /* 0x0000009a9f9f723e */ /* 0x000fe400000010ff */
[----:B------:R1:W-:Y:S01]  /*32f0*/  MUFU.EX2 R129, R213 ;  /* 0x000000d500817308 */ /* 0x0003e20000000800 */
[----:B-----5:R-:W-:Y:S01]  /*3300*/  FFMA.FTZ R210, R13, UR9, -R6 ;  /* 0x000000090dd27c23 */ /* 0x020fe20008010806 */
[----:B------:R-:W-:Y:S01]  /*3310*/  FSEL R6, R181, -INF , P2 ;  /* 0xff800000b5067808 */ /* 0x000fe20001000000 */
[----:B------:R-:W-:Y:S01]  /*3320*/  FMUL.FTZ R13, R11, R128 ;  /* 0x000000800b0d7220 */ /* 0x000fe20000410000 */
[----:B---3--:R-:W-:Y:S01]  /*3330*/  FMUL.FTZ R131, R179, R12 ;  /* 0x0000000cb3837220 */ /* 0x008fe20000410000 */
[----:B------:R-:W-:Y:S01]  /*3340*/  FADD.FTZ R12, R133, -R15 ;  /* 0x8000000f850c7221 */ /* 0x000fe20000010000 */
[----:B------:R-:W-:Y:S01]  /*3350*/  FFMA.FTZ R181, -R181, R181, 1 ;  /* 0x3f800000b5b57423 */ /* 0x000fe200000101b5 */
[----:B------:R-:W-:Y:S01]  /*3360*/  FFMA.FTZ R162, R6, UR9, -R7 ;  /* 0x0000000906a27c23 */ /* 0x000fe20008010807 */
[----:B------:R-:W-:Y:S01]  /*3370*/  FMUL.FTZ R6, R10, R227 ;  /* 0x000000e30a067220 */ /* 0x000fe20000410000 */
[----:B------:R-:W-:Y:S01]  /*3380*/  FMUL.FTZ R160, R160, R13 ;  /* 0x0000000da0a07220 */ /* 0x000fe20000410000 */
[----:B------:R2:W-:Y:S01]  /*3390*/  MUFU.EX2 R128, R211 ;  /* 0x000000d300807308 */ /* 0x0005e20000000800 */
[----:B------:R-:W-:Y:S01]  /*33a0*/  FADD.FTZ R13, R132, -R14 ;  /* 0x8000000e840d7221 */ /* 0x000fe20000010000 */
[----:B------:R-:W-:Y:S01]  /*33b0*/  FMUL.FTZ R161, R161, R6 ;  /* 0x00000006a1a17220 */ /* 0x000fe20000410000 */
[----:B----4-:R-:W-:Y:S01]  /*33c0*/  FMUL.FTZ R12, R183, R12 ;  /* 0x0000000cb70c7220 */ /* 0x010fe20000410000 */
[----:B------:R-:W3:Y:S01]  /*33d0*/  LDS.64 R6, [R5+0x1e2a0] ;  /* 0x01e2a00005067984 */ /* 0x000ee20000000a00 */
[----:B------:R-:W-:Y:S01]  /*33e0*/  FMUL.FTZ R13, R16, R13 ;  /* 0x0000000d100d7220 */ /* 0x000fe20000410000 */
[--C-:B-1----:R-:W-:Y:S01]  /*33f0*/  FADD.FTZ R213, R138, -R8.reuse ;  /* 0x800000088ad57221 */ /* 0x102fe20000010000 */
[----:B------:R-:W-:Y:S01]  /*3400*/  FMUL.FTZ R133, R216, R131 ;  /* 0x00000083d8857220 */ /* 0x000fe20000410000 */
[----:B------:R-:W1:Y:S01]  /*3410*/  MUFU.EX2 R127, R212 ;  /* 0x000000d4007f7308 */ /* 0x000e620000000800 */
[----:B--2---:R-:W-:Y:S01]  /*3420*/  FADD.FTZ R211, R135, -R15 ;  /* 0x8000000f87d37221 */ /* 0x004fe20000010000 */
[----:B------:R-:W-:Y:S01]  /*3430*/  FFMA.FTZ R135, -R215, R215, 1 ;  /* 0x3f800000d7877423 */ /* 0x000fe200000101d7 */
[----:B------:R-:W-:Y:S01]  /*3440*/  FMUL.FTZ R134, R134, R13 ;  /* 0x0000000d86867220 */ /* 0x000fe20000410000 */
[----:B------:R-:W-:Y:S01]  /*3450*/  FFMA.FTZ R138, -R220, R220, 1 ;  /* 0x3f800000dc8a7423 */ /* 0x000fe200000101dc */
[----:B------:R-:W-:Y:S01]  /*3460*/  FMUL.FTZ R132, R22, R211 ;  /* 0x000000d316847220 */ /* 0x000fe20000410000 */
[----:B------:R-:W-:Y:S01]  /*3470*/  FADD.FTZ R211, R136, -R8 ;  /* 0x8000000888d37221 */ /* 0x000fe20000010000 */
[----:B------:R-:W-:Y:S01]  /*3480*/  FMUL.FTZ R135, R135, R12 ;  /* 0x0000000c87877220 */ /* 0x000fe20000410000 */
[--C-:B------:R-:W-:Y:S01]  /*3490*/  FADD.FTZ R8, R137, -R9.reuse ;  /* 0x8000000989087221 */ /* 0x100fe20000010000 */
[----:B------:R-:W2:Y:S01]  /*34a0*/  LDS.64 R12, [R5+0x1e2c0] ;  /* 0x01e2c000050c7984 */ /* 0x000ea20000000a00 */
[----:B------:R-:W-:Y:S01]  /*34b0*/  FMUL.FTZ R211, R124, R211 ;  /* 0x000000d37cd37220 */ /* 0x000fe20000410000 */
[----:B------:R4:W-:Y:S01]  /*34c0*/  MUFU.EX2 R15, R120 ;  /* 0x00000078000f7308 */ /* 0x0009e20000000800 */
[----:B------:R-:W-:Y:S01]  /*34d0*/  FMUL.FTZ R136, R217, R132 ;  /* 0x00000084d9887220 */ /* 0x000fe20000410000 */
[----:B------:R-:W-:Y:S01]  /*34e0*/  FMUL.FTZ R213, R20, R213 ;  /* 0x000000d514d57220 */ /* 0x000fe20000410000 */
[----:B------:R-:W-:Y:S01]  /*34f0*/  FMUL.FTZ R137, R218, R211 ;  /* 0x000000d3da897220 */ /* 0x000fe20000410000 */
[----:B------:R-:W-:Y:S01]  /*3500*/  FMUL.FTZ R211, R21, R8 ;  /* 0x0000000815d37220 */ /* 0x000fe20000410000 */
[----:B------:R-:W-:Y:S01]  /*3510*/  F2FP.BF16.F32.PACK_AB R153, R160, R161 ;  /* 0x000000a1a099723e */ /* 0x000fe200000010ff */
[----:B------:R-:W-:Y:S01]  /*3520*/  FMUL.FTZ R138, R138, R213 ;  /* 0x000000d58a8a7220 */ /* 0x000fe20000410000 */
[----:B------:R-:W-:Y:S01]  /*3530*/  F2FP.BF16.F32.PACK_AB R154, R135, R134 ;  /* 0x00000086879a723e */ /* 0x000fe200000010ff */
[----:B------:R5:W-:Y:S01]  /*3540*/  MUFU.EX2 R14, R208 ;  /* 0x000000d0000e7308 */ /* 0x000be20000000800 */
[----:B----4-:R-:W-:Y:S01]  /*3550*/  FADD.FTZ R120, R139, -R9 ;  /* 0x800000098b787221 */ /* 0x010fe20000010000 */
[----:B------:R-:W-:Y:S01]  /*3560*/  FFMA.FTZ R139, -R221, R221, 1 ;  /* 0x3f800000dd8b7423 */ /* 0x000fe200000101dd */
[----:B------:R4:W2:Y:S01]  /*3570*/  LDS.64 R8, [R5+0x1e2e0] ;  /* 0x01e2e00005087984 */ /* 0x0008a20000000a00 */
[----:B------:R-:W-:Y:S01]  /*3580*/  F2FP.BF16.F32.PACK_AB R165, R11, R10 ;  /* 0x0000000a0ba5723e */ /* 0x000fe200000010ff */
[----:B------:R-:W-:Y:S01]  /*3590*/  FMUL.FTZ R120, R125, R120 ;  /* 0x000000787d787220 */ /* 0x000fe20000410000 */
[----:B------:R-:W-:-:S02]  /*35a0*/  F2FP.BF16.F32.PACK_AB R124, R21, R124 ;  /* 0x0000007c157c723e */ /* 0x000fc400000010ff */
[----:B------:R-:W4:Y:S01]  /*35b0*/  MUFU.EX2 R126, R126 ;  /* 0x0000007e007e7308 */ /* 0x000f220000000800 */
[----:B-----5:R-:W-:Y:S01]  /*35c0*/  FFMA.FTZ R208, -R219, R219, 1 ;  /* 0x3f800000dbd07423 */ /* 0x020fe200000101db */
[----:B------:R-:W-:Y:S01]  /*35d0*/  FMUL.FTZ R139, R139, R120 ;  /* 0x000000788b8b7220 */ /* 0x000fe20000410000 */
[----:B------:R-:W-:Y:S02]  /*35e0*/  F2FP.BF16.F32.PACK_AB R125, R125, R20 ;  /* 0x000000147d7d723e */ /* 0x000fe400000010ff */
[----:B------:R-:W-:-:S03]  /*35f0*/  FMUL.FTZ R208, R208, R211 ;  /* 0x000000d3d0d07220 */ /* 0x000fc60000410000 */
[----:B------:R5:W2:Y:S01]  /*3600*/  MUFU.EX2 R131, R156 ;  /* 0x0000009c00837308 */ /* 0x000aa20000000800 */
[--C-:B---3--:R-:W-:Y:S01]  /*3610*/  FADD.FTZ R142, R142, -R6.reuse ;  /* 0x800000068e8e7221 */ /* 0x108fe20000010000 */
[----:B------:R-:W-:Y:S01]  /*3620*/  FADD.FTZ R211, R140, -R6 ;  /* 0x800000068cd37221 */ /* 0x000fe20000010000 */
[--C-:B------:R-:W-:Y:S01]  /*3630*/  FADD.FTZ R120, R141, -R7.reuse ;  /* 0x800000078d787221 */ /* 0x100fe20000010000 */
[----:B------:R-:W-:Y:S01]  /*3640*/  FFMA.FTZ R6, -R174, R174, 1 ;  /* 0x3f800000ae067423 */ /* 0x000fe200000101ae */
[----:B-1----:R-:W-:Y:S01]  /*3650*/  FMUL.FTZ R141, R127, R142 ;  /* 0x0000008e7f8d7220 */ /* 0x002fe20000410000 */
[----:B------:R-:W-:Y:S01]  /*3660*/  FFMA.FTZ R140, -R173, R173, 1 ;  /* 0x3f800000ad8c7423 */ /* 0x000fe200000101ad */
[----:B------:R-:W-:Y:S01]  /*3670*/  F2FP.BF16.F32.PACK_AB R127, R128, R127 ;  /* 0x0000007f807f723e */ /* 0x000fe200000010ff */
[----:B------:R1:W3:Y:S01]  /*3680*/  MUFU.EX2 R132, R157 ;  /* 0x0000009d00847308 */ /* 0x0002e20000000800 */
[----:B------:R-:W-:Y:S01]  /*3690*/  FMUL.FTZ R6, R6, R141 ;  /* 0x0000008d06067220 */ /* 0x000fe20000410000 */
[----:B----4-:R-:W-:Y:S01]  /*36a0*/  FMUL.FTZ R5, R126, R211 ;  /* 0x000000d37e057220 */ /* 0x010fe20000410000 */
[----:B-----5:R-:W-:Y:S01]  /*36b0*/  F2FP.BF16.F32.PACK_AB R156, R152, R121 ;  /* 0x00000079989c723e */ /* 0x020fe200000010ff */
[----:B------:R-:W-:Y:S01]  /*36c0*/  IMAD.U32 R121, RZ, RZ, UR6 ;  /* 0x00000006ff797e24 */ /* 0x000fe2000f8e00ff */
[----:B------:R-:W-:Y:S01]  /*36d0*/  F2FP.BF16.F32.PACK_AB R152, R155, R130 ;  /* 0x000000829b98723e */ /* 0x000fe200000010ff */
[--C-:B--2---:R-:W-:Y:S01]  /*36e0*/  FADD.FTZ R141, R144, -R12.reuse ;  /* 0x8000000c908d7221 */ /* 0x104fe20000010000 */
[----:B------:R-:W-:Y:S01]  /*36f0*/  FADD.FTZ R12, R146, -R12 ;  /* 0x8000000c920c7221 */ /* 0x000fe20000010000 */
[----:B------:R-:W2:Y:S01]  /*3700*/  MUFU.EX2 R209, R209 ;  /* 0x000000d100d17308 */ /* 0x000ea20000000800 */
[----:B-1----:R-:W-:Y:S01]  /*3710*/  FADD.FTZ R157, R143, -R7 ;  /* 0x800000078f9d7221 */ /* 0x002fe20000010000 */
[----:B------:R-:W-:Y:S01]  /*3720*/  FMUL.FTZ R143, R129, R120 ;  /* 0x00000078818f7220 */ /* 0x000fe20000410000 */
[----:B------:R-:W-:Y:S01]  /*3730*/  FFMA.FTZ R7, -R175, R175, 1 ;  /* 0x3f800000af077423 */ /* 0x000fe200000101af */
[--C-:B------:R-:W-:Y:S01]  /*3740*/  FADD.FTZ R147, R147, -R13.reuse ;  /* 0x8000000d93937221 */ /* 0x100fe20000010000 */
[----:B------:R-:W-:Y:S01]  /*3750*/  FMUL.FTZ R120, R128, R157 ;  /* 0x0000009d80787220 */ /* 0x000fe20000410000 */
[----:B------:R-:W-:Y:S01]  /*3760*/  FMUL.FTZ R140, R140, R143 ;  /* 0x0000008f8c8c7220 */ /* 0x000fe20000410000 */
[----:B------:R-:W-:Y:S01]  /*3770*/  FMUL.FTZ R5, R172, R5 ;  /* 0x00000005ac057220 */ /* 0x000fe20000410000 */
[----:B------:R-:W1:Y:S01]  /*3780*/  MUFU.EX2 R210, R210 ;  /* 0x000000d200d27308 */ /* 0x000e620000000800 */
[----:B------:R-:W-:Y:S01]  /*3790*/  FMUL.FTZ R7, R7, R120 ;  /* 0x0000007807077220 */ /* 0x000fe20000410000 */
[----:B------:R-:W-:Y:S01]  /*37a0*/  FADD.FTZ R120, R145, -R13 ;  /* 0x8000000d91787221 */ /* 0x000fe20000010000 */
[----:B------:R-:W-:Y:S01]  /*37b0*/  FMUL.FTZ R13, R15, R12 ;  /* 0x0000000c0f0d7220 */ /* 0x000fe20000410000 */
[--C-:B------:R-:W-:Y:S01]  /*37c0*/  FADD.FTZ R148, R148, -R8.reuse ;  /* 0x8000000894947221 */ /* 0x100fe20000010000 */
[----:B------:R-:W-:Y:S01]  /*37d0*/  FADD.FTZ R143, R150, -R8 ;  /* 0x80000008968f7221 */ /* 0x000fe20000010000 */
[--C-:B------:R-:W-:Y:S01]  /*37e0*/  FADD.FTZ R149, R149, -R9.reuse ;  /* 0x8000000995957221 */ /* 0x100fe20000010000 */
[----:B------:R-:W-:Y:S01]  /*37f0*/  FADD.FTZ R12, R151, -R9 ;  /* 0x80000009970c7221 */ /* 0x000fe20000010000 */
[----:B------:R-:W4:Y:S01]  /*3800*/  MUFU.EX2 R162, R162 ;  /* 0x000000a200a27308 */ /* 0x000f220000000800 */
[----:B------:R-:W-:Y:S01]  /*3810*/  FMUL.FTZ R141, R14, R141 ;  /* 0x0000008d0e8d7220 */ /* 0x000fe20000410000 */
[----:B------:R-:W-:Y:S01]  /*3820*/  FMUL.FTZ R120, R131, R120 ;  /* 0x0000007883787220 */ /* 0x000fe20000410000 */
[----:B---3--:R-:W-:Y:S01]  /*3830*/  FMUL.FTZ R147, R132, R147 ;  /* 0x0000009384937220 */ /* 0x008fe20000410000 */
[----:B--2---:R-:W-:Y:S01]  /*3840*/  FMUL.FTZ R9, R209, R148 ;  /* 0x00000094d1097220 */ /* 0x004fe20000410000 */
[----:B------:R-:W-:-:S02]  /*3850*/  IMAD R121, R121, 0x2000, R4 ;  /* 0x0000200079797824 */ /* 0x000fc400078e0204 */
[----:B------:R-:W-:Y:S01]  /*3860*/  FMUL.FTZ R141, R176, R141 ;  /* 0x0000008db08d7220 */ /* 0x000fe20000410000 */
[----:B------:R-:W-:Y:S01]  /*3870*/  FMUL.FTZ R13, R178, R13 ;  /* 0x0000000db20d7220 */ /* 0x000fe20000410000 */
[----:B------:R-:W2:Y:S01]  /*3880*/  MUFU.EX2 R163, R163 ;  /* 0x000000a300a37308 */ /* 0x000ea20000000800 */
[----:B-1----:R-:W-:Y:S01]  /*3890*/  FMUL.FTZ R143, R210, R143 ;  /* 0x0000008fd28f7220 */ /* 0x002fe20000410000 */
[----:B------:R-:W-:Y:S01]  /*38a0*/  FMUL.FTZ R144, R177, R120 ;  /* 0x00000078b1907220 */ /* 0x000fe20000410000 */
[----:B------:R-:W-:Y:S01]  /*38b0*/  FMUL.FTZ R222, R222, R147 ;  /* 0x00000093dede7220 */ /* 0x000fe20000410000 */
[----:B------:R-:W-:Y:S01]  /*38c0*/  FMUL.FTZ R9, R180, R9 ;  /* 0x00000009b4097220 */ /* 0x000fe20000410000 */
[----:B------:R-:W-:Y:S01]  /*38d0*/  FMUL.FTZ R143, R182, R143 ;  /* 0x0000008fb68f7220 */ /* 0x000fe20000410000 */
[----:B------:R-:W-:Y:S01]  /*38e0*/  F2FP.BF16.F32.PACK_AB R150, R140, R5 ;  /* 0x000000058c96723e */ /* 0x000fe200000010ff */
[----:B------:R-:W-:Y:S01]  /*38f0*/  IMAD R5, R121, 0x2, R18 ;  /* 0x0000000279057824 */ /* 0x000fe200078e0212 */
[----:B------:R-:W-:Y:S01]  /*3900*/  F2FP.BF16.F32.PACK_AB R157, R122, R123 ;  /* 0x0000007b7a9d723e */ /* 0x000fe200000010ff */
[----:B----4-:R-:W-:Y:S01]  /*3910*/  FMUL.FTZ R8, R162, R149 ;  /* 0x00000095a2087220 */ /* 0x010fe20000410000 */
[----:B------:R-:W-:-:S02]  /*3920*/  F2FP.BF16.F32.PACK_AB R155, R136, R133 ;  /* 0x00000085889b723e */ /* 0x000fc400000010ff */
[----:B------:R-:W-:Y:S01]  /*3930*/  F2FP.BF16.F32.PACK_AB R148, R208, R137 ;  /* 0x00000089d094723e */ /* 0x000fe200000010ff */
[----:B------:R-:W-:Y:S01]  /*3940*/  FMUL.FTZ R8, R181, R8 ;  /* 0x00000008b5087220 */ /* 0x000fe20000410000 */
[----:B------:R-:W-:Y:S01]  /*3950*/  F2FP.BF16.F32.PACK_AB R149, R139, R138 ;  /* 0x0000008a8b95723e */ /* 0x000fe200000010ff */
[----:B------:R-:W-:Y:S01]  /*3960*/  STSM.16.MT88.4 [R5+0x1e800], R156 ;  /* 0x01e8009c05007844 */ /* 0x000fe20000004200 */
[----:B------:R-:W-:Y:S01]  /*3970*/  F2FP.BF16.F32.PACK_AB R151, R7, R6 ;  /* 0x000000060797723e */ /* 0x000fe200000010ff */
[----:B--2---:R-:W-:Y:S01]  /*3980*/  FMUL.FTZ R12, R163, R12 ;  /* 0x0000000ca30c7220 */ /* 0x004fe20000410000 */
[----:B------:R-:W-:Y:S01]  /*3990*/  F2FP.BF16.F32.PACK_AB R144, R144, R141 ;  /* 0x0000008d9090723e */ /* 0x000fe200000010ff */
[----:B------:R-:W-:Y:S01]  /*39a0*/  STSM.16.MT88.4 [R5+0x1f000], R152 ;  /* 0x01f0009805007844 */ /* 0x000fe20000004200 */
[----:B------:R-:W-:Y:S01]  /*39b0*/  F2FP.BF16.F32.PACK_AB R145, R222, R13 ;  /* 0x0000000dde91723e */ /* 0x000fe200000010ff */
[----:B------:R-:W-:Y:S01]  /*39c0*/  FMUL.FTZ R12, R225, R12 ;  /* 0x0000000ce10c7220 */ /* 0x000fe20000410000 */
[----:B------:R-:W-:Y:S01]  /*39d0*/  F2FP.BF16.F32.PACK_AB R146, R8, R9 ;  /* 0x000000090892723e */ /* 0x000fe200000010ff */
[----:B------:R-:W-:Y:S01]  /*39e0*/  STSM.16.MT88.4 [R5+0x1f800], R148 ;  /* 0x01f8009405007844 */ /* 0x000fe20000004200 */
[----:B------:R-:W-:-:S02]  /*39f0*/  F2FP.BF16.F32.PACK_AB R120, R223, R224 ;  /* 0x000000e0df78723e */ /* 0x000fc400000010ff */
[----:B------:R-:W-:Y:S02]  /*3a00*/  F2FP.BF16.F32.PACK_AB R147, R12, R143 ;  /* 0x0000008f0c93723e */ /* 0x000fe400000010ff */
[----:B------:R-:W-:Y:S02]  /*3a10*/  F2FP.BF16.F32.PACK_AB R121, R170, R169 ;  /* 0x000000a9aa79723e */ /* 0x000fe400000010ff */
[----:B------:R-:W-:Y:S01]  /*3a20*/  F2FP.BF16.F32.PACK_AB R122, R166, R167 ;  /* 0x000000a7a67a723e */ /* 0x000fe200000010ff */
[----:B------:R1:W-:Y:S01]  /*3a30*/  STSM.16.MT88.4 [R5+0x20000], R144 ;  /* 0x0200009005007844 */ /* 0x0003e20000004200 */
[----:B------:R-:W-:Y:S02]  /*3a40*/  F2FP.BF16.F32.PACK_AB R123, R171, R168 ;  /* 0x000000a8ab7b723e */ /* 0x000fe400000010ff */
[----:B------:R-:W-:Y:S02]  /*3a50*/  F2FP.BF16.F32.PACK_AB R166, R183, R16 ;  /* 0x00000010b7a6723e */ /* 0x000fe400000010ff */
[----:B------:R-:W-:Y:S01]  /*3a60*/  WARPGROUP.ARRIVE ;  /* 0x00000000000079c5 */ /* 0x000fe20000000000 */
[----:B------:R-:W-:-:S02]  /*3a70*/  F2FP.BF16.F32.PACK_AB R167, R22, R179 ;  /* 0x000000b316a7723e */ /* 0x000fc400000010ff */
[----:B------:R-:W-:Y:S02]  /*3a80*/  F2FP.BF16.F32.PACK_AB R126, R129, R126 ;  /* 0x0000007e817e723e */ /* 0x000fe400000010ff */
[----:B------:R-:W-:Y:S01]  /*3a90*/  F2FP.BF16.F32.PACK_AB R160, R131, R14 ;  /* 0x0000000e83a0723e */ /* 0x000fe200000010ff */
[----:B------:R-:W-:Y:S01]  /*3aa0*/  HGMMA.64x96x16.F32.BF16 R72, R120, gdesc[UR12].tnspB, R72, gsb0 ;  /* 0x4160000c78487df0 */ /* 0x000fe20008001848 */
[----:B------:R-:W-:Y:S01]  /*3ab0*/  UIADD3 UR14, UR12, 0x40, URZ ;  /* 0x000000400c0e7890 */ /* 0x000fe2000fffe03f */
[----:B------:R-:W-:Y:S01]  /*3ac0*/  F2FP.BF16.F32.PACK_AB R161, R132, R15 ;  /* 0x0000000f84a1723e */ /* 0x000fe200000010ff */
[----:B------:R-:W-:Y:S01]  /*3ad0*/  UMOV UR15, 0x80000020 ;  /* 0x80000020000f7882 */ /* 0x000fe20000000000 */
[----:B------:R-:W-:Y:S01]  /*3ae0*/  F2FP.BF16.F32.PACK_AB R162, R162, R209 ;  /* 0x000000d1a2a2723e */ /* 0x000fe200000010ff */
[----:B-1----:R-:W-:Y:S01]  /*3af0*/  IMAD R5, R23, 0x1000, R18 ;  /* 0x0000100017057824 */ /* 0x002fe200078e0212 */
[----:B------:R-:W-:Y:S01]  /*3b00*/  F2FP.BF16.F32.PACK_AB R163, R163, R210 ;  /* 0x000000d2a3a3723e */ /* 0x000fe200000010ff */
[----:B------:R-:W-:-:S02]  /*3b10*/  WARPGROUP.DEPBAR.LE gsb0, 0x0 ;  /* 0x00008000000079c5 */ /* 0x000fc40000010000 */
[----:B------:R-:W-:-:S06]  /*3b20*/  WARPGROUP.ARRIVE ;  /* 0x00000000000079c5 */ /* 0x000fcc0000000000 */
[----:B------:R-:W-:Y:S01]  /*3b30*/  HGMMA.64x96x16.F32.BF16 R72, R164, gdesc[UR12].tnspB, R72, gsb0 ;  /* 0x4160000ca4487df0 */ /* 0x000fe20008001848 */
[----:B------:R-:W-:Y:S01]  /*3b40*/  UIADD3 UR14, UR12, 0x80, URZ ;  /* 0x000000800c0e7890 */ /* 0x000fe2000fffe03f */
[----:B------:R-:W-:Y:S01]  /*3b50*/  UMOV UR15, 0x80000020 ;  /* 0x80000020000f7882 */ /* 0x000fe20000000000 */
[----:B------:R-:W-:Y:S02]  /*3b60*/  WARPGROUP.DEPBAR.LE gsb0, 0x0 ;  /* 0x00008000000079c5 */ /* 0x000fe40000010000 */
[----:B------:R-:W-:-:S06]  /*3b70*/  WARPGROUP.ARRIVE ;  /* 0x00000000000079c5 */ /* 0x000fcc0000000000 */
[----:B------:R-:W-:Y:S01]  /*3b80*/  HGMMA.64x96x16.F32.BF16 R72, R124, gdesc[UR12].tnspB, R72, gsb0 ;  /* 0x4160000c7c487df0 */ /* 0x000fe20008001848 */
[----:B------:R-:W-:-:S13]  /*3b90*/  R2UR UR14, R5 ;  /* 0x00000000050e72ca */ /* 0x000fda00000e0000 */
[----:B------:R-:W-:Y:S02]  /*3ba0*/  USHF.R.U32.HI UR15, URZ, 0x4, UR14 ;  /* 0x000000043f0f7899 */ /* 0x000fe4000801160e */
[----:B------:R-:W-:Y:S02]  /*3bb0*/  UIADD3 UR14, UR12, 0xc0, URZ ;  /* 0x000000c00c0e7890 */ /* 0x000fe4000fffe03f */
[----:B------:R-:W-:Y:S02]  /*3bc0*/  ULOP3.LUT UR13, UR15, 0x3fff, URZ, 0xc0, !UPT ;  /* 0x00003fff0f0d7892 */ /* 0x000fe4000f8ec03f */
[----:B------:R-:W-:Y:S01]  /*3bd0*/  ULEA UR12, UR6, UR16, 0xa ;  /* 0x00000010060c7291 */ /* 0x000fe2000f8e503f */
[----:B------:R-:W-:Y:S01]  /*3be0*/  UMOV UR15, 0x80000020 ;  /* 0x80000020000f7882 */ /* 0x000fe20000000000 */
[----:B------:R-:W-:-:S03]  /*3bf0*/  UIADD3 UR21, UR13, 0x200, URZ ;  /* 0x000002000d157890 */ /* 0x000fc6000fffe03f */
[----:B------:R-:W-:Y:S02]  /*3c00*/  UMOV UR18, UR13 ;  /* 0x0000000d00127c82 */ /* 0x000fe40008000000 */
[----:B------:R-:W-:Y:S01]  /*3c10*/  UMOV UR16, UR12 ;  /* 0x0000000c00107c82 */ /* 0x000fe20008000000 */
[----:B------:R-:W-:Y:S02]  /*3c20*/  WARPGROUP.DEPBAR.LE gsb0, 0x0 ;  /* 0x00008000000079c5 */ /* 0x000fe40000010000 */
[----:B------:R-:W-:-:S06]  /*3c30*/  WARPGROUP.ARRIVE ;  /* 0x00000000000079c5 */ /* 0x000fcc0000000000 */
[----:B------:R-:W-:Y:S01]  /*3c40*/  HGMMA.64x96x16.F32.BF16 R72, R160, gdesc[UR12].tnspB, R72, gsb0 ;  /* 0x4160000ca0487df0 */ /* 0x000fe20008001848 */
[----:B------:R-:W-:Y:S02]  /*3c50*/  UIADD3 UR14, UR13, 0x400, URZ ;  /* 0x000004000d0e7890 */ /* 0x000fe4000fffe03f */
[----:B------:R-:W-:Y:S01]  /*3c60*/  UIADD3 UR15, UR13, 0x420, URZ ;  /* 0x000004200d0f7890 */ /* 0x000fe2000fffe03f */
        /* <DEDUP_REMOVED lines=132> */
[----:B------:R-:W-:Y:S01]  /*44b0*/  UMOV UR15, 0xc0000010 ;  /* 0xc0000010000f7882 */ /* 0x000fe20000000000 */
[----:B------:R-:W-:Y:S02]  /*44c0*/  WARPGROUP.DEPBAR.LE gsb0, 0x0 ;  /* 0x00008000000079c5 */ /* 0x000fe40000010000 */
[----:B------:R-:W-:-:S06]  /*44d0*/  WARPGROUP.ARRIVE ;  /* 0x00000000000079c5 */ /* 0x000fcc0000000000 */
[----:B------:R-:W-:Y:S01]  /*44e0*/  HGMMA.64x16x16.F32.BF16 R120, gdesc[UR16].tnspB, R120, gsb0 ;  /* 0x40200000107879f0 */ /* 0x000fe20008001878 */
[----:B------:R-:W-:Y:S02]  /*44f0*/  UIADD3 UR16, UR13, 0x2e0, URZ ;  /* 0x000002e00d107890 */ /* 0x000fe4000fffe03f */
[----:B------:R-:W-:-:S03]  /*4500*/  UIADD3 UR17, UR13, 0x4e0, URZ ;  /* 0x000004e00d117890 */ /* 0x000fc6000fffe03f */
        /* <DEDUP_REMOVED lines=17> */
.L_x_502:
[----:B------:R-:W-:Y:S01]  /*4620*/  UIADD3 UR12, UR10, 0x26840, URZ ;  /* 0x000268400a0c7890 */ /* 0x000fe2000fffe03f */
[C---:B------:R-:W-:Y:S01]  /*4630*/  VIADD R6, R2.reuse, 0x9 ;  /* 0x0000000902067836 */ /* 0x040fe20000000000 */
[----:B------:R-:W-:Y:S01]  /*4640*/  ULOP3.LUT UR14, UR11, 0x1000000, URZ, 0xfc, !UPT ;  /* 0x010000000b0e7892 */ /* 0x000fe2000f8efc3f */
[----:B------:R-:W-:Y:S01]  /*4650*/  VIADD R5, R2, 0xc ;  /* 0x0000000c02057836 */ /* 0x000fe20000000000 */
[----:B------:R-:W-:Y:S02]  /*4660*/  UPRMT UR12, URZ, 0x654, UR12 ;  /* 0x000006543f0c7896 */ /* 0x000fe4000800000c */
[----:B------:R-:W-:Y:S01]  /*4670*/  UIMAD UR14, UR6, 0x300, UR14 ;  /* 0x00000300060e78a4 */ /* 0x000fe2000f8e020e */
[----:B------:R-:W-:Y:S01]  /*4680*/  UMOV UR15, 0x80000020 ;  /* 0x80000020000f7882 */ /* 0x000fe20000000000 */
[----:B------:R-:W-:-:S05]  /*4690*/  UMOV UR19, 0x80000020 ;  /* 0x8000002000137882 */ /* 0x000fca0000000000 */
[----:B------:R-:W-:Y:S01]  /*46a0*/  SYNCS.ARRIVE.TRANS64.RED.A1T0 RZ, [UR12], RZ ;  /* 0x000000ffffff79a7 */ /* 0x000fe2000810040c */
[----:B------:R-:W-:Y:S01]  /*46b0*/  WARPGROUP.ARRIVE ;  /* 0x00000000000079c5 */ /* 0x000fe20000000000 */
[----:B------:R-:W-:-:S09]  /*46c0*/  UIADD3 UR12, UR14, 0x40, URZ ;  /* 0x000000400e0c7890 */ /* 0x000fd2000fffe03f */
[----:B------:R-:W-:Y:S01]  /*46d0*/  HGMMA.64x96x16.F32.BF16 R24, R156, gdesc[UR12].tnspB, R24, gsb0 ;  /* 0x4160000c9c187df0 */ /* 0x000fe20008001818 */
[----:B------:R-:W-:Y:S01]  /*46e0*/  UMOV UR15, 0x80000020 ;  /* 0x80000020000f7882 */ /* 0x000fe20000000000 */
        /* <DEDUP_REMOVED lines=31> */
.L_x_503:
        /* <DEDUP_REMOVED lines=12> */
[----:B------:R-:W-:Y:S01]  /*49a0*/  ULDC UR4, c[0x0][0x740] ;  /* 0x0001d00000047ab9 */ /* 0x000fe20000000800 */
[----:B------:R-:W-:Y:S01]  /*49b0*/  PLOP3.LUT P0, PT, PT, PT, PT, 0x8, 0x0 ;  /* 0x000000000000781c */ /* 0x000fe20003f0e170 */
[----:B-1----:R-:W-:Y:S01]  /*49c0*/  FMUL.FTZ R0, R24, UR4 ;  /* 0x0000000418007c20 */ /* 0x002fe20008410000 */
        /* <DEDUP_REMOVED lines=46> */
[----:B------:R-:W-:-:S07]  /*4cb0*/  FMUL.FTZ R71, R71, UR4 ;  /* 0x0000000447477c20 */ /* 0x000fce0008410000 */
.L_x_485:
[----:B------:R-:W-:Y:S05]  /*4cc0*/  @P0 BRA `(.L_x_505) ;  /* 0x00000010006c0947 */ /* 0x000fea0003800000 */
[----:B------:R-:W2:Y:S01]  /*4cd0*/  S2R R2, SR_TID.X ;  /* 0x0000000000027919 */ /* 0x000ea20000002100 */
[----:B------:R-:W3:Y:S01]  /*4ce0*/  S2UR UR5, SR_CgaCtaId ;  /* 0x00000000000579c3 */ /* 0x000ee20000008800 */
[----:B------:R-:W-:Y:S01]  /*4cf0*/  UMOV UR4, 0x400 ;  /* 0x0000040000047882 */ /* 0x000fe20000000000 */
[----:B------:R-:W-:-:S06]  /*4d00*/  F2FP.BF16.F32.PACK_AB R72, R73, R72 ;  /* 0x000000484948723e */ /* 0x000fcc00000010ff */
[----:B------:R-:W-:Y:S01]  /*4d10*/  BAR.SYNC.DEFER_BLOCKING 0x1, 0x100 ;  /* 0x0044000000007b1d */ /* 0x000fe20000010000 */
        /* <DEDUP_REMOVED lines=8> */
[----:B------:R-:W-:Y:S02]  /*4da0*/  F2FP.BF16.F32.PACK_AB R89, R91, R90 ;  /* 0x0000005a5b59723e */ /* 0x000fe400000010ff */
[----:B------:R-:W-:Y:S01]  /*4db0*/  F2FP.BF16.F32.PACK_AB R96, R97, R96 ;  /* 0x000000606160723e */ /* 0x000fe200000010ff */
[----:B---3--:R-:W-:Y:S01]  /*4dc0*/  ULEA UR6, UR5, UR4, 0x18 ;  /* 0x0000000405067291 */ /* 0x008fe2000f8ec03f */
[----:B------:R-:W-:Y:S02]  /*4dd0*/  F2FP.BF16.F32.PACK_AB R90, R93, R92 ;  /* 0x0000005c5d5a723e */ /* 0x000fe400000010ff */
[----:B------:R-:W-:Y:S01]  /*4de0*/  F2FP.BF16.F32.PACK_AB R91, R95, R94 ;  /* 0x0000005e5f5b723e */ /* 0x000fe200000010ff */
[----:B------:R-:W-:Y:S01]  /*4df0*/  ULDC.64 UR4, c[0x0][0x870] ;  /* 0x00021c0000047ab9 */ /* 0x000fe20000000a00 */
[----:B------:R-:W-:Y:S01]  /*4e00*/  F2FP.BF16.F32.PACK_AB R97, R99, R98 ;  /* 0x000000626361723e */ /* 0x000fe200000010ff */
[----:B------:R-:W-:Y:S01]  /*4e10*/  UISETP.NE.U32.AND UP0, UPT, UR4, URZ, UPT ;  /* 0x0000003f0400728c */ /* 0x000fe2000bf05070 */
[----:B--2---:R-:W-:Y:S01]  /*4e20*/  VIADD R10, R2, 0xffffff80 ;  /* 0xffffff80020a7836 */ /* 0x004fe20000000000 */
[----:B------:R-:W-:-:S02]  /*4e30*/  F2FP.BF16.F32.PACK_AB R104, R105, R104 ;  /* 0x000000686968723e */ /* 0x000fc400000010ff */
[----:B------:R-:W-:Y:S01]  /*4e40*/  F2FP.BF16.F32.PACK_AB R98, R101, R100 ;  /* 0x000000646562723e */ /* 0x000fe200000010ff */
[----:B------:R-:W-:Y:S01]  /*4e50*/  UISETP.NE.AND.EX UP0, UPT, UR5, URZ, UPT, UP0 ;  /* 0x0000003f0500728c */ /* 0x000fe2000bf05300 */
[----:B------:R-:W-:Y:S02]  /*4e60*/  SHF.R.S32.HI R11, RZ, 0x1f, R10 ;  /* 0x0000001fff0b7819 */ /* 0x000fe4000001140a */
[----:B------:R-:W-:Y:S01]  /*4e70*/  F2FP.BF16.F32.PACK_AB R99, R103, R102 ;  /* 0x000000666763723e */ /* 0x000fe200000010ff */
[----:B------:R-:W-:Y:S01]  /*4e80*/  ULDC.64 UR4, c[0x0][0x870] ;  /* 0x00021c0000047ab9 */ /* 0x000fe20000000a00 */
[CC--:B------:R-:W-:Y:S01]  /*4e90*/  LEA.HI R2, R11.reuse, R10.reuse, RZ, 0x4 ;  /* 0x0000000a0b027211 */ /* 0x0c0fe200078f20ff */
[----:B------:R-:W-:Y:S01]  /*4ea0*/  UIMAD.WIDE UR4, UR36, 0x4, UR4 ;  /* 0x00000004240478a5 */ /* 0x000fe2000f8e0204 */
[----:B------:R-:W-:Y:S02]  /*4eb0*/  LEA.HI R7, R11, R10, RZ, 0x5 ;  /* 0x0000000a0b077211 */ /* 0x000fe400078f28ff */
[----:B------:R-:W-:-:S02]  /*4ec0*/  LOP3.LUT R3, R2, 0xfffffff0, RZ, 0xc0, !PT ;  /* 0xfffffff002037812 */ /* 0x000fc400078ec0ff */
[----:B------:R-:W-:Y:S02]  /*4ed0*/  SHF.R.U32.HI R2, RZ, 0x1, R2 ;  /* 0x00000001ff027819 */ /* 0x000fe40000011602 */
[----:B------:R-:W-:Y:S01]  /*4ee0*/  SHF.R.S32.HI R13, RZ, 0x5, R7 ;  /* 0x00000005ff0d7819 */ /* 0x000fe20000011407 */
[----:B------:R-:W-:Y:S01]  /*4ef0*/  IMAD.IADD R3, R10, 0x1, -R3 ;  /* 0x000000010a037824 */ /* 0x000fe200078e0a03 */
[----:B------:R-:W-:Y:S02]  /*4f00*/  F2FP.BF16.F32.PACK_AB R105, R107, R106 ;  /* 0x0000006a6b69723e */ /* 0x000fe400000010ff */
[----:B------:R-:W-:Y:S02]  /*4f10*/  F2FP.BF16.F32.PACK_AB R112, R113, R112 ;  /* 0x000000707170723e */ /* 0x000fe400000010ff */
[----:B-1----:R-:W-:Y:S02]  /*4f20*/  LEA.HI R4, R3, R3, RZ, 0x1 ;  /* 0x0000000303047211 */ /* 0x002fe400078f08ff */
[----:B------:R-:W-:-:S02]  /*4f30*/  SHF.R.S32.HI R8, RZ, 0x1f, R3 ;  /* 0x0000001fff087819 */ /* 0x000fc40000011403 */
[--C-:B------:R-:W-:Y:S02]  /*4f40*/  SHF.R.S32.HI R5, RZ, 0x1, R4.reuse ;  /* 0x00000001ff057819 */ /* 0x100fe40000011404 */
[----:B------:R-:W-:Y:S02]  /*4f50*/  SHF.R.S32.HI R6, RZ, 0x1f, R4 ;  /* 0x0000001fff067819 */ /* 0x000fe40000011404 */
[----:B------:R-:W-:Y:S02]  /*4f60*/  LEA.HI R8, R8, R3, RZ, 0x3 ;  /* 0x0000000308087211 */ /* 0x000fe400078f18ff */
[----:B------:R-:W-:Y:S02]  /*4f70*/  LEA.HI R6, R6, R5, RZ, 0x2 ;  /* 0x0000000506067211 */ /* 0x000fe400078f10ff */
[----:B------:R-:W-:Y:S01]  /*4f80*/  LOP3.LUT R4, R4, 0x3fffffe, RZ, 0xc0, !PT ;  /* 0x03fffffe04047812 */ /* 0x000fe200078ec0ff */
[----:B------:R-:W-:Y:S01]  /*4f90*/  IMAD.SHL.U32 R8, R8, 0x20, RZ ;  /* 0x0000002008087824 */ /* 0x000fe200078e00ff */
[----:B------:R-:W-:-:S02]  /*4fa0*/  LOP3.LUT R6, R6, 0xfffffffc, RZ, 0xc0, !PT ;  /* 0xfffffffc06067812 */ /* 0x000fc400078ec0ff */
[----:B------:R-:W-:Y:S01]  /*4fb0*/  F2FP.BF16.F32.PACK_AB R106, R109, R108 ;  /* 0x0000006c6d6a723e */ /* 0x000fe200000010ff */
[----:B------:R-:W-:Y:S01]  /*4fc0*/  IMAD.IADD R4, R3, 0x1, -R4 ;  /* 0x0000000103047824 */ /* 0x000fe200078e0a04 */
[----:B------:R-:W-:Y:S01]  /*4fd0*/  LOP3.LUT R8, R8, 0x7fffff00, RZ, 0xc0, !PT ;  /* 0x7fffff0008087812 */ /* 0x000fe200078ec0ff */
[----:B------:R-:W-:Y:S01]  /*4fe0*/  IMAD.IADD R6, R5, 0x1, -R6 ;  /* 0x0000000105067824 */ /* 0x000fe200078e0a06 */
[----:B------:R-:W-:Y:S02]  /*4ff0*/  F2FP.BF16.F32.PACK_AB R107, R111, R110 ;  /* 0x0000006e6f6b723e */ /* 0x000fe400000010ff */
[----:B------:R-:W-:Y:S01]  /*5000*/  F2FP.BF16.F32.PACK_AB R113, R115, R114 ;  /* 0x000000727371723e */ /* 0x000fe200000010ff */
[C---:B------:R-:W-:Y:S01]  /*5010*/  IMAD.SHL.U32 R5, R6.reuse, 0x40, RZ ;  /* 0x0000004006057824 */ /* 0x040fe200078e00ff */
[----:B------:R-:W-:Y:S01]  /*5020*/  LOP3.LUT P0, RZ, R6, 0x2, RZ, 0xc0, !PT ;  /* 0x0000000206ff7812 */ /* 0x000fe2000780c0ff */
[----:B------:R-:W-:Y:S01]  /*5030*/  IMAD R3, R13, 0x200, R8 ;  /* 0x000002000d037824 */ /* 0x000fe200078e0208 */
[----:B------:R-:W-:-:S02]  /*5040*/  F2FP.BF16.F32.PACK_AB R114, R117, R116 ;  /* 0x000000747572723e */ /* 0x000fc400000010ff */
[----:B------:R-:W-:Y:S01]  /*5050*/  LOP3.LUT R5, R5, 0xc0, RZ, 0xc0, !PT ;  /* 0x000000c005057812 */ /* 0x000fe200078ec0ff */
[----:B------:R-:W-:Y:S01]  /*5060*/  IMAD R3, R4, 0x20, R3 ;  /* 0x0000002004037824 */ /* 0x000fe200078e0203 */
[----:B------:R-:W-:Y:S02]  /*5070*/  F2FP.BF16.F32.PACK_AB R115, R119, R118 ;  /* 0x000000767773723e */ /* 0x000fe400000010ff */
[----:B------:R-:W-:Y:S02]  /*5080*/  LOP3.LUT R2, R5, 0x8, R2, 0xf8, !PT ;  /* 0x0000000805027812 */ /* 0x000fe400078ef802 */
[----:B------:R-:W-:Y:S02]  /*5090*/  SHF.R.U32.HI R5, RZ, 0x3, R5 ;  /* 0x00000003ff057819 */ /* 0x000fe40000011605 */
[----:B------:R-:W-:Y:S02]  /*50a0*/  F2FP.BF16.F32.PACK_AB R32, R33, R32 ;  /* 0x000000202120723e */ /* 0x000fe400000010ff */
[----:B------:R-:W-:-:S02]  /*50b0*/  LOP3.LUT R2, R2, R5, RZ, 0x3c, !PT ;  /* 0x0000000502027212 */ /* 0x000fc400078e3cff */
[----:B------:R-:W-:Y:S02]  /*50c0*/  F2FP.BF16.F32.PACK_AB R4, R25, R0 ;  /* 0x000000001904723e */ /* 0x000fe400000010ff */
[----:B------:R-:W-:Y:S01]  /*50d0*/  F2FP.BF16.F32.PACK_AB R5, R27, R26 ;  /* 0x0000001a1b05723e */ /* 0x000fe200000010ff */
[----:B------:R-:W-:Y:S01]  /*50e0*/  IMAD.IADD R2, R3, 0x1, R2 ;  /* 0x0000000103027824 */ /* 0x000fe200078e0202 */
[----:B------:R-:W-:Y:S01]  /*50f0*/  F2FP.BF16.F32.PACK_AB R6, R29, R28 ;  /* 0x0000001c1d06723e */ /* 0x000fe200000010ff */
[----:B------:R-:W-:Y:S01]  /*5100*/  IMAD.MOV.U32 R3, RZ, RZ, 0x20 ;  /* 0x00000020ff037424 */ /* 0x000fe200078e00ff */
[----:B------:R-:W-:Y:S02]  /*5110*/  F2FP.BF16.F32.PACK_AB R7, R31, R30 ;  /* 0x0000001e1f07723e */ /* 0x000fe400000010ff */
[----:B------:R-:W-:Y:S01]  /*5120*/  LEA R8, R2, UR6, 0x1 ;  /* 0x0000000602087c11 */ /* 0x000fe2000f8e08ff */
[----:B------:R-:W-:Y:S01]  /*5130*/  IMAD.U32 R2, RZ, RZ, UR4 ;  /* 0x00000004ff027e24 */ /* 0x000fe2000f8e00ff */
[----:B------:R-:W-:-:S02]  /*5140*/  SEL R3, R3, 0xffffffe0, !P0 ;  /* 0xffffffe003037807 */ /* 0x000fc40004000000 */
[----:B------:R-:W-:Y:S01]  /*5150*/  F2FP.BF16.F32.PACK_AB R33, R35, R34 ;  /* 0x000000222321723e */ /* 0x000fe200000010ff */
[----:B------:R-:W-:Y:S01]  /*5160*/  STSM.16.M88.4 [R8+0x6000], R72 ;  /* 0x0060004808007844 */ /* 0x000fe20000000200 */
[----:B------:R-:W-:Y:S01]  /*5170*/  IADD3 R9, R3, 0x6000, R8 ;  /* 0x0000600003097810 */ /* 0x000fe20007ffe008 */
[----:B------:R-:W-:Y:S01]  /*5180*/  IMAD.U32 R3, RZ, RZ, UR5 ;  /* 0x00000005ff037e24 */ /* 0x000fe2000f8e00ff */
[----:B------:R-:W-:Y:S01]  /*5190*/  F2FP.BF16.F32.PACK_AB R40, R41, R40 ;  /* 0x000000282928723e */ /* 0x000fe200000010ff */
[----:B------:R-:W-:Y:S01]  /*51a0*/  ULDC.64 UR4, c[0x0][0x878] ;  /* 0x00021e0000047ab9 */ /* 0x000fe20000000a00 */
[----:B------:R-:W-:Y:S01]  /*51b0*/  F2FP.BF16.F32.PACK_AB R34, R37, R36 ;  /* 0x000000242522723e */ /* 0x000fe200000010ff */
[----:B------:R-:W-:Y:S01]  /*51c0*/  STSM.16.M88.4 [R9], R80 ;  /* 0x0000005009007844 */ /* 0x000fe20000000200 */
[----:B------:R-:W-:Y:S02]  /*51d0*/  F2FP.BF16.F32.PACK_AB R35, R39, R38 ;  /* 0x000000262723723e */ /* 0x000fe400000010ff */
[----:B------:R-:W-:Y:S01]  /*51e0*/  F2FP.BF16.F32.PACK_AB R41, R43, R42 ;  /* 0x0000002a2b29723e */ /* 0x000fe200000010ff */
[----:B------:R-:W-:Y:S01]  /*51f0*/  STSM.16.M88.4 [R8+0x8000], R88 ;  /* 0x0080005808007844 */ /* 0x000fe20000000200 */
[----:B------:R-:W-:-:S02]  /*5200*/  F2FP.BF16.F32.PACK_AB R48, R49, R48 ;  /* 0x000000303130723e */ /* 0x000fc400000010ff */
[----:B------:R-:W-:Y:S01]  /*5210*/  F2FP.BF16.F32.PACK_AB R42, R45, R44 ;  /* 0x0000002c2d2a723e */ /* 0x000fe200000010ff */
[----:B------:R-:W-:Y:S01]  /*5220*/  STSM.16.M88.4 [R9+0x2000], R96 ;  /* 0x0020006009007844 */ /* 0x000fe20000000200 */
[----:B------:R-:W-:Y:S02]  /*5230*/  F2FP.BF16.F32.PACK_AB R43, R47, R46 ;  /* 0x0000002e2f2b723e */ /* 0x000fe400000010ff */
[----:B------:R-:W-:Y:S01]  /*5240*/  F2FP.BF16.F32.PACK_AB R49, R51, R50 ;  /* 0x000000323331723e */ /* 0x000fe200000010ff */
[----:B------:R-:W-:Y:S01]  /*5250*/  STSM.16.M88.4 [R8+0xa000], R104 ;  /* 0x00a0006808007844 */ /* 0x000fe20000000200 */
[----:B------:R-:W-:Y:S02]  /*5260*/  F2FP.BF16.F32.PACK_AB R56, R57, R56 ;  /* 0x000000383938723e */ /* 0x000fe400000010ff */
[----:B------:R-:W-:Y:S01]  /*5270*/  F2FP.BF16.F32.PACK_AB R50, R53, R52 ;  /* 0x000000343532723e */ /* 0x000fe200000010ff */
[----:B------:R-:W-:Y:S01]  /*5280*/  STSM.16.M88.4 [R9+0x4000], R112 ;  /* 0x0040007009007844 */ /* 0x000fe20000000200 */
[----:B------:R-:W-:-:S02]  /*5290*/  F2FP.BF16.F32.PACK_AB R51, R55, R54 ;  /* 0x000000363733723e */ /* 0x000fc400000010ff */
[----:B------:R-:W-:Y:S01]  /*52a0*/  F2FP.BF16.F32.PACK_AB R57, R59, R58 ;  /* 0x0000003a3b39723e */ /* 0x000fe200000010ff */
[----:B------:R1:W-:Y:S01]  /*52b0*/  STSM.16.M88.4 [R8], R4 ;  /* 0x0000000408007844 */ /* 0x0003e20000000200 */
[----:B------:R-:W-:Y:S02]  /*52c0*/  F2FP.BF16.F32.PACK_AB R64, R65, R64 ;  /* 0x000000404140723e */ /* 0x000fe400000010ff */
[----:B------:R-:W-:Y:S01]  /*52d0*/  F2FP.BF16.F32.PACK_AB R58, R61, R60 ;  /* 0x0000003c3d3a723e */ /* 0x000fe200000010ff */
[----:B------:R-:W-:Y:S01]  /*52e0*/  STSM.16.M88.4 [R9+-0x6000], R32 ;  /* 0xffa0002009007844 */ /* 0x000fe20000000200 */
[----:B------:R-:W-:Y:S02]  /*52f0*/  F2FP.BF16.F32.PACK_AB R59, R63, R62 ;  /* 0x0000003e3f3b723e */ /* 0x000fe400000010ff */
[----:B------:R-:W-:Y:S01]  /*5300*/  F2FP.BF16.F32.PACK_AB R65, R67, R66 ;  /* 0x000000424341723e */ /* 0x000fe200000010ff */
[----:B------:R2:W-:Y:S01]  /*5310*/  STSM.16.M88.4 [R8+0x2000], R40 ;  /* 0x0020002808007844 */ /* 0x0005e20000000200 */
[----:B------:R-:W-:-:S02]  /*5320*/  F2FP.BF16.F32.PACK_AB R66, R69, R68 ;  /* 0x000000444542723e */ /* 0x000fc400000010ff */
[----:B------:R-:W-:Y:S01]  /*5330*/  F2FP.BF16.F32.PACK_AB R67, R71, R70 ;  /* 0x000000464743723e */ /* 0x000fe200000010ff */
[----:B------:R-:W-:Y:S01]  /*5340*/  STSM.16.M88.4 [R9+-0x4000], R48 ;  /* 0xffc0003009007844 */ /* 0x000fe20000000200 */
[----:B------:R-:W-:-:S03]  /*5350*/  PLOP3.LUT P0, PT, PT, PT, UP0, 0x80, 0x0 ;  /* 0x000000000000781c */ /* 0x000fc60003f0f008 */
[----:B------:R3:W-:Y:S04]  /*5360*/  STSM.16.M88.4 [R8+0x4000], R56 ;  /* 0x0040003808007844 */ /* 0x0007e80000000200 */
[----:B------:R4:W-:Y:S01]  /*5370*/  STSM.16.M88.4 [R9+-0x2000], R64 ;  /* 0xffe0004009007844 */ /* 0x0009e20000000200 */
[----:B------:R-:W-:Y:S01]  /*5380*/  BAR.SYNC.DEFER_BLOCKING 0x1, 0x100 ;  /* 0x0044000000007b1d */ /* 0x000fe20000010000 */
[----:B------:R-:W-:Y:S01]  /*5390*/  UISETP.NE.U32.AND UP1, UPT, UR4, URZ, UPT ;  /* 0x0000003f0400728c */ /* 0x000fe2000bf25070 */
[----:B-1----:R-:W-:-:S04]  /*53a0*/  LEA.HI R6, R11, R10, RZ, 0x2 ;  /* 0x0000000a0b067211 */ /* 0x002fc800078f10ff */
[----:B------:R-:W-:Y:S02]  /*53b0*/  ULDC UR7, c[0x0][0x808] ;  /* 0x0002020000077ab9 */ /* 0x000fe40000000800 */
[----:B--2---:R-:W1:Y:S01]  /*53c0*/  LDC.64 R40, c[0x0][0x850] ;  /* 0x00021400ff287b82 */ /* 0x004e620000000a00 */
[----:B------:R-:W2:Y:S01]  /*53d0*/  @P0 LDG.E R12, desc[UR46][R2.64] ;  /* 0x0000002e020c0981 */ /* 0x000ea2000c1e1900 */
[----:B------:R-:W-:Y:S01]  /*53e0*/  UISETP.NE.AND.EX UP1, UPT, UR5, URZ, UPT, UP1 ;  /* 0x0000003f0500728c */ /* 0x000fe2000bf25310 */
[----:B------:R-:W-:Y:S01]  /*53f0*/  IMAD.U32 R0, RZ, RZ, UR7 ;  /* 0x00000007ff007e24 */ /* 0x000fe2000f8e00ff */
[----:B---3--:R-:W-:-:S04]  /*5400*/  LEA.HI R8, R11, R10, RZ, 0x3 ;  /* 0x0000000a0b087211 */ /* 0x008fc800078f18ff */
[----:B------:R-:W-:-:S05]  /*5410*/  PLOP3.LUT P1, PT, PT, PT, UP1, 0x80, 0x0 ;  /* 0x000000000000781c */ /* 0x000fca0003f2f018 */
[----:B------:R-:W-:Y:S02]  /*5420*/  @UP1 ULDC.64 UR4, c[0x0][0x878] ;  /* 0x00021e0000041ab9 */ /* 0x000fe40000000a00 */
[----:B------:R-:W-:Y:S01]  /*5430*/  @UP1 UIMAD.WIDE UR4, UR36, 0x4, UR4 ;  /* 0x00000004240418a5 */ /* 0x000fe2000f8e0204 */
[----:B------:R-:W-:Y:S01]  /*5440*/  LOP3.LUT R7, R6, 0x1ffffffc, RZ, 0xc0, !PT ;  /* 0x1ffffffc06077812 */ /* 0x000fe200078ec0ff */
[----:B------:R-:W3:Y:S01]  /*5450*/  S2R R59, SR_CTAID.X ;  /* 0x00000000003b7919 */ /* 0x000ee20000002500 */
[----:B------:R-:W-:Y:S01]  /*5460*/  SHF.R.S32.HI R43, RZ, 0x2, R6 ;  /* 0x00000002ff2b7819 */ /* 0x000fe20000011406 */
[----:B------:R-:W-:Y:S02]  /*5470*/  IMAD.SHL.U32 R8, R8, 0x8, RZ ;  /* 0x0000000808087824 */ /* 0x000fe400078e00ff */
[----:B------:R-:W-:Y:S02]  /*5480*/  IMAD.U32 R4, RZ, RZ, UR4 ;  /* 0x00000004ff047e24 */ /* 0x000fe4000f8e00ff */
[----:B------:R-:W-:Y:S01]  /*5490*/  IMAD.U32 R5, RZ, RZ, UR5 ;  /* 0x00000005ff057e24 */ /* 0x000fe2000f8e00ff */
[----:B------:R-:W-:Y:S01]  /*54a0*/  LEA.HI R6, R6, R43, RZ, 0x1 ;  /* 0x0000002b06067211 */ /* 0x000fe200078f08ff */
[----:B------:R-:W-:-:S03]  /*54b0*/  IMAD.IADD R7, R10, 0x1, -R7 ;  /* 0x000000010a077824 */ /* 0x000fc600078e0a07 */
[----:B------:R4:W5:Y:S01]  /*54c0*/  @P1 LDG.E R0, desc[UR46][R4.64] ;  /* 0x0000002e04001981 */ /* 0x000962000c1e1900 */
[----:B------:R-:W-:Y:S01]  /*54d0*/  IMAD.SHL.U32 R52, R7, 0x8, RZ ;  /* 0x0000000807347824 */ /* 0x000fe200078e00ff */
[----:B------:R-:W-:Y:S01]  /*54e0*/  LOP3.LUT R6, R6, 0x3fffffe, RZ, 0xc0, !PT ;  /* 0x03fffffe06067812 */ /* 0x000fe200078ec0ff */
[----:B------:R-:W-:Y:S01]  /*54f0*/  UMOV UR4, URZ ;  /* 0x0000003f00047c82 */ /* 0x000fe20008000000 */
[----:B------:R-:W-:Y:S01]  /*5500*/  UMOV UR5, URZ ;  /* 0x0000003f00057c82 */ /* 0x000fe20008000000 */
[----:B------:R-:W1:Y:S02]  /*5510*/  S2UR UR10, SR_CTAID.Y ;  /* 0x00000000000a79c3 */ /* 0x000e640000002600 */
[----:B------:R-:W-:Y:S01]  /*5520*/  IMAD.IADD R6, R43, 0x1, -R6 ;  /* 0x000000012b067824 */ /* 0x000fe200078e0a06 */
[----:B----4-:R-:W-:-:S04]  /*5530*/  LOP3.LUT R5, R8, 0xc0, RZ, 0xc0, !PT ;  /* 0x000000c008057812 */ /* 0x010fc800078ec0ff */
[----:B------:R-:W-:Y:S02]  /*5540*/  SHF.R.U32.HI R4, RZ, 0x3, R5 ;  /* 0x00000003ff047819 */ /* 0x000fe40000011605 */
[----:B------:R-:W-:-:S04]  /*5550*/  LOP3.LUT R5, R5, 0x18, R52, 0xf8, !PT ;  /* 0x0000001805057812 */ /* 0x000fc800078ef834 */
[----:B------:R-:W-:Y:S01]  /*5560*/  LOP3.LUT R4, R5, R4, RZ, 0x3c, !PT ;  /* 0x0000000405047212 */ /* 0x000fe200078e3cff */
[----:B------:R-:W-:-:S04]  /*5570*/  IMAD R5, R13, 0x8, R6 ;  /* 0x000000080d057824 */ /* 0x000fc800078e0206 */
[----:B------:R-:W-:Y:S01]  /*5580*/  IMAD.U32 R4, R5, 0x20, R4 ;  /* 0x0000002005047824 */ /* 0x000fe200078e0004 */
[----:B--2---:R-:W-:-:S13]  /*5590*/  @P0 R2UR UR7, R12 ;  /* 0x000000000c0702ca */ /* 0x004fda00000e0000 */
[----:B------:R-:W-:Y:S02]  /*55a0*/  @UP0 USHF.R.S32.HI UR8, URZ, 0x1f, UR7 ;  /* 0x0000001f3f080899 */ /* 0x000fe40008011407 */
[----:B------:R-:W-:-:S05]  /*55b0*/  @UP0 UMOV UR4, UR7 ;  /* 0x0000000700040c82 */ /* 0x000fca0008000000 */
[----:B------:R-:W-:Y:S01]  /*55c0*/  @UP0 UMOV UR5, UR8 ;  /* 0x0000000800050c82 */ /* 0x000fe20008000000 */
[----:B-1-3--:R-:W-:Y:S05]  /*55d0*/  @P1 BRA `(.L_x_506) ;  /* 0x0000000000101947 */ /* 0x00afea0003800000 */
[----:B------:R-:W-:Y:S05]  /*55e0*/  @!P0 BRA `(.L_x_506) ;  /* 0x00000000000c8947 */ /* 0x000fea0003800000 */
[----:B------:R-:W2:Y:S04]  /*55f0*/  LDG.E R5, desc[UR46][R2.64] ;  /* 0x0000002e02057981 */ /* 0x000ea8000c1e1900 */
[----:B-----5:R-:W2:Y:S02]  /*5600*/  LDG.E R0, desc[UR46][R2.64+0x4] ;  /* 0x0000042e02007981 */ /* 0x020ea4000c1e1900 */
[----:B--2---:R-:W-:-:S07]  /*5610*/  IMAD.IADD R0, R0, 0x1, -R5 ;  /* 0x0000000100007824 */ /* 0x004fce00078e0a05 */
.L_x_506:
[----:B------:R-:W-:Y:S01]  /*5620*/  LEA R54, R4, UR6, 0x1 ;  /* 0x0000000604367c11 */ /* 0x000fe2000f8e08ff */
[----:B------:R-:W-:Y:S01]  /*5630*/  USHF.R.S32.HI UR7, URZ, 0x1f, UR10 ;  /* 0x0000001f3f077899 */ /* 0x000fe2000801140a */
[----:B------:R-:W1:Y:S01]  /*5640*/  LDC.64 R64, c[0x0][0x820] ;  /* 0x00020800ff407b82 */ /* 0x000e620000000a00 */
[----:B-----5:R-:W-:Y:S01]  /*5650*/  IMAD R0, R59, -0x80, R0 ;  /* 0xffffff803b007824 */ /* 0x020fe200078e0200 */
[----:B------:R-:W-:Y:S01]  /*5660*/  USHF.R.S32.HI UR6, URZ, 0x1f, UR36 ;  /* 0x0000001f3f067899 */ /* 0x000fe20008011424 */
[----:B------:R2:W3:Y:S01]  /*5670*/  LDS.128 R28, [R54+0x7000] ;  /* 0x00700000361c7984 */ /* 0x0004e20000000c00 */
[----:B------:R-:W-:Y:S01]  /*5680*/  SHF.R.S32.HI R53, RZ, 0x1f, R52 ;  /* 0x0000001fff357819 */ /* 0x000fe20000011434 */
[----:B------:R-:W-:Y:S01]  /*5690*/  IMAD R2, R40, UR7, RZ ;  /* 0x0000000728027c24 */ /* 0x000fe2000f8e02ff */
[----:B------:R-:W-:Y:S01]  /*56a0*/  VIMNMX R0, R0, 0x80, PT ;  /* 0x0000008000007848 */ /* 0x000fe20003fe0100 */
[----:B------:R2:W4:Y:S01]  /*56b0*/  LDS.128 R32, [R54+0x9000] ;  /* 0x0090000036207984 */ /* 0x0005220000000c00 */
[----:B------:R-:W-:Y:S01]  /*56c0*/  USEL UR6, UR6, URZ, !UP0 ;  /* 0x0000003f06067287 */ /* 0x000fe2000c000000 */
[----:B------:R-:W-:Y:S01]  /*56d0*/  IMAD R3, R41, UR10, R2 ;  /* 0x0000000a29037c24 */ /* 0x000fe2000f8e0202 */
[----:B------:R-:W-:Y:S01]  /*56e0*/  ULDC.64 UR8, c[0x0][0x858] ;  /* 0x0002160000087ab9 */ /* 0x000fe20000000a00 */
[----:B------:R2:W2:Y:S01]  /*56f0*/  LDS.128 R36, [R54+0xb000] ;  /* 0x00b0000036247984 */ /* 0x0004a20000000c00 */
[C---:B------:R-:W-:Y:S01]  /*5700*/  VIADD R2, R43.reuse, 0x40 ;  /* 0x000000402b027836 */ /* 0x040fe20000000000 */
[-C--:B------:R-:W-:Y:S01]  /*5710*/  ISETP.GE.AND P1, PT, R43, R0.reuse, PT ;  /* 0x000000002b00720c */ /* 0x080fe20003f26270 */
[----:B------:R-:W-:Y:S01]  /*5720*/  IMAD.WIDE.U32 R40, R40, UR10, R52 ;  /* 0x0000000a28287c25 */ /* 0x000fe2000f8e0034 */
[----:B------:R1:W2:Y:S01]  /*5730*/  LDS.128 R16, [R54] ;  /* 0x0000000036107984 */ /* 0x0002a20000000c00 */
[----:B------:R-:W-:Y:S01]  /*5740*/  USEL UR36, UR36, URZ, !UP0 ;  /* 0x0000003f24247287 */ /* 0x000fe2000c000000 */
[----:B------:R-:W-:Y:S01]  /*5750*/  ISETP.GE.AND P0, PT, R2, R0, PT ;  /* 0x000000000200720c */ /* 0x000fe20003f06270 */
[----:B------:R-:W-:Y:S01]  /*5760*/  IMAD.IADD R41, R41, 0x1, R3 ;  /* 0x0000000129297824 */ /* 0x000fe200078e0203 */
[----:B------:R1:W2:Y:S01]  /*5770*/  LDS.128 R20, [R54+0x2000] ;  /* 0x0020000036147984 */ /* 0x0002a20000000c00 */
[----:B------:R-:W-:Y:S01]  /*5780*/  IADD3 R2, P2, R43, UR4, RZ ;  /* 0x000000042b027c10 */ /* 0x000fe2000ff5e0ff */
[----:B------:R-:W-:-:S02]  /*5790*/  UIMAD UR4, UR6, UR8, URZ ;  /* 0x00000008060472a4 */ /* 0x000fc4000f8e023f */
[----:B------:R-:W-:Y:S01]  /*57a0*/  IMAD.U32 R61, RZ, RZ, UR8 ;  /* 0x00000008ff3d7e24 */ /* 0x000fe2000f8e00ff */
[----:B------:R1:W2:Y:S01]  /*57b0*/  LDS.128 R24, [R54+0x4000] ;  /* 0x0040000036187984 */ /* 0x0002a20000000c00 */
[----:B------:R-:W-:Y:S01]  /*57c0*/  LEA.HI.X.SX32 R3, R43, UR5, 0x1, P2 ;  /* 0x000000052b037c11 */ /* 0x000fe200090f0eff */
[----:B------:R-:W-:Y:S02]  /*57d0*/  UIMAD UR4, UR36, UR9, UR4 ;  /* 0x00000009240472a4 */ /* 0x000fe4000f8e0204 */
[----:B------:R-:W-:Y:S01]  /*57e0*/  IMAD.WIDE.U32 R60, R61, UR36, R40 ;  /* 0x000000243d3c7c25 */ /* 0x000fe2000f8e0028 */
[----:B------:R1:W2:Y:S01]  /*57f0*/  LDS.128 R4, [R54+0x1000] ;  /* 0x0010000036047984 */ /* 0x0002a20000000c00 */
[----:B------:R-:W-:Y:S02]  /*5800*/  BSSY B0, `(.L_x_507) ;  /* 0x000001e000007945 */ /* 0x000fe40003800000 */
[----:B-1----:R-:W-:Y:S01]  /*5810*/  IMAD R0, R64, UR7, RZ ;  /* 0x0000000740007c24 */ /* 0x002fe2000f8e02ff */
[----:B------:R1:W1:Y:S01]  /*5820*/  LDS.128 R8, [R54+0x3000] ;  /* 0x0030000036087984 */ /* 0x0002620000000c00 */
[----:B------:R-:W-:-:S02]  /*5830*/  VIADD R55, R61, UR4 ;  /* 0x000000043d377c36 */ /* 0x000fc40008000000 */
[----:B------:R-:W-:Y:S01]  /*5840*/  IMAD.WIDE.U32 R56, R64, UR10, R52 ;  /* 0x0000000a40387c25 */ /* 0x000fe2000f8e0034 */
[----:B------:R1:W1:Y:S03]  /*5850*/  LDS.128 R12, [R54+0x5000] ;  /* 0x00500000360c7984 */ /* 0x0002660000000c00 */
[----:B------:R-:W-:-:S04]  /*5860*/  IMAD.WIDE R58, R59, 0x80, R2 ;  /* 0x000000803b3a7825 */ /* 0x000fc800078e0202 */
[----:B------:R-:W-:Y:S02]  /*5870*/  IMAD R65, R65, UR10, R0 ;  /* 0x0000000a41417c24 */ /* 0x000fe4000f8e0200 */
[----:B------:R-:W-:Y:S01]  /*5880*/  VIADD R64, R52, 0x20 ;  /* 0x0000002034407836 */ /* 0x000fe20000000000 */
[----:B---34-:R-:W-:Y:S06]  /*5890*/  @P1 BRA `(.L_x_508) ;  /* 0x0000000000501947 */ /* 0x018fec0003800000 */
[----:B------:R-:W-:Y:S01]  /*58a0*/  ULDC UR4, c[0x0][0x83c] ;  /* 0x00020f0000047ab9 */ /* 0x000fe20000000800 */
[----:B------:R-:W3:Y:S01]  /*58b0*/  LDS.128 R40, [R54+0x8000] ;  /* 0x0080000036287984 */ /* 0x000ee20000000c00 */
[C---:B------:R-:W-:Y:S01]  /*58c0*/  ISETP.GE.AND P2, PT, R52.reuse, UR4, PT ;  /* 0x0000000434007c0c */ /* 0x040fe2000bf46270 */
[----:B------:R-:W-:Y:S01]  /*58d0*/  ULDC.64 UR8, c[0x0][0x848] ;  /* 0x0002120000087ab9 */ /* 0x000fe20000000a00 */
[----:B------:R-:W-:Y:S01]  /*58e0*/  VIADD R0, R52, 0x40 ;  /* 0x0000004034007836 */ /* 0x000fe20000000000 */
[----:B------:R-:W4:Y:S01]  /*58f0*/  LDS.128 R44, [R54+0xa000] ;  /* 0x00a00000362c7984 */ /* 0x000f220000000c00 */
[----:B------:R-:W-:Y:S01]  /*5900*/  IMAD R63, R59, UR8, RZ ;  /* 0x000000083b3f7c24 */ /* 0x000fe2000f8e02ff */
[----:B------:R-:W-:Y:S02]  /*5910*/  ISETP.GE.AND P3, PT, R64, UR4, PT ;  /* 0x0000000440007c0c */ /* 0x000fe4000bf66270 */
[----:B------:R-:W-:Y:S01]  /*5920*/  ISETP.GE.AND P4, PT, R0, UR4, PT ;  /* 0x0000000400007c0c */ /* 0x000fe2000bf86270 */
[----:B------:R-:W-:-:S05]  /*5930*/  IMAD R63, R58, UR9, R63 ;  /* 0x000000093a3f7c24 */ /* 0x000fca000f8e023f */
[----:B------:R1:W5:Y:S02]  /*5940*/  @!P2 LDS.128 R48, [R54+0x6000] ;  /* 0x006000003630a984 */ /* 0x0003640000000c00 */
[----:B-12---:R-:W-:-:S04]  /*5950*/  IMAD.MOV.U32 R54, RZ, RZ, R60 ;  /* 0x000000ffff367224 */ /* 0x006fc800078e003c */
[----:B------:R-:W-:Y:S01]  /*5960*/  IMAD.WIDE.U32 R2, R58, UR8, R54 ;  /* 0x000000083a027c25 */ /* 0x000fe2000f8e0036 */
[----:B------:R-:W-:-:S03]  /*5970*/  ULDC.64 UR8, c[0x0][0x830] ;  /* 0x00020c0000087ab9 */ /* 0x000fc60000000a00 */
[----:B------:R-:W-:Y:S01]  /*5980*/  IMAD.IADD R3, R3, 0x1, R63 ;  /* 0x0000000103037824 */ /* 0x000fe200078e023f */
[----:B------:R-:W-:-:S04]  /*5990*/  LEA R62, P5, R2, UR8, 0x1 ;  /* 0x00000008023e7c11 */ /* 0x000fc8000f8a08ff */
[----:B------:R-:W-:-:S05]  /*59a0*/  LEA.HI.X R63, R2, UR9, R3, 0x1, P5 ;  /* 0x00000009023f7c11 */ /* 0x000fca000a8f0c03 */
[----:B---3--:R3:W-:Y:S04]  /*59b0*/  @!P3 STG.E.128 desc[UR46][R62.64+0x40], R40 ;  /* 0x000040283e00b986 */ /* 0x0087e8000c101d2e */
[----:B----4-:R3:W-:Y:S04]  /*59c0*/  @!P4 STG.E.128 desc[UR46][R62.64+0x80], R44 ;  /* 0x0000802c3e00c986 */ /* 0x0107e8000c101d2e */
[----:B-----5:R3:W-:Y:S02]  /*59d0*/  @!P2 STG.E.128 desc[UR46][R62.64], R48 ;  /* 0x000000303e00a986 */ /* 0x0207e4000c101d2e */
.L_x_508:
[----:B------:R-:W-:Y:S05]  /*59e0*/  BSYNC B0 ;  /* 0x0000000000007941 */ /* 0x000fea0003800000 */
.L_x_507:
[----:B------:R-:W-:Y:S04]  /*59f0*/  BSSY B0, `(.L_x_509) ;  /* 0x0000016000007945 */ /* 0x000fe80003800000 */
[----:B------:R-:W-:Y:S05]  /*5a00*/  @P0 BRA `(.L_x_510) ;  /* 0x0000000000500947 */ /* 0x000fea0003800000 */
[----:B---3--:R-:W-:Y:S01]  /*5a10*/  IADD3 R41, P2, R58, 0x40, RZ ;  /* 0x000000403a297810 */ /* 0x008fe20007f5e0ff */
[----:B------:R-:W-:Y:S01]  /*5a20*/  ULDC.64 UR8, c[0x0][0x848] ;  /* 0x0002120000087ab9 */ /* 0x000fe20000000a00 */
[----:B------:R-:W-:Y:S01]  /*5a30*/  IMAD.MOV.U32 R2, RZ, RZ, R60 ;  /* 0x000000ffff027224 */ /* 0x000fe200078e003c */
[----:B------:R-:W-:Y:S01]  /*5a40*/  ULDC UR4, c[0x0][0x83c] ;  /* 0x00020f0000047ab9 */ /* 0x000fe20000000800 */
[----:B------:R-:W-:Y:S01]  /*5a50*/  IMAD.MOV.U32 R3, RZ, RZ, R55 ;  /* 0x000000ffff037224 */ /* 0x000fe200078e0037 */
[----:B------:R-:W-:Y:S01]  /*5a60*/  ISETP.GE.AND P3, PT, R52, UR4, PT ;  /* 0x0000000434007c0c */ /* 0x000fe2000bf66270 */
[----:B------:R-:W-:Y:S01]  /*5a70*/  IMAD.X R0, RZ, RZ, R59, P2 ;  /* 0x000000ffff007224 */ /* 0x000fe200010e063b */
[----:B------:R-:W-:Y:S01]  /*5a80*/  ISETP.GE.AND P4, PT, R64, UR4, PT ;  /* 0x0000000440007c0c */ /* 0x000fe2000bf86270 */
[----:B------:R-:W-:Y:S02]  /*5a90*/  VIADD R40, R52, 0x40 ;  /* 0x0000004034287836 */ /* 0x000fe40000000000 */
[----:B------:R-:W-:-:S02]  /*5aa0*/  IMAD R0, R0, UR8, RZ ;  /* 0x0000000800007c24 */ /* 0x000fc4000f8e02ff */
[----:B------:R-:W-:Y:S01]  /*5ab0*/  IMAD.WIDE.U32 R2, R41, UR8, R2 ;  /* 0x0000000829027c25 */ /* 0x000fe2000f8e0002 */
[----:B------:R-:W-:-:S03]  /*5ac0*/  ISETP.GE.AND P5, PT, R40, UR4, PT ;  /* 0x0000000428007c0c */ /* 0x000fc6000bfa6270 */
[----:B------:R-:W-:Y:S01]  /*5ad0*/  IMAD R41, R41, UR9, R0 ;  /* 0x0000000929297c24 */ /* 0x000fe2000f8e0200 */
[----:B------:R-:W-:Y:S02]  /*5ae0*/  ULDC.64 UR8, c[0x0][0x830] ;  /* 0x00020c0000087ab9 */ /* 0x000fe40000000a00 */
[----:B------:R-:W-:Y:S01]  /*5af0*/  LEA R40, P2, R2, UR8, 0x1 ;  /* 0x0000000802287c11 */ /* 0x000fe2000f8408ff */
[----:B------:R-:W-:-:S05]  /*5b00*/  IMAD.IADD R3, R3, 0x1, R41 ;  /* 0x0000000103037824 */ /* 0x000fca00078e0229 */
[----:B------:R-:W-:-:S05]  /*5b10*/  LEA.HI.X R41, R2, UR9, R3, 0x1, P2 ;  /* 0x0000000902297c11 */ /* 0x000fca00090f0c03 */
[----:B------:R4:W-:Y:S04]  /*5b20*/  @!P3 STG.E.128 desc[UR46][R40.64], R28 ;  /* 0x0000001c2800b986 */ /* 0x0009e8000c101d2e */
[----:B------:R4:W-:Y:S04]  /*5b30*/  @!P4 STG.E.128 desc[UR46][R40.64+0x40], R32 ;  /* 0x000040202800c986 */ /* 0x0009e8000c101d2e */
[----:B--2---:R4:W-:Y:S02]  /*5b40*/  @!P5 STG.E.128 desc[UR46][R40.64+0x80], R36 ;  /* 0x000080242800d986 */ /* 0x0049e4000c101d2e */
.L_x_510:
[----:B------:R-:W-:Y:S05]  /*5b50*/  BSYNC B0 ;  /* 0x0000000000007941 */ /* 0x000fea0003800000 */
.L_x_509:
[----:B------:R-:W-:Y:S01]  /*5b60*/  ULDC.64 UR8, c[0x0][0x828] ;  /* 0x00020a0000087ab9 */ /* 0x000fe20000000a00 */
[----:B------:R-:W-:Y:S01]  /*5b70*/  IMAD.IADD R57, R57, 0x1, R65 ;  /* 0x0000000139397824 */ /* 0x000fe200078e0241 */
[----:B------:R-:W-:Y:S02]  /*5b80*/  UIMAD UR4, UR6, UR8, URZ ;  /* 0x00000008060472a4 */ /* 0x000fe4000f8e023f */
[----:B------:R-:W-:Y:S01]  /*5b90*/  IMAD.U32 R3, RZ, RZ, UR8 ;  /* 0x00000008ff037e24 */ /* 0x000fe2000f8e00ff */
[----:B------:R-:W-:Y:S01]  /*5ba0*/  BSSY B0, `(.L_x_511) ;  /* 0x0000016000007945 */ /* 0x000fe20003800000 */
[----:B------:R-:W-:Y:S02]  /*5bb0*/  UIMAD UR4, UR36, UR9, UR4 ;  /* 0x00000009240472a4 */ /* 0x000fe4000f8e0204 */
[----:B------:R-:W-:-:S04]  /*5bc0*/  IMAD.WIDE.U32 R56, R3, UR36, R56 ;  /* 0x0000002403387c25 */ /* 0x000fc8000f8e0038 */
[----:B----4-:R-:W-:Y:S01]  /*5bd0*/  VIADD R29, R57, UR4 ;  /* 0x00000004391d7c36 */ /* 0x010fe20008000000 */
[----:B------:R-:W-:Y:S06]  /*5be0*/  @P1 BRA `(.L_x_512) ;  /* 0x0000000000441947 */ /* 0x000fec0003800000 */
[----:B------:R-:W-:Y:S01]  /*5bf0*/  ULDC.64 UR6, c[0x0][0x818] ;  /* 0x0002060000067ab9 */ /* 0x000fe20000000a00 */
[C---:B------:R-:W-:Y:S01]  /*5c00*/  VIADD R0, R52.reuse, 0x40 ;  /* 0x0000004034007836 */ /* 0x040fe20000000000 */
[----:B------:R-:W-:Y:S01]  /*5c10*/  ULDC UR4, c[0x0][0x80c] ;  /* 0x0002030000047ab9 */ /* 0x000fe20000000800 */
[----:B------:R-:W-:Y:S01]  /*5c20*/  IMAD R31, R59, UR6, RZ ;  /* 0x000000063b1f7c24 */ /* 0x000fe2000f8e02ff */
[----:B------:R-:W-:Y:S01]  /*5c30*/  ISETP.GE.AND P1, PT, R52, UR4, PT ;  /* 0x0000000434007c0c */ /* 0x000fe2000bf26270 */
[----:B------:R-:W-:Y:S01]  /*5c40*/  IMAD.MOV.U32 R28, RZ, RZ, R56 ;  /* 0x000000ffff1c7224 */ /* 0x000fe200078e0038 */
[----:B------:R-:W-:Y:S01]  /*5c50*/  ISETP.GE.AND P3, PT, R0, UR4, PT ;  /* 0x0000000400007c0c */ /* 0x000fe2000bf66270 */
[----:B------:R-:W-:Y:S01]  /*5c60*/  IMAD R31, R58, UR7, R31 ;  /* 0x000000073a1f7c24 */ /* 0x000fe2000f8e021f */
[----:B------:R-:W-:Y:S01]  /*5c70*/  ISETP.GE.AND P2, PT, R64, UR4, PT ;  /* 0x0000000440007c0c */ /* 0x000fe2000bf46270 */
[----:B------:R-:W-:Y:S01]  /*5c80*/  IMAD.WIDE.U32 R2, R58, UR6, R28 ;  /* 0x000000063a027c25 */ /* 0x000fe2000f8e001c */
[----:B------:R-:W-:-:S03]  /*5c90*/  ULDC.64 UR6, c[0x0][0x800] ;  /* 0x0002000000067ab9 */ /* 0x000fc60000000a00 */
[----:B------:R-:W-:Y:S01]  /*5ca0*/  IMAD.IADD R3, R3, 0x1, R31 ;  /* 0x0000000103037824 */ /* 0x000fe200078e021f */
[----:B------:R-:W-:-:S04]  /*5cb0*/  LEA R30, P4, R2, UR6, 0x1 ;  /* 0x00000006021e7c11 */ /* 0x000fc8000f8808ff */
[----:B------:R-:W-:-:S05]  /*5cc0*/  LEA.HI.X R31, R2, UR7, R3, 0x1, P4 ;  /* 0x00000007021f7c11 */ /* 0x000fca000a0f0c03 */
[----:B--2---:R4:W-:Y:S04]  /*5cd0*/  @!P1 STG.E.128 desc[UR46][R30.64], R16 ;  /* 0x000000101e009986 */ /* 0x0049e8000c101d2e */
[----:B------:R4:W-:Y:S04]  /*5ce0*/  @!P2 STG.E.128 desc[UR46][R30.64+0x40], R20 ;  /* 0x000040141e00a986 */ /* 0x0009e8000c101d2e */
[----:B------:R4:W-:Y:S02]  /*5cf0*/  @!P3 STG.E.128 desc[UR46][R30.64+0x80], R24 ;  /* 0x000080181e00b986 */ /* 0x0009e4000c101d2e */
.L_x_512:
[----:B------:R-:W-:Y:S05]  /*5d00*/  BSYNC B0 ;  /* 0x0000000000007941 */ /* 0x000fea0003800000 */
.L_x_511:
[----:B------:R-:W-:Y:S05]  /*5d10*/  @P0 BRA `(.L_x_480) ;  /* 0x0000004400140947 */ /* 0x000fea0003800000 */
[----:B--2-4-:R-:W-:Y:S01]  /*5d20*/  IADD3 R17, P0, R58, 0x40, RZ ;  /* 0x000000403a117810 */ /* 0x014fe20007f1e0ff */
[----:B------:R-:W-:Y:S01]  /*5d30*/  ULDC.64 UR6, c[0x0][0x818] ;  /* 0x0002060000067ab9 */ /* 0x000fe20000000a00 */
[----:B------:R-:W-:Y:S01]  /*5d40*/  IMAD.MOV.U32 R2, RZ, RZ, R56 ;  /* 0x000000ffff027224 */ /* 0x000fe200078e0038 */
[----:B------:R-:W-:Y:S01]  /*5d50*/  ULDC UR4, c[0x0][0x80c] ;  /* 0x0002030000047ab9 */ /* 0x000fe20000000800 */
[----:B------:R-:W-:Y:S01]  /*5d60*/  IMAD.MOV.U32 R3, RZ, RZ, R29 ;  /* 0x000000ffff037224 */ /* 0x000fe200078e001d */
[----:B------:R-:W-:Y:S01]  /*5d70*/  ISETP.GE.AND P1, PT, R52, UR4, PT ;  /* 0x0000000434007c0c */ /* 0x000fe2000bf26270 */
[----:B------:R-:W-:Y:S01]  /*5d80*/  IMAD.X R0, RZ, RZ, R59, P0 ;  /* 0x000000ffff007224 */ /* 0x000fe200000e063b */
[----:B------:R-:W-:Y:S01]  /*5d90*/  ISETP.GE.AND P2, PT, R64, UR4, PT ;  /* 0x0000000440007c0c */ /* 0x000fe2000bf46270 */
[----:B------:R-:W-:-:S04]  /*5da0*/  IMAD.WIDE.U32 R2, R17, UR6, R2 ;  /* 0x0000000611027c25 */ /* 0x000fc8000f8e0002 */
[----:B------:R-:W-:Y:S02]  /*5db0*/  IMAD R0, R0, UR6, RZ ;  /* 0x0000000600007c24 */ /* 0x000fe4000f8e02ff */
[----:B------:R-:W-:Y:S02]  /*5dc0*/  VIADD R52, R52, 0x40 ;  /* 0x0000004034347836 */ /* 0x000fe40000000000 */
[----:B------:R-:W-:Y:S01]  /*5dd0*/  IMAD R17, R17, UR7, R0 ;  /* 0x0000000711117c24 */ /* 0x000fe2000f8e0200 */
[----:B------:R-:W-:Y:S02]  /*5de0*/  ULDC.64 UR6, c[0x0][0x800] ;  /* 0x0002000000067ab9 */ /* 0x000fe40000000a00 */
[----:B------:R-:W-:Y:S01]  /*5df0*/  LEA R16, P0, R2, UR6, 0x1 ;  /* 0x0000000602107c11 */ /* 0x000fe2000f8008ff */
[----:B------:R-:W-:-:S05]  /*5e00*/  IMAD.IADD R3, R3, 0x1, R17 ;  /* 0x0000000103037824 */ /* 0x000fca00078e0211 */
[----:B------:R-:W-:Y:S02]  /*5e10*/  LEA.HI.X R17, R2, UR7, R3, 0x1, P0 ;  /* 0x0000000702117c11 */ /* 0x000fe400080f0c03 */
[----:B------:R-:W-:-:S03]  /*5e20*/  ISETP.GE.AND P0, PT, R52, UR4, PT ;  /* 0x0000000434007c0c */ /* 0x000fc6000bf06270 */
[----:B------:R2:W-:Y:S04]  /*5e30*/  @!P1 STG.E.128 desc[UR46][R16.64], R4 ;  /* 0x0000000410009986 */ /* 0x0005e8000c101d2e */
[----:B-1----:R2:W-:Y:S06]  /*5e40*/  @!P2 STG.E.128 desc[UR46][R16.64+0x40], R8 ;  /* 0x000040081000a986 */ /* 0x0025ec000c101d2e */
[----:B------:R-:W-:Y:S05]  /*5e50*/  @P0 BRA `(.L_x_480) ;  /* 0x0000004000c40947 */ /* 0x000fea0003800000 */
[----:B------:R1:W-:Y:S01]  /*5e60*/  STG.E.128 desc[UR46][R16.64+0x80], R12 ;  /* 0x0000800c10007986 */ /* 0x0003e2000c101d2e */
[----:B------:R-:W-:Y:S05]  /*5e70*/  BRA `(.L_x_480) ;  /* 0x0000004000bc7947 */ /* 0x000fea0003800000 */
.L_x_505:
[----:B------:R-:W-:Y:S01]  /*5e80*/  ULDC.64 UR4, c[0x0][0x870] ;  /* 0x00021c0000047ab9 */ /* 0x000fe20000000a00 */
[----:B------:R-:W2:Y:S01]  /*5e90*/  S2R R6, SR_TID.X ;  /* 0x0000000000067919 */ /* 0x000ea20000002100 */
[----:B------:R-:W-:Y:S01]  /*5ea0*/  UISETP.NE.U32.AND UP0, UPT, UR4, URZ, UPT ;  /* 0x0000003f0400728c */ /* 0x000fe2000bf05070 */
[----:B------:R-:W3:Y:S03]  /*5eb0*/  S2UR UR8, SR_CTAID.Y ;  /* 0x00000000000879c3 */ /* 0x000ee60000002600 */
[----:B------:R-:W-:-:S03]  /*5ec0*/  UISETP.NE.AND.EX UP0, UPT, UR5, URZ, UPT, UP0 ;  /* 0x0000003f0500728c */ /* 0x000fc6000bf05300 */
[----:B------:R-:W-:Y:S02]  /*5ed0*/  ULDC.64 UR4, c[0x0][0x870] ;  /* 0x00021c0000047ab9 */ /* 0x000fe40000000a00 */
[----:B------:R-:W-:Y:S01]  /*5ee0*/  UIMAD.WIDE UR4, UR36, 0x4, UR4 ;  /* 0x00000004240478a5 */ /* 0x000fe2000f8e0204 */
[----:B------:R-:W-:Y:S01]  /*5ef0*/  PLOP3.LUT P0, PT, PT, PT, UP0, 0x80, 0x0 ;  /* 0x000000000000781c */ /* 0x000fe20003f0f008 */
[----:B------:R-:W-:Y:S01]  /*5f00*/  ULDC UR6, c[0x0][0x808] ;  /* 0x0002020000067ab9 */ /* 0x000fe20000000800 */
[----:B------:R-:W4:Y:S01]  /*5f10*/  S2R R7, SR_CTAID.X ;  /* 0x0000000000077919 */ /* 0x000f220000002500 */
[----:B------:R-:W4:Y:S02]  /*5f20*/  LDC.64 R12, c[0x0][0x820] ;  /* 0x00020800ff0c7b82 */ /* 0x000f240000000a00 */
[----:B------:R-:W-:Y:S02]  /*5f30*/  IMAD.U32 R2, RZ, RZ, UR4 ;  /* 0x00000004ff027e24 */ /* 0x000fe4000f8e00ff */
[----:B------:R-:W-:Y:S01]  /*5f40*/  IMAD.U32 R3, RZ, RZ, UR5 ;  /* 0x00000005ff037e24 */ /* 0x000fe2000f8e00ff */
[----:B------:R-:W-:-:S05]  /*5f50*/  ULDC.64 UR4, c[0x0][0x878] ;  /* 0x00021e0000047ab9 */ /* 0x000fca0000000a00 */
[----:B------:R-:W4:Y:S01]  /*5f60*/  @P0 LDG.E R8, desc[UR46][R2.64] ;  /* 0x0000002e02080981 */ /* 0x000f22000c1e1900 */
[----:B------:R-:W-:Y:S01]  /*5f70*/  UISETP.NE.U32.AND UP1, UPT, UR4, URZ, UPT ;  /* 0x0000003f0400728c */ /* 0x000fe2000bf25070 */
[----:B------:R-:W-:-:S03]  /*5f80*/  IMAD.U32 R0, RZ, RZ, UR6 ;  /* 0x00000006ff007e24 */ /* 0x000fc6000f8e00ff */
[----:B------:R-:W-:Y:S01]  /*5f90*/  UISETP.NE.AND.EX UP1, UPT, UR5, URZ, UPT, UP1 ;  /* 0x0000003f0500728c */ /* 0x000fe2000bf25310 */
[----:B--2---:R-:W-:-:S05]  /*5fa0*/  VIADD R6, R6, 0xffffff80 ;  /* 0xffffff8006067836 */ /* 0x004fca0000000000 */
[----:B------:R-:W-:-:S05]  /*5fb0*/  PLOP3.LUT P1, PT, PT, PT, UP1, 0x80, 0x0 ;  /* 0x000000000000781c */ /* 0x000fca0003f2f018 */
[----:B------:R-:W-:Y:S02]  /*5fc0*/  @UP1 ULDC.64 UR4, c[0x0][0x878] ;  /* 0x00021e0000041ab9 */ /* 0x000fe40000000a00 */
[----:B------:R-:W-:Y:S01]  /*5fd0*/  @UP1 UIMAD.WIDE UR4, UR36, 0x4, UR4 ;  /* 0x00000004240418a5 */ /* 0x000fe2000f8e0204 */
[----:B------:R-:W-:-:S05]  /*5fe0*/  SHF.R.S32.HI R9, RZ, 0x1f, R6 ;  /* 0x0000001fff097819 */ /* 0x000fca0000011406 */
[----:B-1----:R-:W-:Y:S02]  /*5ff0*/  IMAD.U32 R4, RZ, RZ, UR4 ;  /* 0x00000004ff047e24 */ /* 0x002fe4000f8e00ff */
[----:B------:R-:W-:Y:S01]  /*6000*/  IMAD.U32 R5, RZ, RZ, UR5 ;  /* 0x00000005ff057e24 */ /* 0x000fe2000f8e00ff */
[----:B------:R-:W-:Y:S01]  /*6010*/  LEA.HI R9, R9, R6, RZ, 0x2 ;  /* 0x0000000609097211 */ /* 0x000fe200078f10ff */
[----:B------:R-:W-:Y:S01]  /*6020*/  UMOV UR4, URZ ;  /* 0x0000003f00047c82 */ /* 0x000fe20008000000 */
[----:B------:R-:W-:Y:S02]  /*6030*/  UMOV UR5, URZ ;  /* 0x0000003f00057c82 */ /* 0x000fe40008000000 */
[----:B------:R1:W5:Y:S01]  /*6040*/  @P1 LDG.E R0, desc[UR46][R4.64] ;  /* 0x0000002e04001981 */ /* 0x000362000c1e1900 */
[----:B---3--:R-:W-:Y:S01]  /*6050*/  USHF.R.S32.HI UR9, URZ, 0x1f, UR8 ;  /* 0x0000001f3f097899 */ /* 0x008fe20008011408 */
[----:B-1----:R-:W-:-:S05]  /*6060*/  LOP3.LUT R5, R9, 0x1ffffffc, RZ, 0xc0, !PT ;  /* 0x1ffffffc09057812 */ /* 0x002fca00078ec0ff */
[----:B------:R-:W-:Y:S01]  /*6070*/  IMAD.IADD R6, R6, 0x1, -R5 ;  /* 0x0000000106067824 */ /* 0x000fe200078e0a05 */
[----:B----4-:R-:W-:-:S13]  /*6080*/  @P0 R2UR UR6, R8 ;  /* 0x00000000080602ca */ /* 0x010fda00000e0000 */
[----:B------:R-:W-:Y:S02]  /*6090*/  @UP0 USHF.R.S32.HI UR7, URZ, 0x1f, UR6 ;  /* 0x0000001f3f070899 */ /* 0x000fe40008011406 */
[----:B------:R-:W-:-:S05]  /*60a0*/  @UP0 UMOV UR4, UR6 ;  /* 0x0000000600040c82 */ /* 0x000fca0008000000 */
[----:B------:R-:W-:Y:S01]  /*60b0*/  @UP0 UMOV UR5, UR7 ;  /* 0x0000000700050c82 */ /* 0x000fe20008000000 */
[----:B------:R-:W-:Y:S05]  /*60c0*/  @P1 BRA `(.L_x_513) ;  /* 0x0000000000101947 */ /* 0x000fea0003800000 */
[----:B------:R-:W-:Y:S05]  /*60d0*/  @!P0 BRA `(.L_x_513) ;  /* 0x00000000000c8947 */ /* 0x000fea0003800000 */
[----:B------:R-:W2:Y:S04]  /*60e0*/  LDG.E R5, desc[UR46][R2.64] ;  /* 0x0000002e02057981 */ /* 0x000ea8000c1e1900 */
[----:B-----5:R-:W2:Y:S02]  /*60f0*/  LDG.E R0, desc[UR46][R2.64+0x4] ;  /* 0x0000042e02007981 */ /* 0x020ea4000c1e1900 */
[----:B--2---:R-:W-:-:S07]  /*6100*/  IMAD.IADD R0, R0, 0x1, -R5 ;  /* 0x0000000100007824 */ /* 0x004fce00078e0a05 */
.L_x_513:
[----:B------:R-:W-:Y:S01]  /*6110*/  SHF.R.S32.HI R9, RZ, 0x2, R9 ;  /* 0x00000002ff097819 */ /* 0x000fe20000011409 */
[----:B------:R-:W1:Y:S01]  /*6120*/  LDC.64 R14, c[0x0][0x850] ;  /* 0x00021400ff0e7b82 */ /* 0x000e620000000a00 */
[----:B------:R-:W-:Y:S01]  /*6130*/  IMAD R2, R12, UR9, RZ ;  /* 0x000000090c027c24 */ /* 0x000fe2000f8e02ff */
[----:B------:R-:W-:Y:S01]  /*6140*/  ULDC.64 UR6, c[0x0][0x828] ;  /* 0x00020a0000067ab9 */ /* 0x000fe20000000a00 */
[----:B------:R-:W-:Y:S01]  /*6150*/  IMAD.SHL.U32 R10, R6, 0x8, RZ ;  /* 0x00000008060a7824 */ /* 0x000fe200078e00ff */
[----:B------:R-:W-:Y:S01]  /*6160*/  BSSY B0, `(.L_x_514) ;  /* 0x000002a000007945 */ /* 0x000fe20003800000 */
[----:B-----5:R-:W-:Y:S02]  /*6170*/  IMAD R0, R7, -0x80, R0 ;  /* 0xffffff8007007824 */ /* 0x020fe400078e0200 */
[----:B------:R-:W-:Y:S01]  /*6180*/  VIADD R3, R9, 0x40 ;  /* 0x0000004009037836 */ /* 0x000fe20000000000 */
[----:B------:R-:W-:Y:S01]  /*6190*/  SHF.R.S32.HI R11, RZ, 0x1f, R10 ;  /* 0x0000001fff0b7819 */ /* 0x000fe2000001140a */
[----:B------:R-:W-:Y:S01]  /*61a0*/  IMAD R13, R13, UR8, R2 ;  /* 0x000000080d0d7c24 */ /* 0x000fe2000f8e0202 */
[----:B------:R-:W-:Y:S01]  /*61b0*/  IADD3 R2, P2, R9, UR4, RZ ;  /* 0x0000000409027c10 */ /* 0x000fe2000ff5e0ff */
[----:B------:R-:W-:Y:S01]  /*61c0*/  USHF.R.S32.HI UR4, URZ, 0x1f, UR36 ;  /* 0x0000001f3f047899 */ /* 0x000fe20008011424 */
[-C--:B------:R-:W-:Y:S01]  /*61d0*/  ISETP.GE.AND P0, PT, R3, R0.reuse, PT ;  /* 0x000000000300720c */ /* 0x080fe20003f06270 */
[----:B------:R-:W-:Y:S01]  /*61e0*/  IMAD.WIDE.U32 R4, R12, UR8, R10 ;  /* 0x000000080c047c25 */ /* 0x000fe2000f8e000a */
[C---:B------:R-:W-:Y:S01]  /*61f0*/  LEA.HI.X.SX32 R3, R9.reuse, UR5, 0x1, P2 ;  /* 0x0000000509037c11 */ /* 0x040fe200090f0eff */
[----:B------:R-:W-:Y:S01]  /*6200*/  USEL UR5, UR4, URZ, !UP0 ;  /* 0x0000003f04057287 */ /* 0x000fe2000c000000 */
[----:B------:R-:W-:Y:S01]  /*6210*/  ISETP.GE.AND P1, PT, R9, R0, PT ;  /* 0x000000000900720c */ /* 0x000fe20003f26270 */
[----:B------:R-:W-:Y:S01]  /*6220*/  USEL UR36, UR36, URZ, !UP0 ;  /* 0x0000003f24247287 */ /* 0x000fe2000c000000 */
[----:B------:R-:W-:Y:S01]  /*6230*/  IMAD.IADD R5, R5, 0x1, R13 ;  /* 0x0000000105057824 */ /* 0x000fe200078e020d */
[----:B------:R-:W-:-:S02]  /*6240*/  UIMAD UR4, UR5, UR6, URZ ;  /* 0x00000006050472a4 */ /* 0x000fc4000f8e023f */
[----:B------:R-:W-:Y:S02]  /*6250*/  IMAD.U32 R9, RZ, RZ, UR6 ;  /* 0x00000006ff097e24 */ /* 0x000fe4000f8e00ff */
[----:B------:R-:W-:Y:S01]  /*6260*/  IMAD.WIDE R6, R7, 0x80, R2 ;  /* 0x0000008007067825 */ /* 0x000fe200078e0202 */
[----:B------:R-:W-:-:S03]  /*6270*/  UIMAD UR4, UR36, UR7, UR4 ;  /* 0x00000007240472a4 */ /* 0x000fc6000f8e0204 */
[----:B------:R-:W-:-:S04]  /*6280*/  IMAD.WIDE.U32 R8, R9, UR36, R4 ;  /* 0x0000002409087c25 */ /* 0x000fc8000f8e0004 */
[C---:B-1----:R-:W-:Y:S02]  /*6290*/  IMAD R0, R14.reuse, UR9, RZ ;  /* 0x000000090e007c24 */ /* 0x042fe4000f8e02ff */
[----:B------:R-:W-:Y:S02]  /*62a0*/  VIADD R5, R9, UR4 ;  /* 0x0000000409057c36 */ /* 0x000fe40008000000 */
[----:B------:R-:W-:Y:S02]  /*62b0*/  IMAD R17, R15, UR8, R0 ;  /* 0x000000080f117c24 */ /* 0x000fe4000f8e0200 */
[----:B------:R-:W-:-:S04]  /*62c0*/  IMAD.WIDE.U32 R12, R14, UR8, R10 ;  /* 0x000000080e0c7c25 */ /* 0x000fc8000f8e000a */
[C---:B------:R-:W-:Y:S02]  /*62d0*/  VIADD R16, R10.reuse, 0x20 ;  /* 0x000000200a107836 */ /* 0x040fe40000000000 */
[----:B------:R-:W-:Y:S01]  /*62e0*/  VIADD R18, R10, 0x40 ;  /* 0x000000400a127836 */ /* 0x000fe20000000000 */
[----:B------:R-:W-:Y:S06]  /*62f0*/  @P1 BRA `(.L_x_515) ;  /* 0x0000000000401947 */ /* 0x000fec0003800000 */
[----:B------:R-:W-:Y:S01]  /*6300*/  ULDC.64 UR6, c[0x0][0x818] ;  /* 0x0002060000067ab9 */ /* 0x000fe20000000a00 */
[----:B------:R-:W-:Y:S01]  /*6310*/  IMAD.MOV.U32 R4, RZ, RZ, R8 ;  /* 0x000000ffff047224 */ /* 0x000fe200078e0008 */
[----:B------:R-:W-:Y:S01]  /*6320*/  ULDC UR4, c[0x0][0x80c] ;  /* 0x0002030000047ab9 */ /* 0x000fe20000000800 */
[----:B------:R-:W-:Y:S01]  /*6330*/  IMAD R15, R7, UR6, RZ ;  /* 0x00000006070f7c24 */ /* 0x000fe2000f8e02ff */
[----:B------:R-:W-:Y:S01]  /*6340*/  ISETP.GE.AND P3, PT, R10, UR4, PT ;  /* 0x000000040a007c0c */ /* 0x000fe2000bf66270 */
[----:B------:R-:W-:Y:S01]  /*6350*/  IMAD.WIDE.U32 R2, R6, UR6, R4 ;  /* 0x0000000606027c25 */ /* 0x000fe2000f8e0004 */
[----:B------:R-:W-:Y:S02]  /*6360*/  ISETP.GE.AND P4, PT, R16, UR4, PT ;  /* 0x0000000410007c0c */ /* 0x000fe4000bf86270 */
[----:B------:R-:W-:Y:S01]  /*6370*/  ISETP.GE.AND P5, PT, R18, UR4, PT ;  /* 0x0000000412007c0c */ /* 0x000fe2000bfa6270 */
[----:B------:R-:W-:Y:S01]  /*6380*/  IMAD R15, R6, UR7, R15 ;  /* 0x00000007060f7c24 */ /* 0x000fe2000f8e020f */
[----:B------:R-:W-:-:S02]  /*6390*/  ULDC.64 UR6, c[0x0][0x800] ;  /* 0x0002000000067ab9 */ /* 0x000fc40000000a00 */
[----:B------:R-:W-:Y:S01]  /*63a0*/  LEA R14, P2, R2, UR6, 0x1 ;  /* 0x00000006020e7c11 */ /* 0x000fe2000f8408ff */
[----:B------:R-:W-:-:S05]  /*63b0*/  IMAD.IADD R3, R3, 0x1, R15 ;  /* 0x0000000103037824 */ /* 0x000fca00078e020f */
[----:B------:R-:W-:-:S05]  /*63c0*/  LEA.HI.X R15, R2, UR7, R3, 0x1, P2 ;  /* 0x00000007020f7c11 */ /* 0x000fca00090f0c03 */
[----:B------:R1:W-:Y:S04]  /*63d0*/  @!P3 STG.E.128 desc[UR46][R14.64], RZ ;  /* 0x000000ff0e00b986 */ /* 0x0003e8000c101d2e */
[----:B------:R1:W-:Y:S04]  /*63e0*/  @!P4 STG.E.128 desc[UR46][R14.64+0x40], RZ ;  /* 0x000040ff0e00c986 */ /* 0x0003e8000c101d2e */
[----:B------:R1:W-:Y:S02]  /*63f0*/  @!P5 STG.E.128 desc[UR46][R14.64+0x80], RZ ;  /* 0x000080ff0e00d986 */ /* 0x0003e4000c101d2e */
.L_x_515:
[----:B------:R-:W-:Y:S05]  /*6400*/  BSYNC B0 ;  /* 0x0000000000007941 */ /* 0x000fea0003800000 */
.L_x_514:
[----:B------:R-:W-:Y:S04]  /*6410*/  BSSY B0, `(.L_x_516) ;  /* 0x0000015000007945 */ /* 0x000fe80003800000 */
[----:B------:R-:W-:Y:S05]  /*6420*/  @P0 BRA `(.L_x_517) ;  /* 0x00000000004c0947 */ /* 0x000fea0003800000 */
[----:B------:R-:W-:Y:S01]  /*6430*/  IADD3 R9, P2, R6, 0x40, RZ ;  /* 0x0000004006097810 */ /* 0x000fe20007f5e0ff */
[----:B------:R-:W-:Y:S01]  /*6440*/  ULDC.64 UR6, c[0x0][0x818] ;  /* 0x0002060000067ab9 */ /* 0x000fe20000000a00 */
[----:B------:R-:W-:Y:S01]  /*6450*/  IMAD.MOV.U32 R2, RZ, RZ, R8 ;  /* 0x000000ffff027224 */ /* 0x000fe200078e0008 */
[----:B------:R-:W-:Y:S01]  /*6460*/  ULDC UR4, c[0x0][0x80c] ;  /* 0x0002030000047ab9 */ /* 0x000fe20000000800 */
[----:B------:R-:W-:Y:S01]  /*6470*/  IMAD.MOV.U32 R3, RZ, RZ, R5 ;  /* 0x000000ffff037224 */ /* 0x000fe200078e0005 */
[----:B------:R-:W-:Y:S01]  /*6480*/  ISETP.GE.AND P3, PT, R10, UR4, PT ;  /* 0x000000040a007c0c */ /* 0x000fe2000bf66270 */
[----:B------:R-:W-:Y:S01]  /*6490*/  IMAD.X R0, RZ, RZ, R7, P2 ;  /* 0x000000ffff007224 */ /* 0x000fe200010e0607 */
[----:B------:R-:W-:Y:S01]  /*64a0*/  ISETP.GE.AND P4, PT, R16, UR4, PT ;  /* 0x0000000410007c0c */ /* 0x000fe2000bf86270 */
[----:B------:R-:W-:Y:S01]  /*64b0*/  IMAD.WIDE.U32 R2, R9, UR6, R2 ;  /* 0x0000000609027c25 */ /* 0x000fe2000f8e0002 */
[----:B------:R-:W-:-:S03]  /*64c0*/  ISETP.GE.AND P5, PT, R18, UR4, PT ;  /* 0x0000000412007c0c */ /* 0x000fc6000bfa6270 */
[----:B------:R-:W-:-:S04]  /*64d0*/  IMAD R0, R0, UR6, RZ ;  /* 0x0000000600007c24 */ /* 0x000fc8000f8e02ff */
[----:B------:R-:W-:Y:S01]  /*64e0*/  IMAD R9, R9, UR7, R0 ;  /* 0x0000000709097c24 */ /* 0x000fe2000f8e0200 */
[----:B------:R-:W-:Y:S02]  /*64f0*/  ULDC.64 UR6, c[0x0][0x800] ;  /* 0x0002000000067ab9 */ /* 0x000fe40000000a00 */
[----:B------:R-:W-:Y:S01]  /*6500*/  LEA R4, P2, R2, UR6, 0x1 ;  /* 0x0000000602047c11 */ /* 0x000fe2000f8408ff */
[----:B------:R-:W-:-:S05]  /*6510*/  IMAD.IADD R3, R3, 0x1, R9 ;  /* 0x0000000103037824 */ /* 0x000fca00078e0209 */
[----:B------:R-:W-:-:S05]  /*6520*/  LEA.HI.X R5, R2, UR7, R3, 0x1, P2 ;  /* 0x0000000702057c11 */ /* 0x000fca00090f0c03 */
[----:B------:R2:W-:Y:S04]  /*6530*/  @!P3 STG.E.128 desc[UR46][R4.64], RZ ;  /* 0x000000ff0400b986 */ /* 0x0005e8000c101d2e */
[----:B------:R2:W-:Y:S04]  /*6540*/  @!P4 STG.E.128 desc[UR46][R4.64+0x40], RZ ;  /* 0x000040ff0400c986 */ /* 0x0005e8000c101d2e */
[----:B------:R2:W-:Y:S02]  /*6550*/  @!P5 STG.E.128 desc[UR46][R4.64+0x80], RZ ;  /* 0x000080ff0400d986 */ /* 0x0005e4000c101d2e */
.L_x_517:
[----:B------:R-:W-:Y:S05]  /*6560*/  BSYNC B0 ;  /* 0x0000000000007941 */ /* 0x000fea0003800000 */
.L_x_516:
[----:B------:R-:W-:Y:S01]  /*6570*/  ULDC.64 UR6, c[0x0][0x858] ;  /* 0x0002160000067ab9 */ /* 0x000fe20000000a00 */
[----:B------:R-:W-:Y:S01]  /*6580*/  IMAD.IADD R13, R13, 0x1, R17 ;  /* 0x000000010d0d7824 */ /* 0x000fe200078e0211 */
[----:B------:R-:W-:Y:S02]  /*6590*/  UIMAD UR4, UR5, UR6, URZ ;  /* 0x00000006050472a4 */ /* 0x000fe4000f8e023f */
[----:B------:R-:W-:Y:S01]  /*65a0*/  IMAD.U32 R9, RZ, RZ, UR6 ;  /* 0x00000006ff097e24 */ /* 0x000fe2000f8e00ff */
[----:B------:R-:W-:Y:S01]  /*65b0*/  BSSY B0, `(.L_x_518) ;  /* 0x0000015000007945 */ /* 0x000fe20003800000 */
[----:B------:R-:W-:Y:S02]  /*65c0*/  UIMAD UR4, UR36, UR7, UR4 ;  /* 0x00000007240472a4 */ /* 0x000fe4000f8e0204 */
[----:B------:R-:W-:-:S04]  /*65d0*/  IMAD.WIDE.U32 R8, R9, UR36, R12 ;  /* 0x0000002409087c25 */ /* 0x000fc8000f8e000c */
[----:B--2---:R-:W-:Y:S01]  /*65e0*/  VIADD R5, R9, UR4 ;  /* 0x0000000409057c36 */ /* 0x004fe20008000000 */
        /* <DEDUP_REMOVED lines=17> */
.L_x_519:
[----:B------:R-:W-:Y:S05]  /*6700*/  BSYNC B0 ;  /* 0x0000000000007941 */ /* 0x000fea0003800000 */
.L_x_518:
        /* <DEDUP_REMOVED lines=10> */
[----:B------:R-:W-:-:S04]  /*67b0*/  IMAD R0, R0, UR6, RZ ;  /* 0x0000000600007c24 */ /* 0x000fc8000f8e02ff */
[----:B------:R-:W-:Y:S01]  /*67c0*/  IMAD R5, R9, UR7, R0 ;  /* 0x0000000709057c24 */ /* 0x000fe2000f8e0200 */
[----:B------:R-:W-:Y:S02]  /*67d0*/  ULDC.64 UR6, c[0x0][0x830] ;  /* 0x00020c0000067ab9 */ /* 0x000fe40000000a00 */
[----:B------:R-:W-:Y:S01]  /*67e0*/  LEA R4, P0, R2, UR6, 0x1 ;  /* 0x0000000602047c11 */ /* 0x000fe2000f8008ff */
[----:B------:R-:W-:-:S05]  /*67f0*/  IMAD.IADD R3, R3, 0x1, R5 ;  /* 0x0000000103037824 */ /* 0x000fca00078e0205 */
[----:B------:R-:W-:Y:S02]  /*6800*/  LEA.HI.X R5, R2, UR7, R3, 0x1, P0 ;  /* 0x0000000702057c11 */ /* 0x000fe400080f0c03 */
[----:B------:R-:W-:-:S03]  /*6810*/  ISETP.GE.AND P0, PT, R18, UR4, PT ;  /* 0x0000000412007c0c */ /* 0x000fc6000bf06270 */
[----:B------:R3:W-:Y:S04]  /*6820*/  @!P1 STG.E.128 desc[UR46][R4.64], RZ ;  /* 0x000000ff04009986 */ /* 0x0007e8000c101d2e */
[----:B------:R3:W-:Y:S06]  /*6830*/  @!P2 STG.E.128 desc[UR46][R4.64+0x40], RZ ;  /* 0x000040ff0400a986 */ /* 0x0007ec000c101d2e */
[----:B------:R-:W-:Y:S05]  /*6840*/  @P0 BRA `(.L_x_480) ;  /* 0x0000003800480947 */ /* 0x000fea0003800000 */
[----:B------:R4:W-:Y:S01]  /*6850*/  STG.E.128 desc[UR46][R4.64+0x80], RZ ;  /* 0x000080ff04007986 */ /* 0x0009e2000c101d2e */
[----:B------:R-:W-:Y:S05]  /*6860*/  BRA `(.L_x_480) ;  /* 0x0000003800407947 */ /* 0x000fea0003800000 */
.L_x_475:
[----:B------:R-:W-:-:S08]  /*6870*/  NOP ;  /* 0x0000000000007918 */ /* 0x000fd00000000000 */
[----:B------:R-:W1:-:S00]  /*6880*/  USETMAXREG.DEALLOC.CTAPOOL 0x18 ;  /* 0x00000018000079c8 */ /* 0x000e4000080e0500 */
[----:B-1----:R-:W-:-:S06]  /*6890*/  LOP3.LUT R0, R0, 0x3, RZ, 0xc0, !PT ;  /* 0x0000000300007812 */ /* 0x002fcc00078ec0ff */
[----:B------:R-:W1:Y:S02]  /*68a0*/  SHFL.IDX PT, R0, R0, RZ, 0x1f ;  /* 0x00001fff00007589 */ /* 0x000e6400000e0000 */
[----:B-1----:R-:W-:-:S13]  /*68b0*/  ISETP.NE.AND P0, PT, R0, RZ, PT ;  /* 0x000000ff0000720c */ /* 0x002fda0003f05270 */
[----:B------:R-:W-:Y:S05]  /*68c0*/  @!P0 BRA `(.L_x_520) ;  /* 0x0000000c00d48947 */ /* 0x000fea0003800000 */
[----:B------:R-:W-:-:S13]  /*68d0*/  ISETP.NE.AND P0, PT, R0, 0x1, PT ;  /* 0x000000010000780c */ /* 0x000fda0003f05270 */
[----:B------:R-:W-:Y:S05]  /*68e0*/  @P0 BRA `(.L_x_480) ;  /* 0x0000003800200947 */ /* 0x000fea0003800000 */
[----:B------:R-:W-:Y:S01]  /*68f0*/  ULDC.64 UR4, c[0x0][0x8d8] ;  /* 0x0002360000047ab9 */ /* 0x000fe20000000a00 */
[----:B------:R-:W1:Y:S01]  /*6900*/  S2UR UR12, SR_CTAID.Z ;  /* 0x00000000000c79c3 */ /* 0x000e620000002700 */
[----:B------:R-:W-:-:S04]  /*6910*/  ISETP.NE.U32.AND P0, PT, RZ, UR4, PT ;  /* 0x00000004ff007c0c */ /* 0x000fc8000bf05070 */
[----:B------:R-:W-:-:S13]  /*6920*/  ISETP.NE.AND.EX P0, PT, RZ, UR5, PT, P0 ;  /* 0x00000005ff007c0c */ /* 0x000fda000bf05300 */
[----:B------:R-:W-:Y:S05]  /*6930*/  @!P0 BRA `(.L_x_521) ;  /* 0x00000000001c8947 */ /* 0x000fea0003800000 */
[----:B------:R-:W-:Y:S02]  /*6940*/  ULDC.64 UR4, c[0x0][0x8d8] ;  /* 0x0002360000047ab9 */ /* 0x000fe40000000a00 */
[----:B-1----:R-:W-:-:S06]  /*6950*/  UIMAD.WIDE UR4, UR12, 0x4, UR4 ;  /* 0x000000040c0478a5 */ /* 0x002fcc000f8e0204 */
[----:B------:R-:W-:Y:S02]  /*6960*/  IMAD.U32 R2, RZ, RZ, UR4 ;  /* 0x00000004ff027e24 */ /* 0x000fe4000f8e00ff */
[----:B------:R-:W-:-:S05]  /*6970*/  IMAD.U32 R3, RZ, RZ, UR5 ;  /* 0x00000005ff037e24 */ /* 0x000fca000f8e00ff */
[----:B------:R-:W2:Y:S02]  /*6980*/  LDG.E R2, desc[UR46][R2.64] ;  /* 0x0000002e02027981 */ /* 0x000ea4000c1e1900 */
[----:B--2---:R-:W-:Y:S01]  /*6990*/  R2UR UR5, R2 ;  /* 0x00000000020572ca */ /* 0x004fe200000e0000 */
[----:B------:R-:W-:-:S14]  /*69a0*/  BRA `(.L_x_522) ;  /* 0x0000000000387947 */ /* 0x000fdc0003800000 */
.L_x_521:
[----:B------:R-:W-:Y:S02]  /*69b0*/  ULDC.64 UR4, c[0x0][0x8d0] ;  /* 0x0002340000047ab9 */ /* 0x000fe40000000a00 */
[----:B------:R-:W-:-:S04]  /*69c0*/  ISETP.NE.U32.AND P0, PT, RZ, UR4, PT ;  /* 0x00000004ff007c0c */ /* 0x000fc8000bf05070 */
[----:B------:R-:W-:-:S13]  /*69d0*/  ISETP.NE.AND.EX P0, PT, RZ, UR5, PT, P0 ;  /* 0x00000005ff007c0c */ /* 0x000fda000bf05300 */
[----:B------:R-:W-:Y:S05]  /*69e0*/  @!P0 BRA `(.L_x_523) ;  /* 0x0000000000248947 */ /* 0x000fea0003800000 */
[----:B------:R-:W-:Y:S02]  /*69f0*/  ULDC.64 UR4, c[0x0][0x8d0] ;  /* 0x0002340000047ab9 */ /* 0x000fe40000000a00 */
[----:B-1----:R-:W-:-:S06]  /*6a00*/  UIMAD.WIDE UR4, UR12, 0x4, UR4 ;  /* 0x000000040c0478a5 */ /* 0x002fcc000f8e0204 */
[----:B------:R-:W-:Y:S02]  /*6a10*/  IMAD.U32 R2, RZ, RZ, UR4 ;  /* 0x00000004ff027e24 */ /* 0x000fe4000f8e00ff */
[----:B------:R-:W-:-:S05]  /*6a20*/  IMAD.U32 R3, RZ, RZ, UR5 ;  /* 0x00000005ff037e24 */ /* 0x000fca000f8e00ff */
[----:B------:R-:W2:Y:S04]  /*6a30*/  LDG.E R0, desc[UR46][R2.64] ;  /* 0x0000002e02007981 */ /* 0x000ea8000c1e1900 */
[----:B------:R-:W2:Y:S02]  /*6a40*/  LDG.E R5, desc[UR46][R2.64+0x4] ;  /* 0x0000042e02057981 */ /* 0x000ea4000c1e1900 */
[----:B--2---:R-:W-:-:S05]  /*6a50*/  IMAD.IADD R0, R5, 0x1, -R0 ;  /* 0x0000000105007824 */ /* 0x004fca00078e0a00 */
[----:B------:R-:W-:Y:S01]  /*6a60*/  R2UR UR5, R0 ;  /* 0x00000000000572ca */ /* 0x000fe200000e0000 */
[----:B------:R-:W-:-:S14]  /*6a70*/  BRA `(.L_x_522) ;  /* 0x0000000000047947 */ /* 0x000fdc0003800000 */
.L_x_523:
[----:B------:R-:W-:-:S05]  /*6a80*/  ULDC UR5, c[0x0][0x8bc] ;  /* 0x00022f0000057ab9 */ /* 0x000fca0000000800 */
.L_x_522:
[----:B------:R-:W2:Y:S02]  /*6a90*/  S2UR UR4, SR_CTAID.X ;  /* 0x00000000000479c3 */ /* 0x000ea40000002500 */
[----:B--2---:R-:W-:-:S04]  /*6aa0*/  USHF.L.U32 UR4, UR4, 0x7, URZ ;  /* 0x0000000704047899 */ /* 0x004fc8000800063f */
[----:B------:R-:W-:-:S04]  /*6ab0*/  UISETP.GE.AND UP0, UPT, UR4, UR5, UPT ;  /* 0x000000050400728c */ /* 0x000fc8000bf06270 */
[----:B-1----:R-:W-:-:S06]  /*6ac0*/  USEL UR12, UR12, 0xffffffff, !UP0 ;  /* 0xffffffff0c0c7887 */ /* 0x002fcc000c000000 */
[----:B------:R-:W-:-:S13]  /*6ad0*/  ISETP.LE.AND P0, PT, RZ, UR12, PT ;  /* 0x0000000cff007c0c */ /* 0x000fda000bf03270 */
[----:B------:R-:W-:Y:S05]  /*6ae0*/  @!P0 BRA `(.L_x_480) ;  /* 0x0000003400a08947 */ /* 0x000fea0003800000 */
[----:B------:R-:W-:Y:S02]  /*6af0*/  ULDC.64 UR4, c[0x0][0x770] ;  /* 0x0001dc0000047ab9 */ /* 0x000fe40000000a00 */
[----:B------:R-:W-:-:S04]  /*6b00*/  UISETP.NE.U32.AND UP0, UPT, UR4, URZ, UPT ;  /* 0x0000003f0400728c */ /* 0x000fc8000bf05070 */
[----:B------:R-:W-:-:S03]  /*6b10*/  UISETP.NE.AND.EX UP0, UPT, UR5, URZ, UPT, UP0 ;  /* 0x0000003f0500728c */ /* 0x000fc6000bf05300 */
[----:B------:R-:W-:Y:S02]  /*6b20*/  ULDC.64 UR4, c[0x0][0x770] ;  /* 0x0001dc0000047ab9 */ /* 0x000fe40000000a00 */
[----:B------:R-:W-:Y:S01]  /*6b30*/  UIMAD.WIDE UR4, UR12, 0x4, UR4 ;  /* 0x000000040c0478a5 */ /* 0x000fe2000f8e0204 */
[----:B------:R-:W-:-:S05]  /*6b40*/  PLOP3.LUT P0, PT, PT, PT, UP0, 0x80, 0x0 ;  /* 0x000000000000781c */ /* 0x000fca0003f0f008 */
[----:B------:R-:W-:Y:S02]  /*6b50*/  IMAD.U32 R2, RZ, RZ, UR4 ;  /* 0x00000004ff027e24 */ /* 0x000fe4000f8e00ff */
[----:B------:R-:W-:Y:S01]  /*6b60*/  IMAD.U32 R3, RZ, RZ, UR5 ;  /* 0x00000005ff037e24 */ /* 0x000fe2000f8e00ff */
[----:B------:R-:W-:-:S05]  /*6b70*/  ULDC.64 UR4, c[0x0][0x780] ;  /* 0x0001e00000047ab9 */ /* 0x000fca0000000a00 */
[----:B------:R-:W2:Y:S01]  /*6b80*/  @P0 LDG.E R6, desc[UR46][R2.64] ;  /* 0x0000002e02060981 */ /* 0x000ea2000c1e1900 */
[----:B------:R-:W-:Y:S01]  /*6b90*/  UISETP.NE.U32.AND UP1, UPT, UR4, URZ, UPT ;  /* 0x0000003f0400728c */ /* 0x000fe2000bf25070 */
[----:B------:R-:W-:-:S03]  /*6ba0*/  ULDC UR6, c[0x0][0x280] ;  /* 0x0000a00000067ab9 */ /* 0x000fc60000000800 */
[----:B------:R-:W-:Y:S01]  /*6bb0*/  UISETP.NE.AND.EX UP1, UPT, UR5, URZ, UPT, UP1 ;  /* 0x0000003f0500728c */ /* 0x000fe2000bf25310 */
[----:B------:R-:W-:-:S05]  /*6bc0*/  IMAD.U32 R0, RZ, RZ, UR6 ;  /* 0x00000006ff007e24 */ /* 0x000fca000f8e00ff */
[----:B------:R-:W-:-:S05]  /*6bd0*/  PLOP3.LUT P1, PT, PT, PT, UP1, 0x80, 0x0 ;  /* 0x000000000000781c */ /* 0x000fca0003f2f018 */
[----:B------:R-:W-:Y:S02]  /*6be0*/  @UP1 ULDC.64 UR4, c[0x0][0x780] ;  /* 0x0001e00000041ab9 */ /* 0x000fe40000000a00 */
[----:B------:R-:W-:-:S06]  /*6bf0*/  @UP1 UIMAD.WIDE UR4, UR12, 0x4, UR4 ;  /* 0x000000040c0418a5 */ /* 0x000fcc000f8e0204 */
[----:B------:R-:W-:Y:S02]  /*6c00*/  IMAD.U32 R4, RZ, RZ, UR4 ;  /* 0x00000004ff047e24 */ /* 0x000fe4000f8e00ff */
[----:B------:R-:W-:-:S05]  /*6c10*/  IMAD.U32 R5, RZ, RZ, UR5 ;  /* 0x00000005ff057e24 */ /* 0x000fca000f8e00ff */
[----:B------:R1:W5:Y:S01]  /*6c20*/  @P1 LDG.E R0, desc[UR46][R4.64] ;  /* 0x0000002e04001981 */ /* 0x000362000c1e1900 */
[----:B------:R-:W-:Y:S01]  /*6c30*/  PLOP3.LUT P2, PT, PT, PT, UP0, 0x80, 0x0 ;  /* 0x000000000000781c */ /* 0x000fe20003f4f008 */
[----:B------:R-:W3:Y:S02]  /*6c40*/  S2UR UR13, SR_CTAID.Y ;  /* 0x00000000000d79c3 */ /* 0x000ee40000002600 */
[----:B---3--:R-:W-:-:S10]  /*6c50*/  USHF.R.S32.HI UR7, URZ, 0x1f, UR13 ;  /* 0x0000001f3f077899 */ /* 0x008fd4000801140d */
[----:B--2---:R-:W-:-:S13]  /*6c60*/  @P2 R2UR UR4, R6 ;  /* 0x00000000060422ca */ /* 0x004fda00000e0000 */
[----:B------:R-:W-:-:S04]  /*6c70*/  @UP0 ULEA UR4, UR12, UR4, 0x6 ;  /* 0x000000040c040291 */ /* 0x000fc8000f8e303f */
[----:B------:R-:W-:-:S04]  /*6c80*/  @UP0 USHF.R.S32.HI UR5, URZ, 0x1f, UR4 ;  /* 0x0000001f3f050899 */ /* 0x000fc80008011404 */
[----:B------:R-:W-:-:S04]  /*6c90*/  @UP0 ULEA.HI UR5, UR5, UR4, URZ, 0x6 ;  /* 0x0000000405050291 */ /* 0x000fc8000f8f303f */
[----:B------:R-:W-:-:S04]  /*6ca0*/  @UP0 USHF.R.S32.HI UR5, URZ, 0x6, UR5 ;  /* 0x000000063f050899 */ /* 0x000fc80008011405 */
[----:B------:R-:W-:Y:S01]  /*6cb0*/  @UP0 UIMAD UR6, UR5, 0x1800, URZ ;  /* 0x00001800050608a4 */ /* 0x000fe2000f8e023f */
[----:B-1----:R-:W-:Y:S11]  /*6cc0*/  @P1 BRA `(.L_x_524) ;  /* 0x0000000000101947 */ /* 0x002ff60003800000 */
[----:B------:R-:W-:Y:S05]  /*6cd0*/  @!P0 BRA `(.L_x_524) ;  /* 0x00000000000c8947 */ /* 0x000fea0003800000 */
[----:B------:R-:W2:Y:S04]  /*6ce0*/  LDG.E R5, desc[UR46][R2.64] ;  /* 0x0000002e02057981 */ /* 0x000ea8000c1e1900 */
[----:B-----5:R-:W2:Y:S02]  /*6cf0*/  LDG.E R0, desc[UR46][R2.64+0x4] ;  /* 0x0000042e02007981 */ /* 0x020ea4000c1e1900 */
[----:B--2---:R-:W-:-:S07]  /*6d00*/  IMAD.IADD R0, R0, 0x1, -R5 ;  /* 0x0000000100007824 */ /* 0x004fce00078e0a05 */
.L_x_524:
[----:B-----5:R-:W-:Y:S01]  /*6d10*/  ISETP.GE.AND P0, PT, R0, 0x1, PT ;  /* 0x000000010000780c */ /* 0x020fe20003f06270 */
[----:B------:R-:W-:Y:S01]  /*6d20*/  @UP0 USHF.R.S32.HI UR8, URZ, 0x1f, UR6 ;  /* 0x0000001f3f080899 */ /* 0x000fe20008011406 */
[----:B------:R-:W-:Y:S01]  /*6d30*/  UMOV UR4, URZ ;  /* 0x0000003f00047c82 */ /* 0x000fe20008000000 */
[----:B------:R-:W-:Y:S01]  /*6d40*/  UMOV UR5, URZ ;  /* 0x0000003f00057c82 */ /* 0x000fe20008000000 */
[----:B------:R-:W-:-:S04]  /*6d50*/  @UP0 UMOV UR4, UR6 ;  /* 0x0000000600040c82 */ /* 0x000fc80008000000 */
[----:B------:R-:W-:-:S05]  /*6d60*/  @UP0 UMOV UR5, UR8 ;  /* 0x0000000800050c82 */ /* 0x000fca0008000000 */
[----:B------:R-:W-:Y:S05]  /*6d70*/  @!P0 BRA `(.L_x_480) ;  /* 0x0000003000fc8947 */ /* 0x000fea0003800000 */
[----:B------:R-:W-:Y:S01]  /*6d80*/  ULDC.64 UR8, c[0x0][0x2d8] ;  /* 0x0000b60000087ab9 */ /* 0x000fe20000000a00 */
[C---:B------:R-:W-:Y:S01]  /*6d90*/  VIADD R2, R0.reuse, 0x3f ;  /* 0x0000003f00027836 */ /* 0x040fe20000000000 */
[----:B------:R-:W-:Y:S01]  /*6da0*/  UIMAD UR7, UR7, UR8, URZ ;  /* 0x00000008070772a4 */ /* 0x000fe2000f8e023f */
[----:B------:R-:W-:Y:S01]  /*6db0*/  ISETP.GE.AND P1, PT, R0, 0x41, PT ;  /* 0x000000410000780c */ /* 0x000fe20003f26270 */
[----:B------:R-:W-:Y:S02]  /*6dc0*/  USHF.R.S32.HI UR6, URZ, 0x1f, UR12 ;  /* 0x0000001f3f067899 */ /* 0x000fe4000801140c */
[----:B------:R-:W-:Y:S01]  /*6dd0*/  UIMAD.WIDE.U32 UR10, UR13, UR8, URZ ;  /* 0x000000080d0a72a5 */ /* 0x000fe2000f8e003f */
[----:B------:R-:W-:Y:S01]  /*6de0*/  SHF.R.S32.HI R3, RZ, 0x1f, R2 ;  /* 0x0000001fff037819 */ /* 0x000fe20000011402 */
[----:B------:R-:W-:Y:S02]  /*6df0*/  UIMAD UR7, UR13, UR9, UR7 ;  /* 0x000000090d0772a4 */ /* 0x000fe4000f8e0207 */
[----:B------:R-:W-:Y:S01]  /*6e00*/  UIADD3 UR8, UP1, UR4, UR10, URZ ;  /* 0x0000000a04087290 */ /* 0x000fe2000ff3e03f */
[----:B------:R-:W-:Y:S01]  /*6e10*/  LEA.HI R3, R3, R2, RZ, 0x6 ;  /* 0x0000000203037211 */ /* 0x000fe200078f30ff */
[----:B------:R-:W-:-:S02]  /*6e20*/  UIADD3 UR7, UR11, UR7, URZ ;  /* 0x000000070b077290 */ /* 0x000fc4000fffe03f */
[----:B------:R-:W-:Y:S01]  /*6e30*/  USEL UR6, UR6, URZ, !UP0 ;  /* 0x0000003f06067287 */ /* 0x000fe2000c000000 */
[----:B------:R-:W-:Y:S01]  /*6e40*/  SHF.R.S32.HI R3, RZ, 0x6, R3 ;  /* 0x00000006ff037819 */ /* 0x000fe20000011403 */
[----:B------:R-:W-:Y:S01]  /*6e50*/  ULDC.64 UR14, c[0x0][0x2e0] ;  /* 0x0000b800000e7ab9 */ /* 0x000fe20000000a00 */
[----:B------:R-:W-:Y:S02]  /*6e60*/  USEL UR13, UR12, URZ, !UP0 ;  /* 0x0000003f0c0d7287 */ /* 0x000fe4000c000000 */
[----:B------:R-:W-:Y:S01]  /*6e70*/  UIADD3.X UR9, UR5, UR7, URZ, UP1, !UPT ;  /* 0x0000000705097290 */ /* 0x000fe20008ffe43f */
[----:B------:R-:W-:Y:S01]  /*6e80*/  VIMNMX R3, R3, 0x1, !PT ;  /* 0x0000000103037848 */ /* 0x000fe20007fe0100 */
[----:B------:R-:W-:Y:S02]  /*6e90*/  UIMAD UR6, UR6, UR14, URZ ;  /* 0x0000000e060672a4 */ /* 0x000fe4000f8e023f */
[----:B------:R-:W-:Y:S01]  /*6ea0*/  UIMAD.WIDE.U32 UR8, UR13, UR14, UR8 ;  /* 0x0000000e0d0872a5 */ /* 0x000fe2000f8e0008 */
[----:B------:R-:W-:Y:S01]  /*6eb0*/  LOP3.LUT R2, R3, 0x1, RZ, 0xc0, !PT ;  /* 0x0000000103027812 */ /* 0x000fe200078ec0ff */
[----:B------:R-:W-:Y:S01]  /*6ec0*/  UIMAD UR12, UR13, UR15, UR6 ;  /* 0x0000000f0d0c72a4 */ /* 0x000fe2000f8e0206 */
[----:B------:R-:W-:-:S03]  /*6ed0*/  ELECT P0, URZ, PT ;  /* 0x00000000003f782f */ /* 0x000fc60003800000 */
[----:B------:R-:W-:Y:S01]  /*6ee0*/  UIADD3 UR19, UR9, UR12, URZ ;  /* 0x0000000c09137290 */ /* 0x000fe2000fffe03f */
[----:B------:R-:W-:Y:S01]  /*6ef0*/  UMOV UR6, URZ ;  /* 0x0000003f00067c82 */ /* 0x000fe20008000000 */
[----:B------:R-:W-:Y:S10]  /*6f00*/  @!P1 BRA `(.L_x_525) ;  /* 0x0000000400889947 */ /* 0x000ff40003800000 */
[----:B------:R-:W-:Y:S01]  /*6f10*/  UMOV UR6, UR10 ;  /* 0x0000000a00067c82 */ /* 0x000fe20008000000 */
[----:B------:R-:W-:Y:S01]  /*6f20*/  ULDC.64 UR10, c[0x0][0x2c0] ;  /* 0x0000b000000a7ab9 */ /* 0x000fe20000000a00 */
[----:B------:R-:W-:Y:S01]  /*6f30*/  UIMAD.WIDE.U32 UR6, UR13, UR14, UR6 ;  /* 0x0000000e0d0672a5 */ /* 0x000fe2000f8e0006 */
[----:B------:R-:W-:Y:S01]  /*6f40*/  IMAD.IADD R0, R3, 0x1, -R2 ;  /* 0x0000000103007824 */ /* 0x000fe200078e0a02 */
[----:B------:R-:W-:Y:S02]  /*6f50*/  ULDC.64 UR20, c[0x0][0x2c0] ;  /* 0x0000b00000147ab9 */ /* 0x000fe40000000a00 */
[----:B------:R-:W-:-:S04]  /*6f60*/  UIADD3 UR15, UP0, UR4, UR6, URZ ;  /* 0x00000006040f7290 */ /* 0x000fc8000ff1e03f */
[----:B------:R-:W-:Y:S02]  /*6f70*/  UIADD3.X UR4, UR5, UR12, UR7, UP0, !UPT ;  /* 0x0000000c05047290 */ /* 0x000fe400087fe407 */
[----:B------:R-:W-:Y:S01]  /*6f80*/  ULEA UR14, UP0, UR15, UR10, 0x2 ;  /* 0x0000000a0f0e7291 */ /* 0x000fe2000f80103f */
[----:B------:R-:W-:-:S03]  /*6f90*/  UMOV UR5, URZ ;  /* 0x0000003f00057c82 */ /* 0x000fc60008000000 */
[----:B------:R-:W-:Y:S02]  /*6fa0*/  ULEA.HI.X UR15, UR15, UR11, UR4, 0x2, UP0 ;  /* 0x0000000b0f0f7291 */ /* 0x000fe400080f1404 */
[----:B------:R-:W-:Y:S02]  /*6fb0*/  UIADD3 UR10, UP0, UR14, 0x3000, URZ ;  /* 0x000030000e0a7890 */ /* 0x000fe4000ff1e03f */
[----:B------:R-:W-:Y:S02]  /*6fc0*/  UIADD3 UR12, UP1, UR14, 0x6000, URZ ;  /* 0x000060000e0c7890 */ /* 0x000fe4000ff3e03f */
[----:B------:R-:W-:Y:S02]  /*6fd0*/  UIADD3 UR14, UP2, UR14, 0x9000, URZ ;  /* 0x000090000e0e7890 */ /* 0x000fe4000ff5e03f */
[----:B------:R-:W-:Y:S02]  /*6fe0*/  UIADD3.X UR11, URZ, UR15, URZ, UP0, !UPT ;  /* 0x0000000f3f0b7290 */ /* 0x000fe400087fe43f */
[----:B------:R-:W-:-:S02]  /*6ff0*/  UIADD3.X UR13, URZ, UR15, URZ, UP1, !UPT ;  /* 0x0000000f3f0d7290 */ /* 0x000fc40008ffe43f */
[----:B------:R-:W-:Y:S01]  /*7000*/  UIADD3.X UR15, URZ, UR15, URZ, UP2, !UPT ;  /* 0x0000000f3f0f7290 */ /* 0x000fe200097fe43f */
[----:B------:R-:W-:-:S11]  /*7010*/  UMOV UR4, URZ ;  /* 0x0000003f00047c82 */ /* 0x000fd60008000000 */
.L_x_538:
        /* <DEDUP_REMOVED lines=21> */
.L_x_527:
[----:B------:R-:W-:Y:S05]  /*7170*/  BSYNC B0 ;  /* 0x0000000000007941 */ /* 0x000fea0003800000 */
.L_x_526:
        /* <DEDUP_REMOVED lines=13> */
.L_x_529:
[----:B------:R-:W-:Y:S05]  /*7250*/  BSYNC B0 ;  /* 0x0000000000007941 */ /* 0x000fea0003800000 */
.L_x_528:
[----:B------:R-:W-:Y:S06]  /*7260*/  BAR.ARV 0xa, 0xa0 ;  /* 0x0282800000007b1d */ /* 0x000fec0000002000 */
[----:B------:R-:W-:Y:S04]  /*7270*/  BSSY B0, `(.L_x_530) ;  /* 0x0000003000007945 */ /* 0x000fe80003800000 */
[----:B------:R-:W-:Y:S05]  /*7280*/  @!P0 BRA `(.L_x_531) ;  /* 0x0000000000048947 */ /* 0x000fea0003800000 */
[----:B------:R-:W-:-:S04]  /*7290*/  DEPBAR.LE SB0, 0x0 ;  /* 0x000080000000791a */ /* 0x000fc80000000000 */
.L_x_531:
[----:B------:R-:W-:Y:S05]  /*72a0*/  BSYNC B0 ;  /* 0x0000000000007941 */ /* 0x000fea0003800000 */
.L_x_530:
        /* <DEDUP_REMOVED lines=13> */
.L_x_533:
[----:B------:R-:W-:Y:S05]  /*7380*/  BSYNC B0 ;  /* 0x0000000000007941 */ /* 0x000fea0003800000 */
.L_x_532:
        /* <DEDUP_REMOVED lines=13> */
.L_x_535:
[----:B------:R-:W-:Y:S05]  /*7460*/  BSYNC B0 ;  /* 0x0000000000007941 */ /* 0x000fea0003800000 */
.L_x_534:
[----:B------:R-:W-:Y:S01]  /*7470*/  VIADD R0, R0, 0xfffffffe ;  /* 0xfffffffe00007836 */ /* 0x000fe20000000000 */
[----:B------:R-:W-:Y:S06]  /*7480*/  BAR.ARV 0xa, 0xa0 ;  /* 0x0282800000007b1d */ /* 0x000fec0000002000 */
[----:B------:R-:W-:Y:S01]  /*7490*/  BSSY B0, `(.L_x_536) ;  /* 0x0000004000007945 */ /* 0x000fe20003800000 */
[----:B------:R-:W-:-:S03]  /*74a0*/  ISETP.NE.AND P1, PT, R0, RZ, PT ;  /* 0x000000ff0000720c */ /* 0x000fc60003f25270 */
[----:B------:R-:W-:Y:S10]  /*74b0*/  @!P0 BRA `(.L_x_537) ;  /* 0x0000000000048947 */ /* 0x000ff40003800000 */
[----:B------:R-:W-:-:S04]  /*74c0*/  DEPBAR.LE SB0, 0x0 ;  /* 0x000080000000791a */ /* 0x000fc80000000000 */
.L_x_537:
[----:B------:R-:W-:Y:S05]  /*74d0*/  BSYNC B0 ;  /* 0x0000000000007941 */ /* 0x000fea0003800000 */
.L_x_536:
[----:B------:R-:W-:Y:S06]  /*74e0*/  BAR.ARV 0xb, 0xa0 ;  /* 0x02c2800000007b1d */ /* 0x000fec0000002000 */
[----:B------:R-:W-:Y:S02]  /*74f0*/  UIADD3 UR5, UR5, 0x2, URZ ;  /* 0x0000000205057890 */ /* 0x000fe4000fffe03f */
[----:B------:R-:W-:Y:S01]  /*7500*/  UIADD3 UR4, UR4, 0x1, URZ ;  /* 0x0000000104047890 */ /* 0x000fe2000fffe03f */
[----:B------:R-:W-:Y:S11]  /*7510*/  @P1 BRA `(.L_x_538) ;  /* 0xfffffff800c01947 */ /* 0x000ff6000383ffff */
[----:B------:R-:W-:-:S12]  /*7520*/  UIADD3 UR6, UR16, 0x3000, URZ ;  /* 0x0000300010067890 */ /* 0x000fd8000fffe03f */
.L_x_525:
        /* <DEDUP_REMOVED lines=10> */
[----:B------:R-:W-:Y:S01]  /*75d0*/  ULEA UR4, UP0, UR11, UR4, 0x2 ;  /* 0x000000040b047291 */ /* 0x000fe2000f80103f */
[----:B------:R-:W-:-:S03]  /*75e0*/  UMOV UR13, 0x14f00000 ;  /* 0x14f00000000d7882 */ /* 0x000fc60000000000 */
[----:B------:R-:W-:-:S03]  /*75f0*/  ULEA.HI.X UR5, UR11, UR5, UR12, 0x2, UP0 ;  /* 0x000000050b057291 */ /* 0x000fc600080f140c */
[----:B------:R-:W-:Y:S01]  /*7600*/  UMOV UR12, 0x0 ;  /* 0x00000000000c7882 */ /* 0x000fe20000000000 */
[----:B-1----:R-:W-:-:S03]  /*7610*/  ULEA UR7, UR10, UR7, 0x18 ;  /* 0x000000070a077291 */ /* 0x002fc6000f8ec03f */
[----:B------:R-:W-:Y:S01]  /*7620*/  UMOV UR10, 0x300 ;  /* 0x00000300000a7882 */ /* 0x000fe20000000000 */
[----:B------:R-:W-:-:S09]  /*7630*/  UIADD3 UR7, UR7, 0xc000, URZ ;  /* 0x0000c00007077890 */ /* 0x000fd2000fffe03f */
[----:B------:R1:W-:Y:S02]  /*7640*/  UBLKRED.G.S.ADD.F32.RN [UR4], [UR7], UR10, desc[UR12] ;  /* 0x00000c04070073bb */ /* 0x0003e400080a140a */
[----:B-1----:R0:W-:Y:S02]  /*7650*/  UTMACMDFLUSH ;  /* 0x00000000000079b7 */ /* 0x0021e40000000000 */
.L_x_540:
[----:B------:R-:W-:Y:S05]  /*7660*/  BSYNC B0 ;  /* 0x0000000000007941 */ /* 0x000fea0003800000 */
.L_x_539:
[----:B------:R-:W-:Y:S06]  /*7670*/  BAR.SYNC.DEFER_BLOCKING 0xe, 0xa0 ;  /* 0x0382800000007b1d */ /* 0x000fec0000010000 */
[----:B------:R-:W-:Y:S04]  /*7680*/  BSSY B0, `(.L_x_541) ;  /* 0x0000012000007945 */ /* 0x000fe80003800000 */
[----:B------:R-:W-:Y:S05]  /*7690*/  @!P0 BRA `(.L_x_542) ;  /* 0x0000000000408947 */ /* 0x000fea0003800000 */
[----:B------:R-:W1:Y:S01]  /*76a0*/  S2UR UR7, SR_CgaCtaId ;  /* 0x00000000000779c3 */ /* 0x000e620000008800 */
[----:B------:R-:W-:Y:S01]  /*76b0*/  UIADD3 UR4, UR6, 0xc00, URZ ;  /* 0x00000c0006047890 */ /* 0x000fe2000fffe03f */
[----:B------:R-:W-:Y:S01]  /*76c0*/  UMOV UR5, 0x400 ;  /* 0x0000040000057882 */ /* 0x000fe20000000000 */
[----:B------:R-:W-:Y:S02]  /*76d0*/  ULDC.64 UR10, c[0x0][0x2c0] ;  /* 0x0000b000000a7ab9 */ /* 0x000fe40000000a00 */
[----:B------:R-:W-:Y:S01]  /*76e0*/  UIADD3 UR12, UP0, UR4, UR8, URZ ;  /* 0x00000008040c7290 */ /* 0x000fe2000ff1e03f */
[----:B------:R-:W-:Y:S01]  /*76f0*/  UMOV UR13, 0x14f00000 ;  /* 0x14f00000000d7882 */ /* 0x000fe20000000000 */
[----:B-1----:R-:W-:Y:S02]  /*7700*/  ULEA UR7, UR7, UR5, 0x18 ;  /* 0x0000000507077291 */ /* 0x002fe4000f8ec03f */
[----:B------:R-:W-:Y:S02]  /*7710*/  ULEA.HI.X.SX32 UR5, UR4, UR19, 0x1, UP0 ;  /* 0x0000001304057291 */ /* 0x000fe400080f0e3f */
[----:B------:R-:W-:-:S02]  /*7720*/  ULEA UR4, UP0, UR12, UR10, 0x2 ;  /* 0x0000000a0c047291 */ /* 0x000fc4000f80103f */
[----:B------:R-:W-:Y:S02]  /*7730*/  UIADD3 UR7, UR7, 0xf000, URZ ;  /* 0x0000f00007077890 */ /* 0x000fe4000fffe03f */
[----:B------:R-:W-:Y:S01]  /*7740*/  ULEA.HI.X UR5, UR12, UR11, UR5, 0x2, UP0 ;  /* 0x0000000b0c057291 */ /* 0x000fe200080f1405 */
[----:B------:R-:W-:Y:S02]  /*7750*/  UMOV UR10, 0x300 ;  /* 0x00000300000a7882 */ /* 0x000fe40000000000 */
[----:B------:R-:W-:-:S06]  /*7760*/  UMOV UR12, 0x0 ;  /* 0x00000000000c7882 */ /* 0x000fcc0000000000 */
[----:B------:R1:W-:Y:S01]  /*7770*/  UBLKRED.G.S.ADD.F32.RN [UR4], [UR7], UR10, desc[UR12] ;  /* 0x00000c04070073bb */ /* 0x0003e200080a140a */
[----:B------:R0:W-:Y:S01]  /*7780*/  UTMACMDFLUSH ;  /* 0x00000000000079b7 */ /* 0x0001e20000000000 */
[----:B-1----:R-:W-:-:S04]  /*7790*/  DEPBAR.LE SB0, 0x1 ;  /* 0x000080400000791a */ /* 0x002fc80000000000 */
.L_x_542:
[----:B------:R-:W-:Y:S05]  /*77a0*/  BSYNC B0 ;  /* 0x0000000000007941 */ /* 0x000fea0003800000 */
.L_x_541:
[----:B------:R-:W-:Y:S06]  /*77b0*/  BAR.ARV 0xa, 0xa0 ;  /* 0x0282800000007b1d */ /* 0x000fec0000002000 */
[----:B------:R-:W-:Y:S04]  /*77c0*/  BSSY B0, `(.L_x_543) ;  /* 0x0000003000007945 */ /* 0x000fe80003800000 */
[----:B------:R-:W-:Y:S05]  /*77d0*/  @!P0 BRA `(.L_x_544) ;  /* 0x0000000000048947 */ /* 0x000fea0003800000 */
[----:B------:R-:W-:-:S04]  /*77e0*/  DEPBAR.LE SB0, 0x0 ;  /* 0x000080000000791a */ /* 0x000fc80000000000 */
.L_x_544:
[----:B------:R-:W-:Y:S05]  /*77f0*/  BSYNC B0 ;  /* 0x0000000000007941 */ /* 0x000fea0003800000 */
.L_x_543:
[----:B------:R-:W-:Y:S06]  /*7800*/  BAR.ARV 0xb, 0xa0 ;  /* 0x02c2800000007b1d */ /* 0x000fec0000002000 */
[----:B------:R-:W-:Y:S05]  /*7810*/  BRA `(.L_x_480) ;  /* 0x0000002800547947 */ /* 0x000fea0003800000 */
.L_x_520:
[----:B------:R-:W-:Y:S01]  /*7820*/  ULDC.64 UR4, c[0x0][0x8d8] ;  /* 0x0002360000047ab9 */ /* 0x000fe20000000a00 */
[----:B------:R-:W1:Y:S01]  /*7830*/  S2UR UR13, SR_CTAID.Z ;  /* 0x00000000000d79c3 */ /* 0x000e620000002700 */
[----:B------:R-:W-:-:S04]  /*7840*/  ISETP.NE.U32.AND P0, PT, RZ, UR4, PT ;  /* 0x00000004ff007c0c */ /* 0x000fc8000bf05070 */
[----:B------:R-:W-:-:S03]  /*7850*/  ISETP.NE.AND.EX P0, PT, RZ, UR5, PT, P0 ;  /* 0x00000005ff007c0c */ /* 0x000fc6000bf05300 */
[----:B------:R-:W2:Y:S10]  /*7860*/  S2UR UR20, SR_CTAID.Y ;  /* 0x00000000001479c3 */ /* 0x000eb40000002600 */
[----:B------:R-:W-:Y:S05]  /*7870*/  @!P0 BRA `(.L_x_545) ;  /* 0x00000000001c8947 */ /* 0x000fea0003800000 */
[----:B------:R-:W-:Y:S02]  /*7880*/  ULDC.64 UR4, c[0x0][0x8d8] ;  /* 0x0002360000047ab9 */ /* 0x000fe40000000a00 */
[----:B-1----:R-:W-:-:S06]  /*7890*/  UIMAD.WIDE UR4, UR13, 0x4, UR4 ;  /* 0x000000040d0478a5 */ /* 0x002fcc000f8e0204 */
[----:B------:R-:W-:Y:S02]  /*78a0*/  IMAD.U32 R2, RZ, RZ, UR4 ;  /* 0x00000004ff027e24 */ /* 0x000fe4000f8e00ff */
[----:B------:R-:W-:-:S05]  /*78b0*/  IMAD.U32 R3, RZ, RZ, UR5 ;  /* 0x00000005ff037e24 */ /* 0x000fca000f8e00ff */
[----:B------:R-:W3:Y:S02]  /*78c0*/  LDG.E R2, desc[UR46][R2.64] ;  /* 0x0000002e02027981 */ /* 0x000ee4000c1e1900 */
[----:B---3--:R-:W-:Y:S01]  /*78d0*/  R2UR UR4, R2 ;  /* 0x00000000020472ca */ /* 0x008fe200000e0000 */
[----:B------:R-:W-:-:S14]  /*78e0*/  BRA `(.L_x_546) ;  /* 0x00000000003c7947 */ /* 0x000fdc0003800000 */
.L_x_545:
        /* <DEDUP_REMOVED lines=8> */
[----:B------:R-:W3:Y:S04]  /*7970*/  LDG.E R0, desc[UR46][R2.64] ;  /* 0x0000002e02007981 */ /* 0x000ee8000c1e1900 */
[----:B------:R-:W4:Y:S01]  /*7980*/  LDG.E R4, desc[UR46][R2.64+0x4] ;  /* 0x0000042e02047981 */ /* 0x000f22000c1e1900 */
[----:B---3--:R-:W-:Y:S02]  /*7990*/  R2UR UR4, R0 ;  /* 0x00000000000472ca */ /* 0x008fe400000e0000 */
[----:B----4-:R-:W-:-:S13]  /*79a0*/  R2UR UR5, R4 ;  /* 0x00000000040572ca */ /* 0x010fda00000e0000 */
[----:B------:R-:W-:Y:S01]  /*79b0*/  UIADD3 UR4, -UR4, UR5, URZ ;  /* 0x0000000504047290 */ /* 0x000fe2000fffe13f */
[----:B------:R-:W-:Y:S11]  /*79c0*/  BRA `(.L_x_546) ;  /* 0x0000000000047947 */ /* 0x000ff60003800000 */
.L_x_547:
[----:B------:R-:W-:-:S05]  /*79d0*/  ULDC UR4, c[0x0][0x8bc] ;  /* 0x00022f0000047ab9 */ /* 0x000fca0000000800 */
.L_x_546:
[----:B------:R-:W3:Y:S01]  /*79e0*/  S2UR UR8, SR_CTAID.X ;  /* 0x00000000000879c3 */ /* 0x000ee20000002500 */
[----:B------:R-:W-:Y:S02]  /*79f0*/  IMAD.MOV.U32 R9, RZ, RZ, 0x1 ;  /* 0x00000001ff097424 */ /* 0x000fe400078e00ff */
[----:B------:R-:W-:Y:S01]  /*7a00*/  IMAD.MOV.U32 R0, RZ, RZ, RZ ;  /* 0x000000ffff007224 */ /* 0x000fe200078e00ff */
[----:B---3--:R-:W-:-:S04]  /*7a10*/  USHF.L.U32 UR8, UR8, 0x7, URZ ;  /* 0x0000000708087899 */ /* 0x008fc8000800063f */
[----:B------:R-:W-:-:S04]  /*7a20*/  UISETP.GE.AND UP0, UPT, UR8, UR4, UPT ;  /* 0x000000040800728c */ /* 0x000fc8000bf06270 */
[----:B-1----:R-:W-:-:S06]  /*7a30*/  USEL UR13, UR13, 0xffffffff, !UP0 ;  /* 0xffffffff0d0d7887 */ /* 0x002fcc000c000000 */
[----:B------:R-:W-:-:S13]  /*7a40*/  ISETP.LE.AND P0, PT, RZ, UR13, PT ;  /* 0x0000000dff007c0c */ /* 0x000fda000bf03270 */
[----:B------:R-:W-:Y:S05]  /*7a50*/  @!P0 BRA `(.L_x_548) ;  /* 0x0000002400308947 */ /* 0x000fea0003800000 */
[----:B------:R-:W-:Y:S01]  /*7a60*/  ULDC.64 UR14, c[0x0][0x770] ;  /* 0x0001dc00000e7ab9 */ /* 0x000fe20000000a00 */
[----:B------:R-:W-:Y:S01]  /*7a70*/  ULDC.64 UR4, c[0x0][0x778] ;  /* 0x0001de0000047ab9 */ /* 0x000fe20000000a00 */
[----:B------:R-:W-:Y:S01]  /*7a80*/  UISETP.NE.U32.AND UP1, UPT, UR14, URZ, UPT ;  /* 0x0000003f0e00728c */ /* 0x000fe2000bf25070 */
[----:B------:R-:W-:Y:S01]  /*7a90*/  ULDC.64 UR6, c[0x0][0x770] ;  /* 0x0001dc0000067ab9 */ /* 0x000fe20000000a00 */
[----:B------:R-:W-:Y:S02]  /*7aa0*/  UISETP.NE.U32.AND UP0, UPT, UR4, URZ, UPT ;  /* 0x0000003f0400728c */ /* 0x000fe4000bf05070 */
[----:B------:R-:W-:Y:S02]  /*7ab0*/  UISETP.NE.AND.EX UP1, UPT, UR15, URZ, UPT, UP1 ;  /* 0x0000003f0f00728c */ /* 0x000fe4000bf25310 */
[----:B------:R-:W-:Y:S02]  /*7ac0*/  UIMAD.WIDE UR6, UR13, 0x4, UR6 ;  /* 0x000000040d0678a5 */ /* 0x000fe4000f8e0206 */
[----:B------:R-:W-:-:S02]  /*7ad0*/  UISETP.NE.AND.EX UP0, UPT, UR5, URZ, UPT, UP0 ;  /* 0x0000003f0500728c */ /* 0x000fc4000bf05300 */
[----:B------:R-:W-:Y:S01]  /*7ae0*/  PLOP3.LUT P0, PT, PT, PT, UP1, 0x80, 0x0 ;  /* 0x000000000000781c */ /* 0x000fe20003f0f018 */
[----:B------:R-:W-:Y:S01]  /*7af0*/  ULDC.64 UR10, c[0x0][0x780] ;  /* 0x0001e000000a7ab9 */ /* 0x000fe20000000a00 */
[----:B------:R-:W-:Y:S02]  /*7b00*/  IMAD.U32 R2, RZ, RZ, UR6 ;  /* 0x00000006ff027e24 */ /* 0x000fe4000f8e00ff */
[----:B------:R-:W-:Y:S01]  /*7b10*/  IMAD.U32 R3, RZ, RZ, UR7 ;  /* 0x00000007ff037e24 */ /* 0x000fe2000f8e00ff */
[----:B------:R-:W-:-:S04]  /*7b20*/  UISETP.NE.U32.AND UP2, UPT, UR10, URZ, UPT ;  /* 0x0000003f0a00728c */ /* 0x000fc8000bf45070 */
[----:B------:R-:W-:Y:S01]  /*7b30*/  UISETP.NE.AND.EX UP2, UPT, UR11, URZ, UPT, UP2 ;  /* 0x0000003f0b00728c */ /* 0x000fe2000bf45320 */
[----:B------:R-:W-:-:S03]  /*7b40*/  @UP0 ULDC.64 UR4, c[0x0][0x778] ;  /* 0x0001de0000040ab9 */ /* 0x000fc60000000a00 */
[----:B------:R1:W3:Y:S01]  /*7b50*/  @P0 LDG.E R6, desc[UR46][R2.64] ;  /* 0x0000002e02060981 */ /* 0x0002e2000c1e1900 */
[----:B------:R-:W-:Y:S01]  /*7b60*/  @UP0 UIMAD.WIDE UR4, UR13, 0x4, UR4 ;  /* 0x000000040d0408a5 */ /* 0x000fe2000f8e0204 */
[----:B------:R-:W-:Y:S02]  /*7b70*/  PLOP3.LUT P1, PT, PT, PT, UP0, 0x80, 0x0 ;  /* 0x000000000000781c */ /* 0x000fe40003f2f008 */
[----:B------:R-:W-:-:S03]  /*7b80*/  PLOP3.LUT P2, PT, PT, PT, UP2, 0x80, 0x0 ;  /* 0x000000000000781c */ /* 0x000fc60003f4f028 */
[----:B-1----:R-:W-:Y:S02]  /*7b90*/  IMAD.U32 R2, RZ, RZ, UR4 ;  /* 0x00000004ff027e24 */ /* 0x002fe4000f8e00ff */
[----:B------:R-:W-:Y:S01]  /*7ba0*/  IMAD.U32 R3, RZ, RZ, UR5 ;  /* 0x00000005ff037e24 */ /* 0x000fe2000f8e00ff */
[----:B------:R-:W-:Y:S02]  /*7bb0*/  @UP2 ULDC.64 UR4, c[0x0][0x780] ;  /* 0x0001e00000042ab9 */ /* 0x000fe40000000a00 */
[----:B------:R-:W-:-:S03]  /*7bc0*/  @UP2 UIMAD.WIDE UR4, UR13, 0x4, UR4 ;  /* 0x000000040d0428a5 */ /* 0x000fc6000f8e0204 */
[----:B------:R1:W4:Y:S03]  /*7bd0*/  @P1 LDG.E R4, desc[UR46][R2.64] ;  /* 0x0000002e02041981 */ /* 0x000326000c1e1900 */
[----:B-1----:R-:W-:Y:S02]  /*7be0*/  IMAD.U32 R2, RZ, RZ, UR4 ;  /* 0x00000004ff027e24 */ /* 0x002fe4000f8e00ff */
[----:B------:R-:W-:-:S05]  /*7bf0*/  IMAD.U32 R3, RZ, RZ, UR5 ;  /* 0x00000005ff037e24 */ /* 0x000fca000f8e00ff */
[----:B------:R1:W2:Y:S02]  /*7c00*/  @P2 LDG.E R5, desc[UR46][R2.64] ;  /* 0x0000002e02052981 */ /* 0x0002a4000c1e1900 */
[----:B-1----:R-:W-:Y:S02]  /*7c10*/  IMAD.U32 R2, RZ, RZ, UR6 ;  /* 0x00000006ff027e24 */ /* 0x002fe4000f8e00ff */
[----:B------:R-:W-:-:S05]  /*7c20*/  IMAD.U32 R3, RZ, RZ, UR7 ;  /* 0x00000007ff037e24 */ /* 0x000fca000f8e00ff */
[----:B------:R1:W5:Y:S01]  /*7c30*/  @P0 LDG.E R0, desc[UR46][R2.64] ;  /* 0x0000002e02000981 */ /* 0x000362000c1e1900 */
[----:B------:R-:W-:Y:S01]  /*7c40*/  UMOV UR11, URZ ;  /* 0x0000003f000b7c82 */ /* 0x000fe20008000000 */
[----:B---3--:R-:W-:-:S13]  /*7c50*/  @P0 R2UR UR4, R6 ;  /* 0x00000000060402ca */ /* 0x008fda00000e0000 */
[----:B------:R-:W-:-:S04]  /*7c60*/  @UP1 ULEA UR4, UR13, UR4, 0x6 ;  /* 0x000000040d041291 */ /* 0x000fc8000f8e303f */
[----:B------:R-:W-:Y:S01]  /*7c70*/  @UP1 USHF.R.S32.HI UR5, URZ, 0x1f, UR4 ;  /* 0x0000001f3f051899 */ /* 0x000fe20008011404 */
[----:B----4-:R-:W-:Y:S02]  /*7c80*/  @P1 R2UR UR11, R4 ;  /* 0x00000000040b12ca */ /* 0x010fe400000e0000 */
[----:B------:R-:W-:Y:S01]  /*7c90*/  PLOP3.LUT P1, PT, PT, PT, UP1, 0x80, 0x0 ;  /* 0x000000000000781c */ /* 0x000fe20003f2f018 */
[----:B------:R-:W-:-:S03]  /*7ca0*/  @UP1 ULEA.HI UR4, UR5, UR4, URZ, 0x6 ;  /* 0x0000000405041291 */ /* 0x000fc6000f8f303f */
[----:B------:R-:W-:Y:S01]  /*7cb0*/  ULDC UR5, c[0x0][0x280] ;  /* 0x0000a00000057ab9 */ /* 0x000fe20000000800 */
[----:B--2---:R-:W-:Y:S01]  /*7cc0*/  @P2 R2UR UR5, R5 ;  /* 0x00000000050522ca */ /* 0x004fe200000e0000 */
[----:B-1----:R-:W-:-:S14]  /*7cd0*/  @P2 BRA `(.L_x_549) ;  /* 0x0000000000202947 */ /* 0x002fdc0003800000 */
[----:B------:R-:W-:Y:S05]  /*7ce0*/  @!P0 BRA `(.L_x_549) ;  /* 0x00000000001c8947 */ /* 0x000fea0003800000 */
[----:B------:R-:W-:Y:S02]  /*7cf0*/  IMAD.U32 R2, RZ, RZ, UR6 ;  /* 0x00000006ff027e24 */ /* 0x000fe4000f8e00ff */
[----:B------:R-:W-:-:S05]  /*7d00*/  IMAD.U32 R3, RZ, RZ, UR7 ;  /* 0x00000007ff037e24 */ /* 0x000fca000f8e00ff */
[----:B------:R-:W2:Y:S04]  /*7d10*/  LDG.E R4, desc[UR46][R2.64] ;  /* 0x0000002e02047981 */ /* 0x000ea8000c1e1900 */
[----:B------:R-:W3:Y:S01]  /*7d20*/  LDG.E R5, desc[UR46][R2.64+0x4] ;  /* 0x0000042e02057981 */ /* 0x000ee2000c1e1900 */
[----:B--2---:R-:W-:Y:S02]  /*7d30*/  R2UR UR6, R4 ;  /* 0x00000000040672ca */ /* 0x004fe400000e0000 */
[----:B---3--:R-:W-:-:S13]  /*7d40*/  R2UR UR5, R5 ;  /* 0x00000000050572ca */ /* 0x008fda00000e0000 */
[----:B------:R-:W-:-:S12]  /*7d50*/  UIADD3 UR5, -UR6, UR5, URZ ;  /* 0x0000000506057290 */ /* 0x000fd8000fffe13f */
.L_x_549:
[----:B------:R-:W-:Y:S02]  /*7d60*/  UISETP.GE.AND UP2, UPT, UR5, 0x1, UPT ;  /* 0x000000010500788c */ /* 0x000fe4000bf46270 */
[----:B------:R-:W-:Y:S01]  /*7d70*/  @UP1 ULOP3.LUT UR4, UR4, 0xffffffc0, URZ, 0xc0, !UPT ;  /* 0xffffffc004041892 */ /* 0x000fe2000f8ec03f */
[----:B------:R-:W-:Y:S01]  /*7d80*/  UMOV UR43, URZ ;  /* 0x0000003f002b7c82 */ /* 0x000fe20008000000 */
[----:B------:R-:W-:Y:S02]  /*7d90*/  UMOV UR6, URZ ;  /* 0x0000003f00067c82 */ /* 0x000fe40008000000 */
[----:B------:R-:W-:Y:S01]  /*7da0*/  PLOP3.LUT P0, PT, PT, PT, UP2, 0x80, 0x0 ;  /* 0x000000000000781c */ /* 0x000fe20003f0f028 */
[----:B------:R-:W-:Y:S01]  /*7db0*/  @UP1 USHF.R.S32.HI UR9, URZ, 0x1f, UR4 ;  /* 0x0000001f3f091899 */ /* 0x000fe20008011404 */
[----:B-----5:R-:W-:Y:S01]  /*7dc0*/  @P1 R2UR UR43, R0 ;  /* 0x00000000002b12ca */ /* 0x020fe200000e0000 */
[----:B------:R-:W-:Y:S01]  /*7dd0*/  UMOV UR7, URZ ;  /* 0x0000003f00077c82 */ /* 0x000fe20008000000 */
[----:B------:R-:W-:Y:S01]  /*7de0*/  @UP1 UMOV UR6, UR4 ;  /* 0x0000000400061c82 */ /* 0x000fe20008000000 */
[----:B------:R-:W-:-:S03]  /*7df0*/  IMAD.MOV.U32 R0, RZ, RZ, RZ ;  /* 0x000000ffff007224 */ /* 0x000fc600078e00ff */
[----:B------:R-:W-:-:S05]  /*7e00*/  @UP1 UMOV UR7, UR9 ;  /* 0x0000000900071c82 */ /* 0x000fca0008000000 */
[----:B------:R-:W-:Y:S05]  /*7e10*/  @!P0 BRA `(.L_x_548) ;  /* 0x0000002000408947 */ /* 0x000fea0003800000 */
[----:B------:R-:W-:Y:S01]  /*7e20*/  USHF.R.S32.HI UR10, URZ, 0x1f, UR20 ;  /* 0x0000001f3f0a7899 */ /* 0x000fe20008011414 */
[----:B------:R-:W-:Y:S01]  /*7e30*/  BSSY B0, `(.L_x_548) ;  /* 0x000020e000007945 */ /* 0x000fe20003800000 */
[----:B------:R-:W-:Y:S01]  /*7e40*/  ULDC.64 UR16, c[0x0][0x718] ;  /* 0x0001c60000107ab9 */ /* 0x000fe20000000a00 */
[----:B------:R-:W-:Y:S01]  /*7e50*/  UISETP.NE.U32.AND UP1, UPT, UR14, URZ, UPT ;  /* 0x0000003f0e00728c */ /* 0x000fe2000bf25070 */
[----:B------:R-:W-:Y:S01]  /*7e60*/  IMAD.MOV.U32 R0, RZ, RZ, RZ ;  /* 0x000000ffff007224 */ /* 0x000fe200078e00ff */
[----:B------:R-:W-:Y:S02]  /*7e70*/  UIMAD UR4, UR10, UR16, URZ ;  /* 0x000000100a0472a4 */ /* 0x000fe4000f8e023f */
[----:B------:R-:W-:Y:S02]  /*7e80*/  UISETP.NE.AND.EX UP1, UPT, UR15, URZ, UPT, UP1 ;  /* 0x0000003f0f00728c */ /* 0x000fe4000bf25310 */
[----:B------:R-:W-:Y:S02]  /*7e90*/  UIMAD UR9, UR20, UR17, UR4 ;  /* 0x00000011140972a4 */ /* 0x000fe4000f8e0204 */
[----:B------:R-:W-:Y:S01]  /*7ea0*/  USHF.R.S32.HI UR4, URZ, 0x1f, UR13 ;  /* 0x0000001f3f047899 */ /* 0x000fe2000801140d */
[----:B------:R-:W-:Y:S01]  /*7eb0*/  UMOV UR14, UR6 ;  /* 0x00000006000e7c82 */ /* 0x000fe20008000000 */
[----:B------:R-:W-:-:S02]  /*7ec0*/  UMOV UR15, UR7 ;  /* 0x00000007000f7c82 */ /* 0x000fc40008000000 */
[----:B------:R-:W-:Y:S02]  /*7ed0*/  USEL UR4, UR4, URZ, !UP1 ;  /* 0x0000003f04047287 */ /* 0x000fe4000c800000 */
[----:B------:R-:W-:Y:S02]  /*7ee0*/  UIMAD.WIDE.U32 UR6, UR20, UR16, UR14 ;  /* 0x00000010140672a5 */ /* 0x000fe4000f8e000e */
[----:B------:R-:W-:Y:S01]  /*7ef0*/  USEL UR21, UR13, URZ, !UP1 ;  /* 0x0000003f0d157287 */ /* 0x000fe2000c800000 */
[----:B------:R-:W-:Y:S01]  /*7f00*/  ULDC.64 UR16, c[0x0][0x720] ;  /* 0x0001c80000107ab9 */ /* 0x000fe20000000a00 */
[----:B------:R-:W-:Y:S02]  /*7f10*/  UIADD3 UR7, UR7, UR9, URZ ;  /* 0x0000000907077290 */ /* 0x000fe4000fffe03f */
[----:B------:R-:W-:Y:S01]  /*7f20*/  UIMAD UR9, UR4, UR16, URZ ;  /* 0x00000010040972a4 */ /* 0x000fe2000f8e023f */
[----:B------:R-:W-:Y:S01]  /*7f30*/  ULDC.64 UR22, c[0x0][0x730] ;  /* 0x0001cc0000167ab9 */ /* 0x000fe20000000a00 */
[----:B------:R-:W-:-:S02]  /*7f40*/  ELECT P0, URZ, PT ;  /* 0x00000000003f782f */ /* 0x000fc40003800000 */
[----:B------:R-:W-:Y:S02]  /*7f50*/  UIMAD UR9, UR17, UR21, UR9 ;  /* 0x00000015110972a4 */ /* 0x000fe4000f8e0209 */
[----:B------:R-:W-:Y:S02]  /*7f60*/  UIMAD.WIDE.U32 UR16, UR16, UR21, UR6 ;  /* 0x00000015101072a5 */ /* 0x000fe4000f8e0006 */
[----:B------:R-:W-:Y:S01]  /*7f70*/  UIMAD.WIDE.U32 UR18, UR20, UR22, UR14 ;  /* 0x00000016141272a5 */ /* 0x000fe2000f8e000e */
[----:B------:R-:W-:Y:S02]  /*7f80*/  ULDC UR6, c[0x0][0x2e8] ;  /* 0x0000ba0000067ab9 */ /* 0x000fe40000000800 */
[----:B------:R-:W-:Y:S01]  /*7f90*/  ULDC.64 UR14, c[0x0][0x700] ;  /* 0x0001c000000e7ab9 */ /* 0x000fe20000000a00 */
[----:B------:R-:W-:Y:S02]  /*7fa0*/  UISETP.NE.AND UP1, UPT, UR6, 0x1, UPT ;  /* 0x000000010600788c */ /* 0x000fe4000bf25270 */
[----:B------:R-:W-:-:S02]  /*7fb0*/  UIMAD UR10, UR10, UR22, URZ ;  /* 0x000000160a0a72a4 */ /* 0x000fc4000f8e023f */
[----:B------:R-:W-:Y:S02]  /*7fc0*/  UIADD3 UR9, UR17, UR9, URZ ;  /* 0x0000000911097290 */ /* 0x000fe4000fffe03f */
[----:B------:R-:W-:Y:S02]  /*7fd0*/  ULEA UR14, UP2, UR16, UR14, 0x2 ;  /* 0x0000000e100e7291 */ /* 0x000fe4000f84103f */
[----:B------:R-:W-:Y:S02]  /*7fe0*/  UIMAD UR10, UR20, UR23, UR10 ;  /* 0x00000017140a72a4 */ /* 0x000fe4000f8e020a */
[----:B------:R-:W-:Y:S01]  /*7ff0*/  ULEA.HI.X UR15, UR16, UR15, UR9, 0x2, UP2 ;  /* 0x0000000f100f7291 */ /* 0x000fe200090f1409 */
[----:B------:R-:W-:Y:S02]  /*8000*/  ULDC.64 UR22, c[0x0][0x738] ;  /* 0x0001ce0000167ab9 */ /* 0x000fe40000000a00 */
[----:B------:R-:W-:Y:S01]  /*8010*/  @UP1 ULDC UR16, c[0x0][0x2ec] ;  /* 0x0000bb0000101ab9 */ /* 0x000fe20000000800 */
[----:B------:R-:W-:-:S02]  /*8020*/  UIADD3 UR7, UR19, UR10, URZ ;  /* 0x0000000a13077290 */ /* 0x000fc4000fffe03f */
[----:B------:R-:W-:Y:S02]  /*8030*/  UIMAD UR4, UR4, UR22, URZ ;  /* 0x00000016040472a4 */ /* 0x000fe4000f8e023f */
[----:B------:R-:W-:Y:S02]  /*8040*/  UIMAD.WIDE.U32 UR16, UR20, UR16, URZ ;  /* 0x00000010141072a5 */ /* 0x000fe4000f8e003f */
[----:B------:R-:W-:Y:S01]  /*8050*/  UIADD3 UR11, UR8, UR11, URZ ;  /* 0x0000000b080b7290 */ /* 0x000fe2000fffe03f */
[----:B------:R-:W-:Y:S02]  /*8060*/  UMOV UR6, UR18 ;  /* 0x0000001200067c82 */ /* 0x000fe40008000000 */
[----:B------:R-:W-:Y:S01]  /*8070*/  @UP1 ULDC UR8, c[0x0][0x2f0] ;  /* 0x0000bc0000081ab9 */ /* 0x000fe20000000800 */
[----:B------:R-:W-:Y:S01]  /*8080*/  UMOV UR12, UR20 ;  /* 0x00000014000c7c82 */ /* 0x000fe20008000000 */
[----:B------:R-:W-:Y:S02]  /*8090*/  UIMAD UR4, UR23, UR21, UR4 ;  /* 0x00000015170472a4 */ /* 0x000fe4000f8e0204 */
[----:B------:R-:W-:-:S02]  /*80a0*/  UIMAD.WIDE.U32 UR6, UR22, UR21, UR6 ;  /* 0x00000015160672a5 */ /* 0x000fc4000f8e0006 */
[----:B------:R-:W-:Y:S02]  /*80b0*/  USEL UR13, UR13, URZ, !UP0 ;  /* 0x0000003f0d0d7287 */ /* 0x000fe4000c000000 */
[----:B------:R-:W-:Y:S01]  /*80c0*/  @UP1 USHF.R.U32.HI UR12, URZ, UR8, UR17 ;  /* 0x000000083f0c1299 */ /* 0x000fe20008011611 */
[----:B------:R-:W-:Y:S11]  /*80d0*/  @!P0 BRA `(.L_x_550) ;  /* 0x0000001c008c8947 */ /* 0x000ff60003800000 */
[----:B------:R-:W1:Y:S01]  /*80e0*/  S2R R3, SR_CgaCtaId ;  /* 0x0000000000037919 */ /* 0x000e620000008800 */
[----:B------:R-:W-:Y:S01]  /*80f0*/  MOV R0, 0x400 ;  /* 0x0000040000007802 */ /* 0x000fe20000000f00 */
[----:B------:R-:W-:-:S03]  /*8100*/  IMAD.MOV.U32 R2, RZ, RZ, 0x1 ;  /* 0x00000001ff027424 */ /* 0x000fc600078e00ff */
[----:B-1----:R-:W-:Y:S02]  /*8110*/  LEA R0, R3, R0, 0x18 ;  /* 0x0000000003007211 */ /* 0x002fe400078ec0ff */
[----:B------:R-:W-:-:S04]  /*8120*/  SHF.L.U32 R3, R2, 0x1f, RZ ;  /* 0x0000001f02037819 */ /* 0x000fc800000006ff */
[----:B------:R-:W1:Y:S02]  /*8130*/  SYNCS.PHASECHK.TRANS64.TRYWAIT P0, [R0+URZ+0x26820], R3 ;  /* 0x02682003000075a7 */ /* 0x000e64000800017f */
[----:B-1----:R-:W-:Y:S05]  /*8140*/  @!P0 BRA `(.L_x_551) ;  /* 0x0000002000748947 */ /* 0x002fea0003800000 */
.L_x_579:
[----:B------:R-:W2:Y:S01]  /*8150*/  S2R R2, SR_TID.X ;  /* 0x0000000000027919 */ /* 0x000ea20000002100 */
[----:B------:R-:W-:Y:S02]  /*8160*/  IMAD.U32 R8, RZ, RZ, UR7 ;  /* 0x00000007ff087e24 */ /* 0x000fe4000f8e00ff */
        /* <DEDUP_REMOVED lines=11> */
.L_x_552:
[----:B------:R-:W2:Y:S01]  /*8220*/  LDC.64 R6, c[0x0][0x198] ;  /* 0x00006600ff067b82 */ /* 0x000ea20000000a00 */
        /* <DEDUP_REMOVED lines=19> */
[----:B------:R-:W-:-:S02]  /*8360*/  UIADD3 UR16, UR8, 0x14000, URZ ;  /* 0x0001400008107890 */ /* 0x000fc4000fffe03f */
[----:B------:R-:W-:Y:S01]  /*8370*/  UIADD3 UR36, UR8, 0x1e000, URZ ;  /* 0x0001e00008247890 */ /* 0x000fe2000fffe03f */
[----:B--2---:R-:W-:Y:S01]  /*8380*/  IMAD.MOV.U32 R10, RZ, RZ, R6 ;  /* 0x000000ffff0a7224 */ /* 0x004fe200078e0006 */
[----:B------:R-:W-:Y:S01]  /*8390*/  UMOV UR25, UR41 ;  /* 0x0000002900197c82 */ /* 0x000fe20008000000 */
[----:B------:R-:W-:Y:S01]  /*83a0*/  IMAD.MOV.U32 R11, RZ, RZ, R7 ;  /* 0x000000ffff0b7224 */ /* 0x000fe200078e0007 */
[----:B------:R-:W-:Y:S01]  /*83b0*/  UMOV UR17, UR41 ;  /* 0x0000002900117c82 */ /* 0x000fe20008000000 */
[----:B------:R-:W-:Y:S01]  /*83c0*/  UMOV UR37, UR41 ;  /* 0x0000002900257c82 */ /* 0x000fe20008000000 */
[----:B------:R-:W-:Y:S01]  /*83d0*/  IADD3 R2, P1, R10, 0x2f0, RZ ;  /* 0x000002f00a027810 */ /* 0x000fe20007f3e0ff */
[----:B------:R-:W-:Y:S01]  /*83e0*/  UISETP.GE.AND UP0, UPT, UR5, 0x41, UPT ;  /* 0x000000410500788c */ /* 0x000fe2000bf06270 */
[----:B------:R-:W-:Y:S02]  /*83f0*/  UMOV UR10, UR42 ;  /* 0x0000002a000a7c82 */ /* 0x000fe40008000000 */
[----:B------:R-:W-:Y:S01]  /*8400*/  R2UR UR30, R2 ;  /* 0x00000000021e72ca */ /* 0x000fe200000e0000 */
[----:B------:R-:W-:Y:S01]  /*8410*/  UIADD3 UR56, UR8, 0x4000, URZ ;  /* 0x0000400008387890 */ /* 0x000fe2000fffe03f */
[----:B------:R-:W-:Y:S01]  /*8420*/  IADD3 R2, P2, R10, 0x3f0, RZ ;  /* 0x000003f00a027810 */ /* 0x000fe20007f5e0ff */
[----:B------:R-:W-:Y:S01]  /*8430*/  UIADD3 UR48, UR8, 0x5000, URZ ;  /* 0x0000500008307890 */ /* 0x000fe2000fffe03f */
[----:B------:R-:W-:-:S02]  /*8440*/  UMOV UR58, 0x40 ;  /* 0x00000040003a7882 */ /* 0x000fc40000000000 */
[----:B------:R-:W-:Y:S01]  /*8450*/  R2UR UR22, R2 ;  /* 0x00000000021672ca */ /* 0x000fe200000e0000 */
[--C-:B------:R-:W-:Y:S01]  /*8460*/  IMAD.X R2, RZ, RZ, R11.reuse, P1 ;  /* 0x000000ffff027224 */ /* 0x100fe200008e060b */
[----:B------:R-:W-:Y:S01]  /*8470*/  UMOV UR59, UR11 ;  /* 0x0000000b003b7c82 */ /* 0x000fe20008000000 */
[----:B------:R-:W-:Y:S01]  /*8480*/  UMOV UR60, UR12 ;  /* 0x0000000c003c7c82 */ /* 0x000fe20008000000 */
[----:B------:R-:W-:Y:S01]  /*8490*/  UMOV UR61, UR13 ;  /* 0x0000000d003d7c82 */ /* 0x000fe20008000000 */
[----:B------:R-:W-:Y:S01]  /*84a0*/  UMOV UR50, 0x50 ;  /* 0x0000005000327882 */ /* 0x000fe20000000000 */
[----:B------:R-:W-:Y:S01]  /*84b0*/  R2UR UR31, R2 ;  /* 0x00000000021f72ca */ /* 0x000fe200000e0000 */
[----:B------:R-:W-:Y:S01]  /*84c0*/  IMAD.X R2, RZ, RZ, R11, P2 ;  /* 0x000000ffff027224 */ /* 0x000fe200010e060b */
[----:B------:R-:W-:Y:S01]  /*84d0*/  UMOV UR51, UR11 ;  /* 0x0000000b00337c82 */ /* 0x000fe20008000000 */
[----:B------:R-:W-:Y:S01]  /*84e0*/  UMOV UR52, UR12 ;  /* 0x0000000c00347c82 */ /* 0x000fe20008000000 */
[----:B------:R-:W-:-:S02]  /*84f0*/  UMOV UR53, UR13 ;  /* 0x0000000d00357c82 */ /* 0x000fc40008000000 */
[----:B------:R-:W-:Y:S02]  /*8500*/  R2UR UR23, R2 ;  /* 0x00000000021772ca */ /* 0x000fe400000e0000 */
[----:B------:R-:W-:Y:S02]  /*8510*/  IADD3 R2, P1, R10, 0xf0, RZ ;  /* 0x000000f00a027810 */ /* 0x000fe40007f3e0ff */
[----:B------:R-:W-:Y:S02]  /*8520*/  MOV R12, UR22 ;  /* 0x00000016000c7c02 */ /* 0x000fe40008000f00 */
[----:B------:R-:W-:Y:S01]  /*8530*/  R2UR UR32, R2 ;  /* 0x00000000022072ca */ /* 0x000fe200000e0000 */
[----:B-1----:R-:W-:Y:S01]  /*8540*/  IMAD.X R3, RZ, RZ, R11, P1 ;  /* 0x000000ffff037224 */ /* 0x002fe200008e060b */
[----:B------:R-:W-:Y:S01]  /*8550*/  R2UR UR22, R12 ;  /* 0x000000000c1672ca */ /* 0x000fe200000e0000 */
[----:B------:R-:W-:Y:S01]  /*8560*/  IMAD.MOV.U32 R12, RZ, RZ, RZ ;  /* 0x000000ffff0c7224 */ /* 0x000fe200078e00ff */
[----:B------:R-:W-:-:S02]  /*8570*/  PLOP3.LUT P1, PT, PT, PT, UP0, 0x80, 0x0 ;  /* 0x000000000000781c */ /* 0x000fc40003f2f008 */
        /* <DEDUP_REMOVED lines=8> */
[----:B-1----:R-:W-:Y:S01]  /*8600*/  UMOV UR40, 0x0 ;  /* 0x0000000000287882 */ /* 0x002fe20000000000 */
[----:B------:R-:W-:Y:S01]  /*8610*/  UMOV UR41, 0x10000000 ;  /* 0x1000000000297882 */ /* 0x000fe20000000000 */
[----:B--2---:R-:W-:Y:S01]  /*8620*/  UIADD3 UR24, UR8, 0x2000, URZ ;  /* 0x0000200008187890 */ /* 0x004fe2000fffe03f */
[----:B----4-:R-:W-:Y:S01]  /*8630*/  IMAD.MOV.U32 R5, RZ, RZ, RZ ;  /* 0x000000ffff057224 */ /* 0x010fe200078e00ff */
[----:B------:R-:W-:Y:S01]  /*8640*/  UMOV UR27, UR11 ;  /* 0x0000000b001b7c82 */ /* 0x000fe20008000000 */
[----:B------:R-:W-:Y:S01]  /*8650*/  UMOV UR28, UR12 ;  /* 0x0000000c001c7c82 */ /* 0x000fe20008000000 */
[----:B------:R-:W-:Y:S01]  /*8660*/  UMOV UR29, UR13 ;  /* 0x0000000d001d7c82 */ /* 0x000fe20008000000 */
[----:B---3--:R-:W-:-:S02]  /*8670*/  UIADD3 UR9, UR8, 0x26800, URZ ;  /* 0x0002680008097890 */ /* 0x008fc4000fffe03f */
[----:B------:R-:W-:Y:S02]  /*8680*/  UIADD3 UR16, UR8, 0x1000, URZ ;  /* 0x0000100008107890 */ /* 0x000fe4000fffe03f */
[----:B------:R-:W-:Y:S01]  /*8690*/  UIADD3 UR32, UR8, 0x3000, URZ ;  /* 0x0000300008207890 */ /* 0x000fe2000fffe03f */
[----:B------:R-:W-:Y:S01]  /*86a0*/  UMOV UR18, 0x10 ;  /* 0x0000001000127882 */ /* 0x000fe20000000000 */
[----:B------:R-:W-:Y:S01]  /*86b0*/  UMOV UR19, UR11 ;  /* 0x0000000b00137c82 */ /* 0x000fe20008000000 */
[----:B------:R-:W-:Y:S01]  /*86c0*/  UMOV UR20, UR12 ;  /* 0x0000000c00147c82 */ /* 0x000fe20008000000 */
[----:B------:R-:W-:Y:S01]  /*86d0*/  UMOV UR21, UR13 ;  /* 0x0000000d00157c82 */ /* 0x000fe20008000000 */
[----:B------:R-:W-:Y:S01]  /*86e0*/  UMOV UR17, UR9 ;  /* 0x0000000900117c82 */ /* 0x000fe20008000000 */
[----:B------:R1:W-:Y:S01]  /*86f0*/  UTMALDG.4D [UR8], [UR30], desc[UR40] ;  /* 0x000028081e0075b4 */ /* 0x0003e20008019000 */
[----:B------:R-:W-:Y:S01]  /*8700*/  UMOV UR25, UR9 ;  /* 0x0000000900197c82 */ /* 0x000fe20008000000 */
[----:B------:R-:W-:Y:S01]  /*8710*/  UMOV UR34, 0x30 ;  /* 0x0000003000227882 */ /* 0x000fe20000000000 */
[----:B------:R-:W-:Y:S01]  /*8720*/  UMOV UR35, UR11 ;  /* 0x0000000b00237c82 */ /* 0x000fe20008000000 */
[----:B------:R-:W-:Y:S01]  /*8730*/  UMOV UR36, UR12 ;  /* 0x0000000c00247c82 */ /* 0x000fe20008000000 */
[----:B------:R-:W-:Y:S01]  /*8740*/  UMOV UR37, UR13 ;  /* 0x0000000d00257c82 */ /* 0x000fe20008000000 */
[----:B------:R-:W-:Y:S01]  /*8750*/  UMOV UR33, UR9 ;  /* 0x0000000900217c82 */ /* 0x000fe20008000000 */
[----:B------:R-:W-:Y:S01]  /*8760*/  UMOV UR57, UR9 ;  /* 0x0000000900397c82 */ /* 0x000fe20008000000 */
[----:B------:R2:W-:Y:S01]  /*8770*/  UTMALDG.4D [UR16], [UR30], desc[UR40] ;  /* 0x000028101e0075b4 */ /* 0x0005e20008019000 */
[----:B------:R-:W-:Y:S01]  /*8780*/  UMOV UR49, UR9 ;  /* 0x0000000900317c82 */ /* 0x000fe20008000000 */
[----:B------:R3:W-:Y:S01]  /*8790*/  UTMALDG.4D [UR24], [UR30], desc[UR40] ;  /* 0x000028181e0075b4 */ /* 0x0007e20008019000 */
[----:B------:R4:W-:Y:S01]  /*87a0*/  UTMALDG.4D [UR32], [UR30], desc[UR40] ;  /* 0x000028201e0075b4 */ /* 0x0009e20008019000 */
[----:B-1----:R-:W-:Y:S01]  /*87b0*/  UMOV UR10, 0x40 ;  /* 0x00000040000a7882 */ /* 0x002fe20000000000 */
[----:B------:R1:W-:Y:S01]  /*87c0*/  UTMALDG.4D [UR56], [UR30], desc[UR40] ;  /* 0x000028381e0075b4 */ /* 0x0003e20008019000 */
[----:B--2---:R-:W-:-:S02]  /*87d0*/  R2UR UR21, R13 ;  /* 0x000000000d1572ca */ /* 0x004fc400000e0000 */
[----:B------:R-:W-:Y:S01]  /*87e0*/  R2UR UR20, R14 ;  /* 0x000000000e1472ca */ /* 0x000fe200000e0000 */
[----:B------:R1:W-:Y:S01]  /*87f0*/  UTMALDG.4D [UR48], [UR30], desc[UR40] ;  /* 0x000028301e0075b4 */ /* 0x0003e20008019000 */
[----:B---3--:R-:W-:Y:S01]  /*8800*/  UIADD3 UR24, UR8, 0x6000, URZ ;  /* 0x0000600008187890 */ /* 0x008fe2000fffe03f */
[----:B------:R-:W-:Y:S01]  /*8810*/  UMOV UR26, UR42 ;  /* 0x0000002a001a7c82 */ /* 0x000fe20008000000 */
[----:B----4-:R-:W-:-:S07]  /*8820*/  UIADD3 UR32, UR8, 0x8000, URZ ;  /* 0x0000800008207890 */ /* 0x010fce000fffe03f */
[----:B------:R1:W-:Y:S01]  /*8830*/  UTMALDG.4D [UR24], [UR22], desc[UR40] ;  /* 0x00002818160075b4 */ /* 0x0003e20008019000 */
[----:B------:R-:W-:Y:S01]  /*8840*/  UIADD3 UR8, UR8, 0xa000, URZ ;  /* 0x0000a00008087890 */ /* 0x000fe2000fffe03f */
[----:B------:R-:W-:Y:S02]  /*8850*/  UMOV UR34, 0x20 ;  /* 0x0000002000227882 */ /* 0x000fe40000000000 */
[----:B------:R1:W-:Y:S06]  /*8860*/  UTMALDG.4D [UR32], [UR22], desc[UR40] ;  /* 0x00002820160075b4 */ /* 0x0003ec0008019000 */
[----:B------:R1:W-:Y:S02]  /*8870*/  UTMALDG.4D [UR8], [UR22], desc[UR40] ;  /* 0x00002808160075b4 */ /* 0x0003e40008019000 */
[----:B-1----:R-:W-:Y:S05]  /*8880*/  @!P1 BRA `(.L_x_553) ;  /* 0x0000001000a89947 */ /* 0x002fea0003800000 */
[----:B------:R-:W-:Y:S01]  /*8890*/  UIADD3 UR8, UR5, 0x3f, URZ ;  /* 0x0000003f05087890 */ /* 0x000fe2000fffe03f */
[----:B------:R-:W1:Y:S01]  /*88a0*/  S2R R15, SR_TID.X ;  /* 0x00000000000f7919 */ /* 0x000e620000002100 */
[----:B------:R-:W-:Y:S02]  /*88b0*/  IMAD.MOV.U32 R9, RZ, RZ, 0x1 ;  /* 0x00000001ff097424 */ /* 0x000fe400078e00ff */
[----:B------:R-:W-:Y:S01]  /*88c0*/  USHF.R.S32.HI UR9, URZ, 0x1f, UR8 ;  /* 0x0000001f3f097899 */ /* 0x000fe20008011408 */
[----:B------:R-:W-:Y:S02]  /*88d0*/  IMAD.MOV.U32 R12, RZ, RZ, RZ ;  /* 0x000000ffff0c7224 */ /* 0x000fe400078e00ff */
[----:B------:R-:W-:Y:S01]  /*88e0*/  IMAD.MOV.U32 R5, RZ, RZ, RZ ;  /* 0x000000ffff057224 */ /* 0x000fe200078e00ff */
[----:B------:R-:W-:Y:S01]  /*88f0*/  ULEA.HI UR9, UR9, UR8, URZ, 0x6 ;  /* 0x0000000809097291 */ /* 0x000fe2000f8f303f */
[----:B------:R-:W-:-:S03]  /*8900*/  IMAD.MOV.U32 R17, RZ, RZ, RZ ;  /* 0x000000ffff117224 */ /* 0x000fc600078e00ff */
[----:B------:R-:W-:-:S04]  /*8910*/  ULEA.HI.SX32 UR9, UR9, 0xffffffff, 0x1a ;  /* 0xffffffff09097891 */ /* 0x000fc8000f8fd23f */
[----:B------:R-:W-:-:S04]  /*8920*/  UISETP.LT.AND UP0, UPT, UR9, 0x1, UPT ;  /* 0x000000010900788c */ /* 0x000fc8000bf01270 */
[----:B------:R-:W-:Y:S02]  /*8930*/  USEL UR8, UR9, 0x1, !UP0 ;  /* 0x0000000109087887 */ /* 0x000fe4000c000000 */
[----:B------:R-:W-:-:S04]  /*8940*/  UISETP.GE.AND UP0, UPT, UR5, 0x81, UPT ;  /* 0x000000810500788c */ /* 0x000fc8000bf06270 */
[----:B------:R-:W-:Y:S02]  /*8950*/  IMAD.U32 R13, RZ, RZ, UR8 ;  /* 0x00000008ff0d7e24 */ /* 0x000fe4000f8e00ff */
[----:B------:R-:W-:-:S03]  /*8960*/  PLOP3.LUT P1, PT, PT, PT, UP0, 0x80, 0x0 ;  /* 0x000000000000781c */ /* 0x000fc60003f2f008 */
[----:B------:R-:W-:Y:S02]  /*8970*/  LOP3.LUT R13, R13, 0x1, RZ, 0xc0, !PT ;  /* 0x000000010d0d7812 */ /* 0x000fe400078ec0ff */
[----:B-1----:R-:W-:-:S08]  /*8980*/  LOP3.LUT R16, R15, 0x1f, RZ, 0xc0, !PT ;  /* 0x0000001f0f107812 */ /* 0x002fd000078ec0ff */
[----:B------:R-:W-:Y:S05]  /*8990*/  @!P1 BRA `(.L_x_554) ;  /* 0x0000000800f49947 */ /* 0x000fea0003800000 */
[----:B------:R-:W-:Y:S01]  /*89a0*/  R2UR UR9, R13 ;  /* 0x000000000d0972ca */ /* 0x000fe200000e0000 */
[----:B------:R-:W-:Y:S02]  /*89b0*/  IMAD.MOV.U32 R17, RZ, RZ, RZ ;  /* 0x000000ffff117224 */ /* 0x000fe400078e00ff */
[----:B------:R-:W-:-:S10]  /*89c0*/  IMAD.MOV.U32 R9, RZ, RZ, 0x1 ;  /* 0x00000001ff097424 */ /* 0x000fd400078e00ff */
[----:B------:R-:W-:-:S06]  /*89d0*/  UIADD3 UR8, UR8, -UR9, URZ ;  /* 0x8000000908087290 */ /* 0x000fcc000fffe03f */
[----:B------:R-:W-:-:S07]  /*89e0*/  IMAD.U32 R18, RZ, RZ, UR8 ;  /* 0x00000008ff127e24 */ /* 0x000fce000f8e00ff */
.L_x_563:
[----:B------:R-:W-:-:S04]  /*89f0*/  SHF.L.U32 R21, R9, 0x1f, RZ ;  /* 0x0000001f09157819 */ /* 0x000fc800000006ff */
[----:B-1----:R-:W1:Y:S02]  /*8a00*/  SYNCS.PHASECHK.TRANS64.TRYWAIT P1, [R0+URZ+0x26840], R21 ;  /* 0x02684015000075a7 */ /* 0x002e64000802017f */
[----:B-12---:R-:W-:Y:S05]  /*8a10*/  @!P1 BRA `(.L_x_555) ;  /* 0x0000001800549947 */ /* 0x006fea0003800000 */
.L_x_580:
[----:B------:R-:W-:Y:S05]  /*8a20*/  @P0 BRA `(.L_x_556) ;  /* 0x0000000000140947 */ /* 0x000fea0003800000 */
[----:B------:R-:W-:Y:S01]  /*8a30*/  ISETP.NE.AND P1, PT, R16, RZ, PT ;  /* 0x000000ff1000720c */ /* 0x000fe20003f25270 */
[----:B------:R-:W-:-:S04]  /*8a40*/  IMAD.MOV.U32 R3, RZ, RZ, 0x3100 ;  /* 0x00003100ff037424 */ /* 0x000fc800078e00ff */
[----:B------:R2:W-:Y:S08]  /*8a50*/  SYNCS.ARRIVE.TRANS64 RZ, [R0+URZ+0x26830], R3 ;  /* 0x0268300300ff79a7 */ /* 0x0005f0000800003f */
[----:B------:R-:W-:Y:S05]  /*8a60*/  @!P1 BRA `(.L_x_556) ;  /* 0x0000000000049947 */ /* 0x000fea0003800000 */
[----:B------:R-:W-:Y:S01]  /*8a70*/  BPT.TRAP 0x1 ;  /* 0x000000040000795c */ /* 0x000fe20000300000 */
.L_x_556:
        /* <DEDUP_REMOVED lines=18> */
[----:B------:R-:W-:Y:S02]  /*8ba0*/  UIADD3 UR19, UR19, UR43, URZ ;  /* 0x0000002b13137290 */ /* 0x000fe4000fffe03f */
        /* <DEDUP_REMOVED lines=14> */
[----:B------:R-:W-:Y:S01]  /*8c90*/  R2UR UR41, R2 ;  /* 0x00000000022972ca */ /* 0x000fe200000e0000 */
[----:B------:R-:W-:Y:S01]  /*8ca0*/  UMOV UR10, 0x10 ;  /* 0x00000010000a7882 */ /* 0x000fe20000000000 */
[----:B------:R-:W-:-:S02]  /*8cb0*/  UMOV UR31, UR17 ;  /* 0x00000011001f7c82 */ /* 0x000fc40008000000 */
[----:B------:R-:W-:-:S13]  /*8cc0*/  R2UR UR9, R5 ;  /* 0x00000000050972ca */ /* 0x000fda00000e0000 */
[----:B------:R2:W-:Y:S01]  /*8cd0*/  UTMALDG.4D [UR16], [UR8], desc[UR22] ;  /* 0x00001610080075b4 */ /* 0x0005e20008019000 */
[----:B------:R2:W-:Y:S01]  /*8ce0*/  UTMALDG.4D [UR32], [UR8], desc[UR22] ;  /* 0x00001620080075b4 */ /* 0x0005e20008019000 */
[----:B------:R2:W-:Y:S01]  /*8cf0*/  UTMALDG.4D [UR24], [UR8], desc[UR22] ;  /* 0x00001618080075b4 */ /* 0x0005e20008019000 */
[----:B------:R2:W-:Y:S01]  /*8d00*/  UBLKCP.S.G [UR30], [UR40], UR10 ;  /* 0x0000001e280073ba */ /* 0x0005e2000800020a */
[----:B------:R-:W3:Y:S02]  /*8d10*/  SYNCS.PHASECHK.TRANS64.TRYWAIT P1, [R0+URZ+0x26828], R21 ;  /* 0x02682815000075a7 */ /* 0x000ee4000802017f */
[----:B--23--:R-:W-:Y:S05]  /*8d20*/  @!P1 BRA `(.L_x_557) ;  /* 0x0000001400a49947 */ /* 0x00cfea0003800000 */
.L_x_581:
[----:B------:R-:W-:Y:S05]  /*8d30*/  @P0 BRA `(.L_x_558) ;  /* 0x0000000000140947 */ /* 0x000fea0003800000 */
[----:B------:R-:W-:Y:S01]  /*8d40*/  ISETP.NE.AND P1, PT, R16, RZ, PT ;  /* 0x000000ff1000720c */ /* 0x000fe20003f25270 */
[----:B------:R-:W-:-:S04]  /*8d50*/  IMAD.MOV.U32 R3, RZ, RZ, 0x3100 ;  /* 0x00003100ff037424 */ /* 0x000fc800078e00ff */
[----:B------:R3:W-:Y:S08]  /*8d60*/  SYNCS.ARRIVE.TRANS64 RZ, [R0+URZ+0x26818], R3 ;  /* 0x0268180300ff79a7 */ /* 0x0007f0000800003f */
[----:B------:R-:W-:Y:S05]  /*8d70*/  @!P1 BRA `(.L_x_558) ;  /* 0x0000000000049947 */ /* 0x000fea0003800000 */
[----:B------:R-:W-:Y:S01]  /*8d80*/  BPT.TRAP 0x1 ;  /* 0x000000040000795c */ /* 0x000fe20000300000 */
.L_x_558:
[----:B------:R-:W-:Y:S01]  /*8d90*/  VIADD R19, R19, 0x40 ;  /* 0x0000004013137836 */ /* 0x000fe20000000000 */
[----:B------:R-:W-:Y:S01]  /*8da0*/  IADD3 R2, P1, R10, 0xf0, RZ ;  /* 0x000000f00a027810 */ /* 0x000fe20007f3e0ff */
[----:B------:R-:W-:Y:S01]  /*8db0*/  UMOV UR30, 0x0 ;  /* 0x00000000001e7882 */ /* 0x000fe20000000000 */
[----:B------:R-:W-:Y:S01]  /*8dc0*/  R2UR UR16, R0 ;  /* 0x00000000001072ca */ /* 0x000fe200000e0000 */
[C---:B------:R-:W-:Y:S01]  /*8dd0*/  VIADD R20, R19.reuse, UR43 ;  /* 0x0000002b13147c36 */ /* 0x040fe20008000000 */
[----:B------:R-:W-:Y:S01]  /*8de0*/  R2UR UR8, R19 ;  /* 0x00000000130872ca */ /* 0x000fe200000e0000 */
[----:B---3--:R-:W-:Y:S01]  /*8df0*/  IMAD.X R3, RZ, RZ, R11, P1 ;  /* 0x000000ffff037224 */ /* 0x008fe200008e060b */
        /* <DEDUP_REMOVED lines=13> */
[----:B------:R-:W-:Y:S02]  /*8ed0*/  UIADD3 UR16, UR16, 0x17000, URZ ;  /* 0x0001700010107890 */ /* 0x000fe4000fffe03f */
[----:B------:R-:W-:Y:S01]  /*8ee0*/  UIMAD.WIDE UR8, UR8, 0x4, UR14 ;  /* 0x00000004080878a5 */ /* 0x000fe2000f8e020e */
[----:B------:R3:W-:Y:S01]  /*8ef0*/  UTMALDG.4D [UR32], [UR22], desc[UR30] ;  /* 0x00001e20160075b4 */ /* 0x0007e20008019000 */
[----:B------:R-:W-:Y:S01]  /*8f00*/  UMOV UR29, UR21 ;  /* 0x00000015001d7c82 */ /* 0x000fe20008000000 */
[----:B------:R-:W-:Y:S01]  /*8f10*/  UMOV UR25, UR33 ;  /* 0x0000002100197c82 */ /* 0x000fe20008000000 */
[----:B------:R-:W-:Y:S01]  /*8f20*/  UMOV UR27, UR35 ;  /* 0x00000023001b7c82 */ /* 0x000fe20008000000 */
[----:B------:R-:W-:Y:S01]  /*8f30*/  UMOV UR18, 0x40 ;  /* 0x0000004000127882 */ /* 0x000fe20000000000 */
[----:B------:R-:W-:Y:S01]  /*8f40*/  UMOV UR17, UR33 ;  /* 0x0000002100117c82 */ /* 0x000fe20008000000 */
[----:B------:R-:W-:Y:S01]  /*8f50*/  UMOV UR19, UR35 ;  /* 0x0000002300137c82 */ /* 0x000fe20008000000 */
[----:B------:R-:W-:Y:S01]  /*8f60*/  UMOV UR41, UR33 ;  /* 0x0000002100297c82 */ /* 0x000fe20008000000 */
[----:B------:R3:W-:Y:S01]  /*8f70*/  UTMALDG.4D [UR24], [UR22], desc[UR30] ;  /* 0x00001e18160075b4 */ /* 0x0007e20008019000 */
[----:B------:R-:W-:Y:S01]  /*8f80*/  UMOV UR10, 0x10 ;  /* 0x00000010000a7882 */ /* 0x000fe20000000000 */
[----:B------:R3:W-:Y:S01]  /*8f90*/  UTMALDG.4D [UR16], [UR22], desc[UR30] ;  /* 0x00001e10160075b4 */ /* 0x0007e20008019000 */
[----:B------:R3:W-:Y:S01]  /*8fa0*/  UBLKCP.S.G [UR40], [UR8], UR10 ;  /* 0x00000028080073ba */ /* 0x0007e2000800020a */
[----:B------:R-:W4:Y:S02]  /*8fb0*/  SYNCS.PHASECHK.TRANS64.TRYWAIT P1, [R0+URZ+0x26848], R21 ;  /* 0x02684815000075a7 */ /* 0x000f24000802017f */
[----:B---34-:R-:W-:Y:S05]  /*8fc0*/  @!P1 BRA `(.L_x_559) ;  /* 0x0000001400109947 */ /* 0x018fea0003800000 */
.L_x_582:
[----:B-123--:R-:W-:Y:S01]  /*8fd0*/  SHF.R.S32.HI R21, RZ, 0x1f, R19 ;  /* 0x0000001fff157819 */ /* 0x00efe20000011413 */
[----:B------:R-:W-:Y:S06]  /*8fe0*/  @P0 BRA `(.L_x_560) ;  /* 0x00000000001c0947 */ /* 0x000fec0003800000 */
[----:B------:R-:W-:-:S04]  /*8ff0*/  IMAD.MOV.U32 R16, RZ, RZ, 0x3100 ;  /* 0x00003100ff107424 */ /* 0x000fc800078e00ff */
[----:B------:R1:W-:Y:S02]  /*9000*/  SYNCS.ARRIVE.TRANS64 RZ, [R0+URZ+0x26838], R16 ;  /* 0x0268381000ff79a7 */ /* 0x0003e4000800003f */
[----:B-1----:R-:W1:Y:S02]  /*9010*/  S2R R16, SR_TID.X ;  /* 0x0000000000107919 */ /* 0x002e640000002100 */
[----:B-1----:R-:W-:-:S04]  /*9020*/  LOP3.LUT R16, R16, 0x1f, RZ, 0xc0, !PT ;  /* 0x0000001f10107812 */ /* 0x002fc800078ec0ff */
[----:B------:R-:W-:-:S13]  /*9030*/  ISETP.NE.AND P1, PT, R16, RZ, PT ;  /* 0x000000ff1000720c */ /* 0x000fda0003f25270 */
[----:B------:R-:W-:Y:S05]  /*9040*/  @!P1 BRA `(.L_x_560) ;  /* 0x0000000000049947 */ /* 0x000fea0003800000 */
[----:B------:R-:W-:Y:S01]  /*9050*/  BPT.TRAP 0x1 ;  /* 0x000000040000795c */ /* 0x000fe20000300000 */
.L_x_560:
[----:B------:R-:W-:Y:S01]  /*9060*/  IADD3 R19, P1, R19, UR6, RZ ;  /* 0x0000000613137c10 */ /* 0x000fe2000ff3e0ff */
[----:B------:R-:W-:Y:S01]  /*9070*/  UMOV UR22, 0x0 ;  /* 0x0000000000167882 */ /* 0x000fe20000000000 */
[----:B------:R-:W-:Y:S01]  /*9080*/  R2UR UR30, R0 ;  /* 0x00000000001e72ca */ /* 0x000fe200000e0000 */
[----:B------:R-:W-:Y:S01]  /*9090*/  UMOV UR23, 0x14f00000 ;  /* 0x14f0000000177882 */ /* 0x000fe20000000000 */
[----:B------:R-:W-:Y:S01]  /*90a0*/  R2UR UR8, R4 ;  /* 0x00000000040872ca */ /* 0x000fe200000e0000 */
[----:B------:R-:W-:Y:S01]  /*90b0*/  IMAD.X R4, R21, 0x1, R8, P1 ;  /* 0x0000000115047824 */ /* 0x000fe200008e0608 */
[C---:B------:R-:W-:Y:S01]  /*90c0*/  LEA R14, P1, R19.reuse, R14, 0x2 ;  /* 0x0000000e130e7211 */ /* 0x040fe200078210ff */
[----:B------:R-:W-:Y:S01]  /*90d0*/  UMOV UR34, URZ ;  /* 0x0000003f00227c82 */ /* 0x000fe20008000000 */
[----:B------:R-:W-:Y:S01]  /*90e0*/  R2UR UR35, R20 ;  /* 0x00000000142372ca */ /* 0x000fe200000e0000 */
[----:B------:R-:W-:Y:S01]  /*90f0*/  UMOV UR36, UR20 ;  /* 0x0000001400247c82 */ /* 0x000fe20008000000 */
[----:B------:R-:W-:Y:S01]  /*9100*/  LEA.HI.X R15, R19, R15, R4, 0x2, P1 ;  /* 0x0000000f130f7211 */ /* 0x000fe200008f1404 */
[----:B------:R-:W-:Y:S01]  /*9110*/  UMOV UR37, UR21 ;  /* 0x0000001500257c82 */ /* 0x000fe20008000000 */
[----:B------:R-:W-:Y:S01]  /*9120*/  R2UR UR9, R5 ;  /* 0x00000000050972ca */ /* 0x000fe200000e0000 */
[----:B------:R-:W-:Y:S01]  /*9130*/  UMOV UR26, 0x20 ;  /* 0x00000020001a7882 */ /* 0x000fe20000000000 */
[----:B------:R-:W-:Y:S01]  /*9140*/  R2UR UR40, R14 ;  /* 0x000000000e2872ca */ /* 0x000fe200000e0000 */
[----:B------:R-:W-:Y:S01]  /*9150*/  UIADD3 UR32, UR30, 0x1b000, URZ ;  /* 0x0001b0001e207890 */ /* 0x000fe2000fffe03f */
[----:B------:R-:W-:Y:S01]  /*9160*/  R2UR UR41, R15 ;  /* 0x000000000f2972ca */ /* 0x000fe200000e0000 */
[----:B------:R-:W-:Y:S01]  /*9170*/  UIADD3 UR33, UR30, 0x26838, URZ ;  /* 0x000268381e217890 */ /* 0x000fe2000fffe03f */
[----:B------:R-:W-:Y:S01]  /*9180*/  LOP3.LUT R9, R9, 0x1, RZ, 0x3c, !PT ;  /* 0x0000000109097812 */ /* 0x000fe200078e3cff */
[----:B------:R-:W-:-:S02]  /*9190*/  UIADD3 UR24, UR30, 0x1c000, URZ ;  /* 0x0001c0001e187890 */ /* 0x000fc4000fffe03f */
[----:B------:R-:W-:Y:S01]  /*91a0*/  UIADD3 UR16, UR30, 0x1d000, URZ ;  /* 0x0001d0001e107890 */ /* 0x000fe2000fffe03f */
[----:B------:R-:W-:Y:S01]  /*91b0*/  SHF.L.U32 R5, R9, 0x1f, RZ ;  /* 0x0000001f09057819 */ /* 0x000fe200000006ff */
[----:B------:R-:W-:Y:S01]  /*91c0*/  UIADD3 UR30, UR30, 0x1e300, URZ ;  /* 0x0001e3001e1e7890 */ /* 0x000fe2000fffe03f */
[----:B------:R-:W-:Y:S01]  /*91d0*/  UMOV UR28, UR20 ;  /* 0x00000014001c7c82 */ /* 0x000fe20008000000 */
        /* <DEDUP_REMOVED lines=12> */
[----:B------:R-:W2:Y:S02]  /*92a0*/  SYNCS.PHASECHK.TRANS64.TRYWAIT P1, [R0+URZ+0x26820], R5 ;  /* 0x02682005000075a7 */ /* 0x000ea4000802017f */
[----:B-12---:R-:W-:Y:S05]  /*92b0*/  @!P1 BRA `(.L_x_561) ;  /* 0x0000001000689947 */ /* 0x006fea0003800000 */
.L_x_584:
[----:B------:R-:W-:Y:S05]  /*92c0*/  @P0 BRA `(.L_x_562) ;  /* 0x0000000000140947 */ /* 0x000fea0003800000 */
[----:B------:R-:W-:Y:S01]  /*92d0*/  ISETP.NE.AND P1, PT, R16, RZ, PT ;  /* 0x000000ff1000720c */ /* 0x000fe20003f25270 */
[----:B-1----:R-:W-:-:S04]  /*92e0*/  IMAD.MOV.U32 R5, RZ, RZ, 0x3100 ;  /* 0x00003100ff057424 */ /* 0x002fc800078e00ff */
[----:B------:R2:W-:Y:S08]  /*92f0*/  SYNCS.ARRIVE.TRANS64 RZ, [R0+URZ+0x26810], R5 ;  /* 0x0268100500ff79a7 */ /* 0x0005f0000800003f */
[----:B------:R-:W-:Y:S05]  /*9300*/  @!P1 BRA `(.L_x_562) ;  /* 0x0000000000049947 */ /* 0x000fea0003800000 */
[----:B------:R-:W-:Y:S01]  /*9310*/  BPT.TRAP 0x1 ;  /* 0x000000040000795c */ /* 0x000fe20000300000 */
.L_x_562:
        /* <DEDUP_REMOVED lines=18> */
[----:B------:R-:W-:Y:S02]  /*9440*/  UIADD3 UR35, UR40, UR43, URZ ;  /* 0x0000002b28237290 */ /* 0x000fe4000fffe03f */
[----:B------:R-:W-:Y:S02]  /*9450*/  UIADD3 UR24, UR16, 0x13000, URZ ;  /* 0x0001300010187890 */ /* 0x000fe4000fffe03f */
[----:B------:R-:W-:-:S02]  /*9460*/  UIADD3 UR44, UR16, 0x1e000, URZ ;  /* 0x0001e000102c7890 */ /* 0x000fc4000fffe03f */
        /* <DEDUP_REMOVED lines=13> */
[----:B------:R3:W-:Y:S02]  /*9540*/  UBLKCP.S.G [UR44], [UR8], UR39 ;  /* 0x0000002c080073ba */ /* 0x0007e40008000227 */
[----:B---3--:R-:W-:Y:S05]  /*9550*/  @P1 BRA `(.L_x_563) ;  /* 0xfffffff400241947 */ /* 0x008fea000383ffff */
[----:B-12---:R-:W-:-:S07]  /*9560*/  IMAD.U32 R5, RZ, RZ, UR40 ;  /* 0x00000028ff057e24 */ /* 0x006fce000f8e00ff */
.L_x_554:
[----:B------:R-:W-:-:S13]  /*9570*/  ISETP.NE.AND P1, PT, R13, RZ, PT ;  /* 0x000000ff0d00720c */ /* 0x000fda0003f25270 */
[----:B------:R-:W-:Y:S05]  /*9580*/  @!P1 BRA `(.L_x_553) ;  /* 0x0000000400689947 */ /* 0x000fea0003800000 */
[----:B------:R-:W-:-:S04]  /*9590*/  SHF.L.U32 R7, R9, 0x1f, RZ ;  /* 0x0000001f09077819 */ /* 0x000fc800000006ff */
[----:B------:R-:W1:Y:S02]  /*95a0*/  SYNCS.PHASECHK.TRANS64.TRYWAIT P1, [R0+URZ+0x26840], R7 ;  /* 0x02684007000075a7 */ /* 0x000e64000802017f */
[----:B-1----:R-:W-:Y:S05]  /*95b0*/  @!P1 BRA `(.L_x_564) ;  /* 0x0000000c00c09947 */ /* 0x002fea0003800000 */
.L_x_585:
[----:B------:R-:W-:Y:S05]  /*95c0*/  @P0 BRA `(.L_x_565) ;  /* 0x0000000000140947 */ /* 0x000fea0003800000 */
[----:B------:R-:W-:Y:S01]  /*95d0*/  ISETP.NE.AND P1, PT, R16, RZ, PT ;  /* 0x000000ff1000720c */ /* 0x000fe20003f25270 */
[----:B------:R-:W-:-:S04]  /*95e0*/  IMAD.MOV.U32 R5, RZ, RZ, 0x3100 ;  /* 0x00003100ff057424 */ /* 0x000fc800078e00ff */
[----:B------:R2:W-:Y:S08]  /*95f0*/  SYNCS.ARRIVE.TRANS64 RZ, [R0+URZ+0x26830], R5 ;  /* 0x0268300500ff79a7 */ /* 0x0005f0000800003f */
[----:B------:R-:W-:Y:S05]  /*9600*/  @!P1 BRA `(.L_x_565) ;  /* 0x0000000000049947 */ /* 0x000fea0003800000 */
[----:B------:R-:W-:Y:S01]  /*9610*/  BPT.TRAP 0x1 ;  /* 0x000000040000795c */ /* 0x000fe20000300000 */
.L_x_565:
[----:B--2---:R-:W2:Y:S01]  /*9620*/  LDC.64 R4, c[0x0][0x728] ;  /* 0x0001ca00ff047b82 */ /* 0x004ea20000000a00 */
        /* <DEDUP_REMOVED lines=31> */
[----:B------:R-:W-:Y:S01]  /*9820*/  UMOV UR41, UR33 ;  /* 0x0000002100297c82 */ /* 0x000fe20008000000 */
[----:B------:R-:W-:-:S02]  /*9830*/  UMOV UR10, 0x10 ;  /* 0x00000010000a7882 */ /* 0x000fc40000000000 */
[----:B------:R-:W-:-:S13]  /*9840*/  R2UR UR9, R4 ;  /* 0x00000000040972ca */ /* 0x000fda00000e0000 */
[----:B------:R2:W-:Y:S01]  /*9850*/  UTMALDG.4D [UR32], [UR8], desc[UR22] ;  /* 0x00001620080075b4 */ /* 0x0005e20008019000 */
[----:B------:R2:W-:Y:S01]  /*9860*/  UTMALDG.4D [UR24], [UR8], desc[UR22] ;  /* 0x00001618080075b4 */ /* 0x0005e20008019000 */
[----:B------:R2:W-:Y:S01]  /*9870*/  UTMALDG.4D [UR16], [UR8], desc[UR22] ;  /* 0x00001610080075b4 */ /* 0x0005e20008019000 */
[----:B------:R2:W-:Y:S01]  /*9880*/  UBLKCP.S.G [UR40], [UR30], UR10 ;  /* 0x000000281e0073ba */ /* 0x0005e2000800020a */
[----:B------:R-:W3:Y:S02]  /*9890*/  SYNCS.PHASECHK.TRANS64.TRYWAIT P1, [R0+URZ+0x26828], R7 ;  /* 0x02682807000075a7 */ /* 0x000ee4000802017f */
[----:B--23--:R-:W-:Y:S05]  /*98a0*/  @!P1 BRA `(.L_x_566) ;  /* 0x0000000c00189947 */ /* 0x00cfea0003800000 */
.L_x_586:
[----:B------:R-:W-:Y:S05]  /*98b0*/  @P0 BRA `(.L_x_567) ;  /* 0x0000000000140947 */ /* 0x000fea0003800000 */
[----:B------:R-:W-:Y:S01]  /*98c0*/  ISETP.NE.AND P0, PT, R16, RZ, PT ;  /* 0x000000ff1000720c */ /* 0x000fe20003f05270 */
[----:B------:R-:W-:-:S04]  /*98d0*/  IMAD.MOV.U32 R5, RZ, RZ, 0x3100 ;  /* 0x00003100ff057424 */ /* 0x000fc800078e00ff */
[----:B------:R3:W-:Y:S08]  /*98e0*/  SYNCS.ARRIVE.TRANS64 RZ, [R0+URZ+0x26818], R5 ;  /* 0x0268180500ff79a7 */ /* 0x0007f0000800003f */
[----:B------:R-:W-:Y:S05]  /*98f0*/  @!P0 BRA `(.L_x_567) ;  /* 0x0000000000048947 */ /* 0x000fea0003800000 */
[----:B------:R-:W-:Y:S01]  /*9900*/  BPT.TRAP 0x1 ;  /* 0x000000040000795c */ /* 0x000fe20000300000 */
.L_x_567:
        /* <DEDUP_REMOVED lines=17> */
[----:B------:R-:W-:Y:S02]  /*9a20*/  UIADD3 UR35, UR10, UR43, URZ ;  /* 0x0000002b0a237290 */ /* 0x000fe4000fffe03f */
[----:B---3--:R-:W-:Y:S01]  /*9a30*/  IMAD.U32 R5, RZ, RZ, UR10 ;  /* 0x0000000aff057e24 */ /* 0x008fe2000f8e00ff */
        /* <DEDUP_REMOVED lines=13> */
[----:B------:R3:W-:Y:S02]  /*9b10*/  UBLKCP.S.G [UR40], [UR8], UR39 ;  /* 0x00000028080073ba */ /* 0x0007e40008000227 */
[----:B---3--:R-:W-:Y:S01]  /*9b20*/  NOP ;  /* 0x0000000000007918 */ /* 0x008fe20000000000 */
.L_x_553:
[----:B------:R-:W3:Y:S01]  /*9b30*/  S2R R2, SR_TID.X ;  /* 0x0000000000027919 */ /* 0x000ee20000002100 */
[----:B------:R-:W-:Y:S01]  /*9b40*/  IMAD R3, R12, 0x8, R0 ;  /* 0x000000080c037824 */ /* 0x000fe200078e0200 */
[----:B---3--:R-:W-:Y:S02]  /*9b50*/  LOP3.LUT R4, R2, 0x7f, RZ, 0xc0, !PT ;  /* 0x0000007f02047812 */ /* 0x008fe400078ec0ff */
[----:B------:R-:W-:Y:S02]  /*9b60*/  SHF.L.U32 R2, R9, 0x1f, RZ ;  /* 0x0000001f09027819 */ /* 0x000fe400000006ff */
[----:B------:R-:W-:Y:S02]  /*9b70*/  ISETP.NE.AND P1, PT, R4, RZ, PT ;  /* 0x000000ff0400720c */ /* 0x000fe40003f25270 */
[----:B------:R-:W3:Y:S02]  /*9b80*/  SYNCS.PHASECHK.TRANS64.TRYWAIT P0, [R3+URZ+0x26840], R2 ;  /* 0x02684002030075a7 */ /* 0x000ee4000800017f */
[----:B---3--:R-:W-:Y:S09]  /*9b90*/  @!P0 BRA `(.L_x_568) ;  /* 0x0000000800708947 */ /* 0x008ff20003800000 */
.L_x_587:
[----:B------:R-:W-:Y:S05]  /*9ba0*/  @P1 BRA `(.L_x_569) ;  /* 0x0000000000181947 */ /* 0x000fea0003800000 */
[----:B------:R-:W4:Y:S01]  /*9bb0*/  S2R R4, SR_TID.X ;  /* 0x0000000000047919 */ /* 0x000f220000002100 */
[----:B---3--:R-:W-:-:S04]  /*9bc0*/  IMAD.MOV.U32 R2, RZ, RZ, 0x3100 ;  /* 0x00003100ff027424 */ /* 0x008fc800078e00ff */
[----:B------:R3:W-:Y:S01]  /*9bd0*/  SYNCS.ARRIVE.TRANS64 RZ, [R3+URZ+0x26830], R2 ;  /* 0x0268300203ff79a7 */ /* 0x0007e2000800003f */
[----:B----4-:R-:W-:-:S13]  /*9be0*/  LOP3.LUT P0, RZ, R4, 0x1f, RZ, 0xc0, !PT ;  /* 0x0000001f04ff7812 */ /* 0x010fda000780c0ff */
[----:B---3--:R-:W-:Y:S05]  /*9bf0*/  @!P0 BRA `(.L_x_569) ;  /* 0x0000000000048947 */ /* 0x008fea0003800000 */
[----:B------:R-:W-:Y:S01]  /*9c00*/  BPT.TRAP 0x1 ;  /* 0x000000040000795c */ /* 0x000fe20000300000 */
.L_x_569:
[----:B------:R-:W-:Y:S01]  /*9c10*/  R2UR UR35, R5 ;  /* 0x00000000052372ca */ /* 0x000fe200000e0000 */
[C-C-:B---3--:R-:W-:Y:S01]  /*9c20*/  IMAD R2, R12.reuse, 0x3000, R0.reuse ;  /* 0x000030000c027824 */ /* 0x148fe200078e0200 */
[----:B------:R-:W-:Y:S01]  /*9c30*/  R2UR UR33, R3 ;  /* 0x00000000032172ca */ /* 0x000fe200000e0000 */
[----:B-12---:R-:W-:Y:S01]  /*9c40*/  IMAD R0, R12, 0x100, R0 ;  /* 0x000001000c007824 */ /* 0x006fe200078e0200 */
        /* <DEDUP_REMOVED lines=11> */
[----:B------:R-:W-:-:S02]  /*9d00*/  UIADD3 UR35, UR35, UR43, URZ ;  /* 0x0000002b23237290 */ /* 0x000fc4000fffe03f */
[----:B------:R-:W-:Y:S02]  /*9d10*/  UIADD3 UR33, UR33, 0x26830, URZ ;  /* 0x0002683021217890 */ /* 0x000fe4000fffe03f */
        /* <DEDUP_REMOVED lines=13> */
[----:B------:R-:W-:Y:S01]  /*9df0*/  UMOV UR25, UR33 ;  /* 0x0000002100197c82 */ /* 0x000fe20008000000 */
[----:B------:R-:W-:Y:S01]  /*9e00*/  UMOV UR27, UR35 ;  /* 0x00000023001b7c82 */ /* 0x000fe20008000000 */
[----:B------:R-:W-:Y:S01]  /*9e10*/  R2UR UR23, R11 ;  /* 0x000000000b1772ca */ /* 0x000fe200000e0000 */
[----:B------:R-:W-:Y:S01]  /*9e20*/  UMOV UR19, UR35 ;  /* 0x0000002300137c82 */ /* 0x000fe20008000000 */
[----:B------:R-:W-:Y:S01]  /*9e30*/  UMOV UR41, UR33 ;  /* 0x0000002100297c82 */ /* 0x000fe20008000000 */
[----:B------:R-:W-:Y:S01]  /*9e40*/  UMOV UR10, 0x10 ;  /* 0x00000010000a7882 */ /* 0x000fe20000000000 */
[----:B------:R-:W-:Y:S01]  /*9e50*/  ISETP.NE.AND P0, PT, R0, 0x2, PT ;  /* 0x000000020000780c */ /* 0x000fe20003f05270 */
[----:B------:R-:W-:-:S03]  /*9e60*/  ULEA.HI.X UR9, UR17, UR9, UR18, 0x2, UP0 ;  /* 0x0000000911097291 */ /* 0x000fc600080f1412 */
[----:B------:R-:W-:Y:S01]  /*9e70*/  UMOV UR18, 0x40 ;  /* 0x0000004000127882 */ /* 0x000fe20000000000 */
[----:B------:R-:W-:Y:S01]  /*9e80*/  UMOV UR17, UR33 ;  /* 0x0000002100117c82 */ /* 0x000fe20008000000 */
[----:B------:R-:W-:Y:S02]  /*9e90*/  SEL R2, RZ, 0x1, P0 ;  /* 0x00000001ff027807 */ /* 0x000fe40000000000 */
[----:B------:R-:W-:Y:S01]  /*9ea0*/  SEL R0, R0, RZ, P0 ;  /* 0x000000ff00007207 */ /* 0x000fe20000000000 */
[----:B------:R1:W-:Y:S01]  /*9eb0*/  UTMALDG.4D [UR32], [UR22], desc[UR30] ;  /* 0x00001e20160075b4 */ /* 0x0003e20008019000 */
[----:B------:R-:W-:Y:S01]  /*9ec0*/  LOP3.LUT R9, R9, R2, RZ, 0x3c, !PT ;  /* 0x0000000209097212 */ /* 0x000fe200078e3cff */
[----:B------:R1:W-:Y:S01]  /*9ed0*/  UTMALDG.4D [UR24], [UR22], desc[UR30] ;  /* 0x00001e18160075b4 */ /* 0x0003e20008019000 */
[----:B------:R1:W-:Y:S01]  /*9ee0*/  UTMALDG.4D [UR16], [UR22], desc[UR30] ;  /* 0x00001e10160075b4 */ /* 0x0003e20008019000 */
[----:B------:R1:W-:Y:S02]  /*9ef0*/  UBLKCP.S.G [UR40], [UR8], UR10 ;  /* 0x00000028080073ba */ /* 0x0003e4000800020a */
[----:B-1----:R-:W-:-:S02]  /*9f00*/  NOP ;  /* 0x0000000000007918 */ /* 0x002fc40000000000 */
.L_x_550:
[----:B------:R-:W-:Y:S05]  /*9f10*/  BSYNC B0 ;  /* 0x0000000000007941 */ /* 0x000fea0003800000 */
.L_x_548:
[----:B------:R-:W-:-:S03]  /*9f20*/  UMOV UR8, 0xffffffff ;  /* 0xffffffff00087882 */ /* 0x000fc60000000000 */
[----:B------:R-:W-:Y:S05]  /*9f30*/  BRA.DIV UR8, `(.L_x_570) ;  /* 0x00000006089c7947 */ /* 0x000fea000b800000 */
[----:B------:R-:W-:-:S13]  /*9f40*/  ELECT P0, URZ, PT ;  /* 0x00000000003f782f */ /* 0x000fda0003800000 */
.L_x_590:
[----:B------:R-:W-:Y:S05]  /*9f50*/  @!P0 BRA `(.L_x_480) ;  /* 0x0000000000848947 */ /* 0x000fea0003800000 */
[----:B------:R-:W-:-:S06]  /*9f60*/  ULOP3.LUT UR8, UR38, 0x2, URZ, 0xfc, !UPT ;  /* 0x0000000226087892 */ /* 0x000fcc000f8efc3f */
[----:B------:R-:W-:-:S05]  /*9f70*/  IMAD.U32 R2, RZ, RZ, UR8 ;  /* 0x00000008ff027e24 */ /* 0x000fca000f8e00ff */
[----:B------:R-:W-:-:S13]  /*9f80*/  ISETP.NE.AND P2, PT, R2, 0x3, PT ;  /* 0x000000030200780c */ /* 0x000fda0003f45270 */
[----:B------:R-:W-:Y:S05]  /*9f90*/  @!P2 BRA `(.L_x_571) ;  /* 0x000000000004a947 */ /* 0x000fea0003800000 */
[----:B--2---:R-:W-:Y:S01]  /*9fa0*/  BPT.TRAP 0x1 ;  /* 0x000000040000795c */ /* 0x004fe20000300000 */
.L_x_571:
        /* <DEDUP_REMOVED lines=15> */
.L_x_591:
[----:B------:R-:W3:Y:S02]  /*a0a0*/  SYNCS.PHASECHK.TRANS64.TRYWAIT P0, [R3+URZ], R2 ;  /* 0x00000002030075a7 */ /* 0x000ee4000800017f */
[----:B---3--:R-:W-:Y:S05]  /*a0b0*/  @!P0 BRA `(.L_x_573) ;  /* 0x0000000400748947 */ /* 0x008fea0003800000 */
.L_x_592:
[----:B------:R-:W-:Y:S05]  /*a0c0*/  @!P2 BRA `(.L_x_574) ;  /* 0x000000000004a947 */ /* 0x000fea0003800000 */
[----:B--2---:R-:W-:Y:S01]  /*a0d0*/  BPT.TRAP 0x1 ;  /* 0x000000040000795c */ /* 0x004fe20000300000 */
.L_x_574:
[----:B---3--:R-:W-:-:S04]  /*a0e0*/  VIADD R3, R7, 0x26840 ;  /* 0x0002684007037836 */ /* 0x008fc80000000000 */
[----:B------:R-:W-:-:S04]  /*a0f0*/  IMAD R0, R0, 0x8, R3 ;  /* 0x0000000800007824 */ /* 0x000fc800078e0203 */
[----:B------:R-:W3:Y:S02]  /*a100*/  SYNCS.PHASECHK.TRANS64.TRYWAIT P0, [R0+URZ], R5 ;  /* 0x00000005000075a7 */ /* 0x000ee4000800017f */
[----:B---3--:R-:W-:Y:S05]  /*a110*/  @!P0 BRA `(.L_x_575) ;  /* 0x0000000400708947 */ /* 0x008fea0003800000 */
.L_x_593:
[----:B------:R-:W-:-:S07]  /*a120*/  IMAD R3, R4, 0x8, R3 ;  /* 0x0000000804037824 */ /* 0x000fce00078e0203 */
.L_x_576:
[----:B----4-:R4:W1:Y:S02]  /*a130*/  SYNCS.PHASECHK.TRANS64.TRYWAIT P0, [R3+URZ], R2 ;  /* 0x00000002030075a7 */ /* 0x010864000800017f */
[----:B-1----:R-:W-:Y:S05]  /*a140*/  @!P0 NANOSLEEP.SYNCS 0x989680 ;  /* 0x009896800000895d */ /* 0x002fea0003900000 */
[----:B------:R-:W1:Y:S02]  /*a150*/  @!P0 SYNCS.PHASECHK.TRANS64 P0, [R3+URZ], R2 ;  /* 0x00000002030085a7 */ /* 0x000e64000800007f */
[----:B-1----:R-:W-:Y:S05]  /*a160*/  @!P0 BRA `(.L_x_576) ;  /* 0xfffffffc00f08947 */ /* 0x002fea000383ffff */
.L_x_480:
[----:B--2---:R-:W-:Y:S05]  /*a170*/  BSYNC B6 ;  /* 0x0000000000067941 */ /* 0x004fea0003800000 */
.L_x_474:
[----:B------:R-:W-:Y:S05]  /*a180*/  EXIT ;  /* 0x000000000000794d */ /* 0x000fea0003800000 */
.L_x_490:
[----:B------:R-:W-:Y:S02]  /*a190*/  IMAD.MOV.U32 R13, RZ, RZ, R16 ;  /* 0x000000ffff0d7224 */ /* 0x000fe400078e0010 */
[----:B------:R-:W-:Y:S02]  /*a1a0*/  IMAD.MOV.U32 R12, RZ, RZ, RZ ;  /* 0x000000ffff0c7224 */ /* 0x000fe400078e00ff */
[----:B------:R-:W-:Y:S02]  /*a1b0*/  IMAD.MOV.U32 R11, RZ, RZ, 0x1f ;  /* 0x0000001fff0b7424 */ /* 0x000fe400078e00ff */
[----:B------:R-:W-:-:S07]  /*a1c0*/  IMAD.MOV.U32 R15, RZ, RZ, -0x1 ;  /* 0xffffffffff0f7424 */ /* 0x000fce00078e00ff */
[----:B-1---5:R-:W-:Y:S05]  /*a1d0*/  WARPSYNC.COLLECTIVE R15, `(.L_x_577) ;  /* 0x000000000f087348 */ /* 0x022fea0003c00000 */
[----:B------:R2:W3:Y:S02]  /*a1e0*/  SHFL.IDX P6, R14, R13, R12, R11 ;  /* 0x0000000c0d0e7389 */ /* 0x0004e400000c000b */
[----:B-123-5:R-:W-:Y:S01]  /*a1f0*/  ENDCOLLECTIVE ;  /* 0x000000000000791b */ /* 0x02efe20003800000 */
.L_x_577:
[----:B------:R-:W-:Y:S05]  /*a200*/  BRA `(.L_x_578) ;  /* 0xffffff7000587947 */ /* 0x000fea000383ffff */
.L_x_492:
[----:B-1----:R1:W3:Y:S02]  /*a210*/  SYNCS.PHASECHK.TRANS64.TRYWAIT P0, [R18+URZ+0x26800], R5 ;  /* 0x02680005120075a7 */ /* 0x0022e4000800017f */
[----:B---3--:R-:W-:Y:S05]  /*a220*/  @!P0 NANOSLEEP.SYNCS 0x989680 ;  /* 0x009896800000895d */ /* 0x008fea0003900000 */
[----:B------:R-:W3:Y:S02]  /*a230*/  @!P0 SYNCS.PHASECHK.TRANS64 P0, [R18+URZ+0x26800], R5 ;  /* 0x02680005120085a7 */ /* 0x000ee4000800007f */
[----:B---3--:R-:W-:Y:S05]  /*a240*/  @!P0 BRA `(.L_x_492) ;  /* 0xfffffffc00f08947 */ /* 0x008fea000383ffff */
[----:B------:R-:W-:Y:S05]  /*a250*/  BRA `(.L_x_491) ;  /* 0xffffff70007c7947 */ /* 0x000fea000383ffff */
.L_x_497:
[----:B--2---:R-:W-:-:S04]  /*a260*/  IMAD.U32 R5, RZ, RZ, UR10 ;  /* 0x0000000aff057e24 */ /* 0x004fc8000f8e00ff */
[----:B------:R2:W3:Y:S03]  /*a270*/  SYNCS.PHASECHK.TRANS64.TRYWAIT P1, [R5+URZ+0x26810], R16 ;  /* 0x02681010050075a7 */ /* 0x0004e6000802017f */
[----:B---3--:R-:W-:Y:S05]  /*a280*/  @!P1 NANOSLEEP.SYNCS 0x989680 ;  /* 0x009896800000995d */ /* 0x008fea0003900000 */
[----:B------:R-:W3:Y:S02]  /*a290*/  @!P1 SYNCS.PHASECHK.TRANS64 P1, [R5+URZ+0x26810], R16 ;  /* 0x02681010050095a7 */ /* 0x000ee4000802007f */
[----:B---3--:R-:W-:Y:S05]  /*a2a0*/  @!P1 BRA `(.L_x_497) ;  /* 0xfffffffc00ec9947 */ /* 0x008fea000383ffff */
[----:B------:R-:W-:Y:S05]  /*a2b0*/  BRA `(.L_x_496) ;  /* 0xffffff7800e07947 */ /* 0x000fea000383ffff */
.L_x_501:
[----:B------:R-:W-:-:S04]  /*a2c0*/  IMAD.U32 R121, RZ, RZ, UR10 ;  /* 0x0000000aff797e24 */ /* 0x000fc8000f8e00ff */
[----:B------:R1:W1:Y:S03]  /*a2d0*/  SYNCS.PHASECHK.TRANS64.TRYWAIT P1, [R121+URZ+0x26830], R16 ;  /* 0x02683010790075a7 */ /* 0x000266000802017f */
[----:B-1----:R-:W-:Y:S05]  /*a2e0*/  @!P1 NANOSLEEP.SYNCS 0x989680 ;  /* 0x009896800000995d */ /* 0x002fea0003900000 */
[----:B------:R-:W1:Y:S02]  /*a2f0*/  @!P1 SYNCS.PHASECHK.TRANS64 P1, [R121+URZ+0x26830], R16 ;  /* 0x02683010790095a7 */ /* 0x000e64000802007f */
[----:B-1----:R-:W-:Y:S05]  /*a300*/  @!P1 BRA `(.L_x_501) ;  /* 0xfffffffc00ec9947 */ /* 0x002fea000383ffff */
[----:B------:R-:W-:Y:S05]  /*a310*/  BRA `(.L_x_500) ;  /* 0xffffff7c00ec7947 */ /* 0x000fea000383ffff */
.L_x_551:
[----:B-1----:R1:W2:Y:S02]  /*a320*/  SYNCS.PHASECHK.TRANS64.TRYWAIT P0, [R0+URZ+0x26820], R3 ;  /* 0x02682003000075a7 */ /* 0x0022a4000800017f */
[----:B--2---:R-:W-:Y:S05]  /*a330*/  @!P0 NANOSLEEP.SYNCS 0x989680 ;  /* 0x009896800000895d */ /* 0x004fea0003900000 */
[----:B------:R-:W2:Y:S02]  /*a340*/  @!P0 SYNCS.PHASECHK.TRANS64 P0, [R0+URZ+0x26820], R3 ;  /* 0x02682003000085a7 */ /* 0x000ea4000800007f */
[----:B--2---:R-:W-:Y:S05]  /*a350*/  @!P0 BRA `(.L_x_551) ;  /* 0xfffffffc00f08947 */ /* 0x004fea000383ffff */
[----:B------:R-:W-:Y:S05]  /*a360*/  BRA `(.L_x_579) ;  /* 0xffffffdc00787947 */ /* 0x000fea000383ffff */
.L_x_555:
[----:B-1----:R1:W2:Y:S02]  /*a370*/  SYNCS.PHASECHK.TRANS64.TRYWAIT P1, [R0+URZ+0x26840], R21 ;  /* 0x02684015000075a7 */ /* 0x0022a4000802017f */
[----:B--2---:R-:W-:Y:S05]  /*a380*/  @!P1 NANOSLEEP.SYNCS 0x989680 ;  /* 0x009896800000995d */ /* 0x004fea0003900000 */
[----:B------:R-:W2:Y:S02]  /*a390*/  @!P1 SYNCS.PHASECHK.TRANS64 P1, [R0+URZ+0x26840], R21 ;  /* 0x02684015000095a7 */ /* 0x000ea4000802007f */
[----:B--2---:R-:W-:Y:S05]  /*a3a0*/  @!P1 BRA `(.L_x_555) ;  /* 0xfffffffc00f09947 */ /* 0x004fea000383ffff */
[----:B------:R-:W-:Y:S05]  /*a3b0*/  BRA `(.L_x_580) ;  /* 0xffffffe400987947 */ /* 0x000fea000383ffff */
.L_x_557:
[----:B--2---:R2:W3:Y:S02]  /*a3c0*/  SYNCS.PHASECHK.TRANS64.TRYWAIT P1, [R0+URZ+0x26828], R21 ;  /* 0x02682815000075a7 */ /* 0x0044e4000802017f */
[----:B---3--:R-:W-:Y:S05]  /*a3d0*/  @!P1 NANOSLEEP.SYNCS 0x989680 ;  /* 0x009896800000995d */ /* 0x008fea0003900000 */
[----:B------:R-:W3:Y:S02]  /*a3e0*/  @!P1 SYNCS.PHASECHK.TRANS64 P1, [R0+URZ+0x26828], R21 ;  /* 0x02682815000095a7 */ /* 0x000ee4000802007f */
[----:B---3--:R-:W-:Y:S05]  /*a3f0*/  @!P1 BRA `(.L_x_557) ;  /* 0xfffffffc00f09947 */ /* 0x008fea000383ffff */
[----:B------:R-:W-:Y:S05]  /*a400*/  BRA `(.L_x_581) ;  /* 0xffffffe800487947 */ /* 0x000fea000383ffff */
.L_x_559:
[----:B---3--:R3:W4:Y:S02]  /*a410*/  SYNCS.PHASECHK.TRANS64.TRYWAIT P1, [R0+URZ+0x26848], R21 ;  /* 0x02684815000075a7 */ /* 0x008724000802017f */
[----:B----4-:R-:W-:Y:S05]  /*a420*/  @!P1 NANOSLEEP.SYNCS 0x989680 ;  /* 0x009896800000995d */ /* 0x010fea0003900000 */
[----:B------:R-:W4:Y:S02]  /*a430*/  @!P1 SYNCS.PHASECHK.TRANS64 P1, [R0+URZ+0x26848], R21 ;  /* 0x02684815000095a7 */ /* 0x000f24000802007f */
[----:B----4-:R-:W-:Y:S05]  /*a440*/  @!P1 BRA `(.L_x_559) ;  /* 0xfffffffc00f09947 */ /* 0x010fea000383ffff */
[----:B------:R-:W-:Y:S05]  /*a450*/  BRA `(.L_x_582) ;  /* 0xffffffe800dc7947 */ /* 0x000fea000383ffff */
.L_x_561:
[----:B------:R-:W-:-:S07]  /*a460*/  SHF.L.U32 R5, R9, 0x1f, RZ ;  /* 0x0000001f09057819 */ /* 0x000fce00000006ff */
.L_x_583:
[----:B-1----:R1:W2:Y:S02]  /*a470*/  SYNCS.PHASECHK.TRANS64.TRYWAIT P1, [R0+URZ+0x26820], R5 ;  /* 0x02682005000075a7 */ /* 0x0022a4000802017f */
[----:B--2---:R-:W-:Y:S05]  /*a480*/  @!P1 NANOSLEEP.SYNCS 0x989680 ;  /* 0x009896800000995d */ /* 0x004fea0003900000 */
[----:B------:R-:W2:Y:S02]  /*a490*/  @!P1 SYNCS.PHASECHK.TRANS64 P1, [R0+URZ+0x26820], R5 ;  /* 0x02682005000095a7 */ /* 0x000ea4000802007f */
[----:B--2---:R-:W-:Y:S05]  /*a4a0*/  @!P1 BRA `(.L_x_583) ;  /* 0xfffffffc00f09947 */ /* 0x004fea000383ffff */
[----:B------:R-:W-:Y:S05]  /*a4b0*/  BRA `(.L_x_584) ;  /* 0xffffffec00807947 */ /* 0x000fea000383ffff */
.L_x_564:
[----:B-1----:R1:W2:Y:S02]  /*a4c0*/  SYNCS.PHASECHK.TRANS64.TRYWAIT P1, [R0+URZ+0x26840], R7 ;  /* 0x02684007000075a7 */ /* 0x0022a4000802017f */
[----:B--2---:R-:W-:Y:S05]  /*a4d0*/  @!P1 NANOSLEEP.SYNCS 0x989680 ;  /* 0x009896800000995d */ /* 0x004fea0003900000 */
[----:B------:R-:W2:Y:S02]  /*a4e0*/  @!P1 SYNCS.PHASECHK.TRANS64 P1, [R0+URZ+0x26840], R7 ;  /* 0x02684007000095a7 */ /* 0x000ea4000802007f */
[----:B--2---:R-:W-:Y:S05]  /*a4f0*/  @!P1 BRA `(.L_x_564) ;  /* 0xfffffffc00f09947 */ /* 0x004fea000383ffff */
[----:B------:R-:W-:Y:S05]  /*a500*/  BRA `(.L_x_585) ;  /* 0xfffffff0002c7947 */ /* 0x000fea000383ffff */
.L_x_566:
[----:B--2---:R2:W3:Y:S02]  /*a510*/  SYNCS.PHASECHK.TRANS64.TRYWAIT P1, [R0+URZ+0x26828], R7 ;  /* 0x02682807000075a7 */ /* 0x0044e4000802017f */
[----:B---3--:R-:W-:Y:S05]  /*a520*/  @!P1 NANOSLEEP.SYNCS 0x989680 ;  /* 0x009896800000995d */ /* 0x008fea0003900000 */
[----:B------:R-:W3:Y:S02]  /*a530*/  @!P1 SYNCS.PHASECHK.TRANS64 P1, [R0+URZ+0x26828], R7 ;  /* 0x02682807000095a7 */ /* 0x000ee4000802007f */
[----:B---3--:R-:W-:Y:S05]  /*a540*/  @!P1 BRA `(.L_x_566) ;  /* 0xfffffffc00f09947 */ /* 0x008fea000383ffff */
[----:B------:R-:W-:Y:S05]  /*a550*/  BRA `(.L_x_586) ;  /* 0xfffffff000d47947 */ /* 0x000fea000383ffff */
.L_x_568:
[----:B---3--:R3:W4:Y:S02]  /*a560*/  SYNCS.PHASECHK.TRANS64.TRYWAIT P0, [R3+URZ+0x26840], R2 ;  /* 0x02684002030075a7 */ /* 0x008724000800017f */
[----:B----4-:R-:W-:Y:S05]  /*a570*/  @!P0 NANOSLEEP.SYNCS 0x989680 ;  /* 0x009896800000895d */ /* 0x010fea0003900000 */
[----:B------:R-:W4:Y:S02]  /*a580*/  @!P0 SYNCS.PHASECHK.TRANS64 P0, [R3+URZ+0x26840], R2 ;  /* 0x02684002030085a7 */ /* 0x000f24000800007f */
[----:B----4-:R-:W-:Y:S05]  /*a590*/  @!P0 BRA `(.L_x_568) ;  /* 0xfffffffc00f08947 */ /* 0x010fea000383ffff */
[----:B------:R-:W-:Y:S05]  /*a5a0*/  BRA `(.L_x_587) ;  /* 0xfffffff4007c7947 */ /* 0x000fea000383ffff */
.L_x_570:
[----:B------:R-:W-:Y:S01]  /*a5b0*/  BSSY B0, `(.L_x_588) ;  /* 0x0000006000007945 */ /* 0x000fe20003800000 */
[----:B------:R-:W-:-:S07]  /*a5c0*/  IMAD.MOV.U32 R15, RZ, RZ, -0x1 ;  /* 0xffffffffff0f7424 */ /* 0x000fce00078e00ff */
[----:B--2---:R-:W-:Y:S05]  /*a5d0*/  WARPSYNC.COLLECTIVE R15, `(.L_x_589) ;  /* 0x000000000f0c7348 */ /* 0x004fea0003c00000 */
[----:B------:R-:W-:Y:S02]  /*a5e0*/  ELECT P6, UR62, PT ;  /* 0x00000000003e782f */ /* 0x000fe400038c0000 */
[----:B------:R-:W-:Y:S01]  /*a5f0*/  MOV R14, UR62 ;  /* 0x0000003e000e7c02 */ /* 0x000fe20008000f00 */
[----:B--2---:R-:W-:Y:S10]  /*a600*/  ENDCOLLECTIVE ;  /* 0x000000000000791b */ /* 0x004ff40003800000 */
.L_x_589:
[----:B------:R-:W-:Y:S05]  /*a610*/  BSYNC B0 ;  /* 0x0000000000007941 */ /* 0x000fea0003800000 */
.L_x_588:
[----:B------:R-:W-:Y:S01]  /*a620*/  PLOP3.LUT P0, PT, P6, PT, PT, 0x80, 0x0 ;  /* 0x000000000000781c */ /* 0x000fe2000370f070 */
[----:B------:R-:W-:-:S12]  /*a630*/  BRA `(.L_x_590) ;  /* 0xfffffff800447947 */ /* 0x000fd8000383ffff */
.L_x_572:
[----:B-1----:R1:W3:Y:S02]  /*a640*/  SYNCS.PHASECHK.TRANS64.TRYWAIT P0, [R6+URZ], R5 ;  /* 0x00000005060075a7 */ /* 0x0022e4000800017f */
[----:B---3--:R-:W-:Y:S05]  /*a650*/  @!P0 NANOSLEEP.SYNCS 0x989680 ;  /* 0x009896800000895d */ /* 0x008fea0003900000 */
[----:B------:R-:W3:Y:S02]  /*a660*/  @!P0 SYNCS.PHASECHK.TRANS64 P0, [R6+URZ], R5 ;  /* 0x00000005060085a7 */ /* 0x000ee4000800007f */
[----:B---3--:R-:W-:Y:S05]  /*a670*/  @!P0 BRA `(.L_x_572) ;  /* 0xfffffffc00f08947 */ /* 0x008fea000383ffff */
[----:B------:R-:W-:Y:S05]  /*a680*/  BRA `(.L_x_591) ;  /* 0xfffffff800847947 */ /* 0x000fea000383ffff */
.L_x_573:
[----:B---3--:R3:W4:Y:S02]  /*a690*/  SYNCS.PHASECHK.TRANS64.TRYWAIT P0, [R3+URZ], R2 ;  /* 0x00000002030075a7 */ /* 0x008724000800017f */
[----:B----4-:R-:W-:Y:S05]  /*a6a0*/  @!P0 NANOSLEEP.SYNCS 0x989680 ;  /* 0x009896800000895d */ /* 0x010fea0003900000 */
[----:B------:R-:W4:Y:S02]  /*a6b0*/  @!P0 SYNCS.PHASECHK.TRANS64 P0, [R3+URZ], R2 ;  /* 0x00000002030085a7 */ /* 0x000f24000800007f */
[----:B----4-:R-:W-:Y:S05]  /*a6c0*/  @!P0 BRA `(.L_x_573) ;  /* 0xfffffffc00f08947 */ /* 0x010fea000383ffff */
[----:B------:R-:W-:Y:S05]  /*a6d0*/  BRA `(.L_x_592) ;  /* 0xfffffff800787947 */ /* 0x000fea000383ffff */
.L_x_575:
[----:B---3--:R3:W4:Y:S02]  /*a6e0*/  SYNCS.PHASECHK.TRANS64.TRYWAIT P0, [R0+URZ], R5 ;  /* 0x00000005000075a7 */ /* 0x008724000800017f */
[----:B----4-:R-:W-:Y:S05]  /*a6f0*/  @!P0 NANOSLEEP.SYNCS 0x989680 ;  /* 0x009896800000895d */ /* 0x010fea0003900000 */
[----:B------:R-:W4:Y:S02]  /*a700*/  @!P0 SYNCS.PHASECHK.TRANS64 P0, [R0+URZ], R5 ;  /* 0x00000005000085a7 */ /* 0x000f24000800007f */
[----:B----4-:R-:W-:Y:S05]  /*a710*/  @!P0 BRA `(.L_x_575) ;  /* 0xfffffffc00f08947 */ /* 0x010fea000383ffff */
[----:B------:R-:W-:Y:S05]  /*a720*/  BRA `(.L_x_593) ;  /* 0xfffffff8007c7947 */ /* 0x000fea000383ffff */
.L_x_594:
        /* <DEDUP_REMOVED lines=13> */
.L_x_3297:


//--------------------- .text._ZN7cutlass13device_kernelIN5flash11enable_sm90INS1_16FlashAttnBwdSm90INS1_25CollectiveMainloopBwdSm90ILi2ELi2ELi2EN4cute5tupleIJNS5_1CILi1EEES8_S8_EEENS6_IJNS7_ILi64EEENS7_ILi128EEENS7_ILi96EEEEEENS_10bfloat16_tEfNS_4arch4Sm90ELb0ELb0ELb1ELb1ELb1ELb1ELb0ELb0ELi2ELi1ELi2ELi1ELb1EEENS1_21CollectiveEpilogueBwdISD_SE_SG_Li256ELb1ELb0ELi1EEENS1_19SingleTileSchedulerILb1ELb0ELb0ELi128EEEEEEEEEvNT_6ParamsE --------------------------
	.section	.text._ZN7cutlass13device_kernelIN5flash11enable_sm90INS1_16FlashAttnBwdSm90INS1_25CollectiveMainloopBwdSm90ILi2ELi2ELi2EN4cute5tupleIJNS5_1CILi1EEES8_S8_EEENS6_IJNS7_ILi64EEENS7_ILi128EEENS7_ILi96EEEEEENS_10bfloat16_tEfNS_4arch4Sm90ELb0ELb0ELb1ELb1ELb1ELb1ELb0ELb0ELi2ELi1ELi2ELi1ELb1EEENS1_21CollectiveEpilogueBwdISD_SE_SG_Li256ELb1ELb0ELi1EEENS1_19SingleTileSchedulerILb1ELb0ELb0ELi128EEEEEEEEEvNT_6ParamsE,"ax",@progbits
	.align	128
.text._ZN7cutlass13device_kernelIN5flash11enable_sm90INS1_16FlashAttnBwdSm90INS1_25CollectiveMainloopBwdSm90ILi2ELi2ELi2EN4cute5tupleIJNS5_1CILi1EEES8_S8_EEENS6_IJNS7_ILi64EEENS7_ILi128EEENS7_ILi96EEEEEENS_10bfloat16_tEfNS_4arch4Sm90ELb0ELb0ELb1ELb1ELb1ELb1ELb0ELb0ELi2ELi1ELi2ELi1ELb1EEENS1_21CollectiveEpilogueBwdISD_SE_SG_Li256ELb1ELb0ELi1EEENS1_19SingleTileSchedulerILb1ELb0ELb0ELi128EEEEEEEEEvNT_6ParamsE:
        .type           _ZN7cutlass13device_kernelIN5flash11enable_sm90INS1_16FlashAttnBwdSm90INS1_25CollectiveMainloopBwdSm90ILi2ELi2ELi2EN4cute5tupleIJNS5_1CILi1EEES8_S8_EEENS6_IJNS7_ILi64EEENS7_ILi128EEENS7_ILi96EEEEEENS_10bfloat16_tEfNS_4arch4Sm90ELb0ELb0ELb1ELb1ELb1ELb1ELb0ELb0ELi2ELi1ELi2ELi1ELb1EEENS1_21CollectiveEpilogueBwdISD_SE_SG_Li256ELb1ELb0ELi1EEENS1_19SingleTileSchedulerILb1ELb0ELb0ELi128EEEEEEEEEvNT_6ParamsE,@function
        .size           _ZN7cutlass13device_kernelIN5flash11enable_sm90INS1_16FlashAttnBwdSm90INS1_25CollectiveMainloopBwdSm90ILi2ELi2ELi2EN4cute5tupleIJNS5_1CILi1EEES8_S8_EEENS6_IJNS7_ILi64EEENS7_ILi128EEENS7_ILi96EEEEEENS_10bfloat16_tEfNS_4arch4Sm90ELb0ELb0ELb1ELb1ELb1ELb1ELb0ELb0ELi2ELi1ELi2ELi1ELb1EEENS1_21CollectiveEpilogueBwdISD_SE_SG_Li256ELb1ELb0ELi1EEENS1_19SingleTileSchedulerILb1ELb0ELb0ELi128EEEEEEEEEvNT_6ParamsE,(.L_x_3298 - _ZN7cutlass13device_kernelIN5flash11enable_sm90INS1_16FlashAttnBwdSm90INS1_25CollectiveMainloopBwdSm90ILi2ELi2ELi2EN4cute5tupleIJNS5_1CILi1EEES8_S8_EEENS6_IJNS7_ILi64EEENS7_ILi128EEENS7_ILi96EEEEEENS_10bfloat16_tEfNS_4arch4Sm90ELb0ELb0ELb1ELb1ELb1ELb1ELb0ELb0ELi2ELi1ELi2ELi1ELb1EEENS1_21CollectiveEpilogueBwdISD_SE_SG_Li256ELb1ELb0ELi1EEENS1_19SingleTileSchedulerILb1ELb0ELb0ELi128EEEEEEEEEvNT_6ParamsE)
        .other          _ZN7cutlass13device_kernelIN5flash11enable_sm90INS1_16FlashAttnBwdSm90INS1_25CollectiveMainloopBwdSm90ILi2ELi2ELi2EN4cute5tupleIJNS5_1CILi1EEES8_S8_EEENS6_IJNS7_ILi64EEENS7_ILi128EEENS7_ILi96EEEEEENS_10bfloat16_tEfNS_4arch4Sm90ELb0ELb0ELb1ELb1ELb1ELb1ELb0ELb0ELi2ELi1ELi2ELi1ELb1EEENS1_21CollectiveEpilogueBwdISD_SE_SG_Li256ELb1ELb0ELi1EEENS1_19SingleTileSchedulerILb1ELb0ELb0ELi128EEEEEEEEEvNT_6ParamsE,@"STO_CUDA_ENTRY STV_DEFAULT"
_ZN7cutlass13device_kernelIN5flash11enable_sm90INS1_16FlashAttnBwdSm90INS1_25CollectiveMainloopBwdSm90ILi2ELi2ELi2EN4cute5tupleIJNS5_1CILi1EEES8_S8_EEENS6_IJNS7_ILi64EEENS7_ILi128EEENS7_ILi96EEEEEENS_10bfloat16_tEfNS_4arch4Sm90ELb0ELb0ELb1ELb1ELb1ELb1ELb0ELb0ELi2ELi1ELi2ELi1ELb1EEENS1_21CollectiveEpilogueBwdISD_SE_SG_Li256ELb1ELb0ELi1EEENS1_19SingleTileSchedulerILb1ELb0ELb0ELi128EEEEEEEEEvNT_6ParamsE:
        /* <DEDUP_REMOVED lines=23> */
.L_x_596:
[----:B------:R-:W-:Y:S05]  /*0170*/  BSYNC B0 ;  /* 0x0000000000007941 */ /* 0x000fea0003800000 */
.L_x_595:
        /* <DEDUP_REMOVED lines=37> */
.L_x_597:
        /* <DEDUP_REMOVED lines=22> */
.L_x_598:
[----:B------:R-:W-:Y:S01]  /*0530*/  PLOP3.LUT P0, PT, PT, PT, UP0, 0x80, 0x0 ;  /* 0x000000000000781c */ /* 0x000fe20003f0f008 */
[----:B------:R-:W-:Y:S01]  /*0540*/  NOP ;  /* 0x0000000000007918 */ /* 0x000fe20000000000 */
[----:B------:R-:W-:Y:S01]  /*0550*/  ULDC.64 UR46, c[0x0][0x208] ;  /* 0x00008200002e7ab9 */ /* 0x000fe20000000a00 */
[----:B------:R-:W-:Y:S01]  /*0560*/  BSSY B6, `(.L_x_599) ;  /* 0x0000a46000067945 */ /* 0x000fe20003800000 */
[----:B-12-4-:R-:W-:Y:S09]  /*0570*/  BAR.SYNC.DEFER_BLOCKING 0x0 ;  /* 0x0000000000007b1d */ /* 0x016ff20000010000 */
[----:B------:R-:W-:Y:S05]  /*0580*/  @!P0 BRA `(.L_x_600) ;  /* 0x0000006000b88947 */ /* 0x000fea0003800000 */
.L_x_601:
        /* <DEDUP_REMOVED lines=21> */
.L_x_602:
        /* <DEDUP_REMOVED lines=14> */
.L_x_604:
[----:B------:R-:W-:-:S05]  /*07c0*/  ULDC UR4, c[0x0][0x8bc] ;  /* 0x00022f0000047ab9 */ /* 0x000fca0000000800 */
.L_x_603:
        /* <DEDUP_REMOVED lines=21> */
.L_x_606:
        /* <DEDUP_REMOVED lines=14> */
.L_x_607:
        /* <DEDUP_REMOVED lines=10> */
.L_x_608:
        /* <DEDUP_REMOVED lines=11> */
.L_x_609:
        /* <DEDUP_REMOVED lines=72> */
.L_x_612:
        /* <DEDUP_REMOVED lines=15> */
.L_x_611:
        /* <DEDUP_REMOVED lines=22> */
.L_x_614:
        /* <DEDUP_REMOVED lines=15> */
.L_x_613:
[----:B------:R-:W-:Y:S01]  /*1310*/  SHF.R.S32.HI R25, RZ, 0x1f, R22 ;  /* 0x0000001fff197819 */ /* 0x000fe20000011416 */
[----:B------:R-:W-:-:S03]  /*1320*/  UMOV UR4, 0xffffffff ;  /* 0xffffffff00047882 */ /* 0x000fc60000000000 */
[----:B------:R-:W-:-:S04]  /*1330*/  LEA.HI R0, R25, R22, RZ, 0x7 ;  /* 0x0000001619007211 */ /* 0x000fc800078f38ff */
[----:B------:R-:W-:Y:S01]  /*1340*/  SHF.R.S32.HI R16, RZ, 0x7, R0 ;  /* 0x00000007ff107819 */ /* 0x000fe20000011400 */
[----:B------:R-:W-:Y:S06]  /*1350*/  BRA.DIV UR4, `(.L_x_615) ;  /* 0x0000009604a07947 */ /* 0x000fec000b800000 */
[----:B------:R2:W3:Y:S02]  /*1360*/  SHFL.IDX PT, R14, R16, RZ, 0x1f ;  /* 0x00001fff100e7589 */ /* 0x0004e400000e0000 */
.L_x_719:
        /* <DEDUP_REMOVED lines=14> */
.L_x_616:
        /* <DEDUP_REMOVED lines=19> */
.L_x_618:
        /* <DEDUP_REMOVED lines=126> */
.L_x_629:
[----:B------:R-:W-:-:S06]  /*1d60*/  UISETP.NE.AND UP0, UPT, UR20, 0x3, UPT ;  /* 0x000000031400788c */ /* 0x000fcc000bf05270 */
[----:B------:R-:W-:-:S13]  /*1d70*/  PLOP3.LUT P0, PT, PT, PT, UP0, 0x80, 0x0 ;  /* 0x000000000000781c */ /* 0x000fda0003f0f008 */
[----:B-1----:R-:W-:Y:S05]  /*1d80*/  @!P0 BRA `(.L_x_619) ;  /* 0x0000000000048947 */ /* 0x002fea0003800000 */
[----:B------:R-:W-:Y:S01]  /*1d90*/  BPT.TRAP 0x1 ;  /* 0x000000040000795c */ /* 0x000fe20000300000 */
.L_x_619:
[----:B------:R-:W-:Y:S01]  /*1da0*/  R2UR UR10, R18 ;  /* 0x00000000120a72ca */ /* 0x000fe200000e0000 */
[----:B------:R-:W-:-:S05]  /*1db0*/  IMAD.U32 R16, RZ, RZ, UR5 ;  /* 0x00000005ff107e24 */ /* 0x000fca000f8e00ff */
[----:B------:R-:W-:-:S07]  /*1dc0*/  SHF.L.U32 R16, R16, 0x1f, RZ ;  /* 0x0000001f10107819 */ /* 0x000fce00000006ff */
[----:B------:R-:W-:-:S09]  /*1dd0*/  ULEA UR10, UR6, UR10, 0x3 ;  /* 0x0000000a060a7291 */ /* 0x000fd2000f8e183f */
[----:B------:R1:W2:Y:S01]  /*1de0*/  SYNCS.PHASECHK.TRANS64.TRYWAIT P1, [UR10+0x26810], R16 ;  /* 0x02681010ff0075a7 */ /* 0x0002a2000802014a */
[----:B------:R-:W-:Y:S05]  /*1df0*/  @!P0 BRA `(.L_x_620) ;  /* 0x0000000000048947 */ /* 0x000fea0003800000 */
[----:B------:R-:W-:Y:S01]  /*1e00*/  BPT.TRAP 0x1 ;  /* 0x000000040000795c */ /* 0x000fe20000300000 */
.L_x_620:
[----:B--2---:R-:W-:Y:S05]  /*1e10*/  @P1 BRA `(.L_x_621) ;  /* 0x0000000000081947 */ /* 0x004fea0003800000 */
[----:B------:R-:W2:Y:S02]  /*1e20*/  SYNCS.PHASECHK.TRANS64.TRYWAIT P1, [UR10+0x26810], R16 ;  /* 0x02681010ff0075a7 */ /* 0x000ea4000802014a */
[----:B--2---:R-:W-:Y:S05]  /*1e30*/  @!P1 BRA `(.L_x_622) ;  /* 0x0000008c001c9947 */ /* 0x004fea0003800000 */
.L_x_621:
        /* <DEDUP_REMOVED lines=67> */
.L_x_623:
[----:B------:R1:W1:Y:S01]  /*2270*/  SYNCS.PHASECHK.TRANS64.TRYWAIT P1, [UR10+0x26830], R16 ;  /* 0x02683010ff0075a7 */ /* 0x000262000802014a */
[----:B------:R-:W-:Y:S05]  /*2280*/  @!P0 BRA `(.L_x_624) ;  /* 0x0000000000048947 */ /* 0x000fea0003800000 */
[----:B------:R-:W-:Y:S01]  /*2290*/  BPT.TRAP 0x1 ;  /* 0x000000040000795c */ /* 0x000fe20000300000 */
.L_x_624:
[----:B-1----:R-:W-:Y:S05]  /*22a0*/  @P1 BRA `(.L_x_625) ;  /* 0x0000000000081947 */ /* 0x002fea0003800000 */
[----:B------:R-:W1:Y:S02]  /*22b0*/  SYNCS.PHASECHK.TRANS64.TRYWAIT P1, [UR10+0x26830], R16 ;  /* 0x02683010ff0075a7 */ /* 0x000e64000802014a */
[----:B-1----:R-:W-:Y:S05]  /*22c0*/  @!P1 BRA `(.L_x_626) ;  /* 0x0000008800109947 */ /* 0x002fea0003800000 */
.L_x_625:
        /* <DEDUP_REMOVED lines=565> */
.L_x_627:
        /* <DEDUP_REMOVED lines=44> */
.L_x_628:
        /* <DEDUP_REMOVED lines=62> */
.L_x_610:
        /* <DEDUP_REMOVED lines=150> */
.L_x_631:
        /* <DEDUP_REMOVED lines=60> */
.L_x_633:
[----:B------:R-:W-:Y:S05]  /*59e0*/  BSYNC B0 ;  /* 0x0000000000007941 */ /* 0x000fea0003800000 */
.L_x_632:
        /* <DEDUP_REMOVED lines=22> */
.L_x_635:
[----:B------:R-:W-:Y:S05]  /*5b50*/  BSYNC B0 ;  /* 0x0000000000007941 */ /* 0x000fea0003800000 */
.L_x_634:
        /* <DEDUP_REMOVED lines=26> */
.L_x_637:
[----:B------:R-:W-:Y:S05]  /*5d00*/  BSYNC B0 ;  /* 0x0000000000007941 */ /* 0x000fea0003800000 */
.L_x_636:
        /* <DEDUP_REMOVED lines=23> */
.L_x_630:
        /* <DEDUP_REMOVED lines=41> */
.L_x_638:
        /* <DEDUP_REMOVED lines=47> */
.L_x_640:
[----:B------:R-:W-:Y:S05]  /*6400*/  BSYNC B0 ;  /* 0x0000000000007941 */ /* 0x000fea0003800000 */
.L_x_639:
        /* <DEDUP_REMOVED lines=21> */
.L_x_642:
[----:B------:R-:W-:Y:S05]  /*6560*/  BSYNC B0 ;  /* 0x0000000000007941 */ /* 0x000fea0003800000 */
.L_x_641:
        /* <DEDUP_REMOVED lines=25> */
.L_x_644:
[----:B------:R-:W-:Y:S05]  /*6700*/  BSYNC B0 ;  /* 0x0000000000007941 */ /* 0x000fea0003800000 */
.L_x_643:
        /* <DEDUP_REMOVED lines=22> */
.L_x_600:
        /* <DEDUP_REMOVED lines=9> */
[----:B------:R-:W1:Y:S01]  /*6900*/  S2UR UR25, SR_CTAID.X ;  /* 0x00000000001979c3 */ /* 0x000e620000002500 */
[----:B------:R-:W-:-:S04]  /*6910*/  ISETP.NE.U32.AND P0, PT, RZ, UR4, PT ;  /* 0x00000004ff007c0c */ /* 0x000fc8000bf05070 */
[----:B------:R-:W-:-:S03]  /*6920*/  ISETP.NE.AND.EX P0, PT, RZ, UR5, PT, P0 ;  /* 0x00000005ff007c0c */ /* 0x000fc6000bf05300 */
[----:B------:R-:W2:Y:S10]  /*6930*/  S2UR UR12, SR_CTAID.Z ;  /* 0x00000000000c79c3 */ /* 0x000eb40000002700 */
[----:B------:R-:W-:Y:S05]  /*6940*/  @!P0 BRA `(.L_x_646) ;  /* 0x00000000001c8947 */ /* 0x000fea0003800000 */
[----:B------:R-:W-:Y:S02]  /*6950*/  ULDC.64 UR4, c[0x0][0x8d8] ;  /* 0x0002360000047ab9 */ /* 0x000fe40000000a00 */
[----:B--2---:R-:W-:-:S06]  /*6960*/  UIMAD.WIDE UR4, UR12, 0x4, UR4 ;  /* 0x000000040c0478a5 */ /* 0x004fcc000f8e0204 */
[----:B------:R-:W-:Y:S02]  /*6970*/  IMAD.U32 R2, RZ, RZ, UR4 ;  /* 0x00000004ff027e24 */ /* 0x000fe4000f8e00ff */
[----:B------:R-:W-:-:S05]  /*6980*/  IMAD.U32 R3, RZ, RZ, UR5 ;  /* 0x00000005ff037e24 */ /* 0x000fca000f8e00ff */
[----:B------:R-:W2:Y:S02]  /*6990*/  LDG.E R2, desc[UR46][R2.64] ;  /* 0x0000002e02027981 */ /* 0x000ea4000c1e1900 */
[----:B--2---:R-:W-:Y:S01]  /*69a0*/  R2UR UR4, R2 ;  /* 0x00000000020472ca */ /* 0x004fe200000e0000 */
[----:B------:R-:W-:-:S14]  /*69b0*/  BRA `(.L_x_647) ;  /* 0x0000000000387947 */ /* 0x000fdc0003800000 */
.L_x_646:
[----:B------:R-:W-:Y:S02]  /*69c0*/  ULDC.64 UR4, c[0x0][0x8d0] ;  /* 0x0002340000047ab9 */ /* 0x000fe40000000a00 */
[----:B------:R-:W-:-:S04]  /*69d0*/  ISETP.NE.U32.AND P0, PT, RZ, UR4, PT ;  /* 0x00000004ff007c0c */ /* 0x000fc8000bf05070 */
[----:B------:R-:W-:-:S13]  /*69e0*/  ISETP.NE.AND.EX P0, PT, RZ, UR5, PT, P0 ;  /* 0x00000005ff007c0c */ /* 0x000fda000bf05300 */
[----:B------:R-:W-:Y:S05]  /*69f0*/  @!P0 BRA `(.L_x_648) ;  /* 0x0000000000248947 */ /* 0x000fea0003800000 */
[----:B------:R-:W-:Y:S02]  /*6a00*/  ULDC.64 UR4, c[0x0][0x8d0] ;  /* 0x0002340000047ab9 */ /* 0x000fe40000000a00 */
[----:B--2---:R-:W-:-:S06]  /*6a10*/  UIMAD.WIDE UR4, UR12, 0x4, UR4 ;  /* 0x000000040c0478a5 */ /* 0x004fcc000f8e0204 */
[----:B------:R-:W-:Y:S02]  /*6a20*/  IMAD.U32 R2, RZ, RZ, UR4 ;  /* 0x00000004ff027e24 */ /* 0x000fe4000f8e00ff */
[----:B------:R-:W-:-:S05]  /*6a30*/  IMAD.U32 R3, RZ, RZ, UR5 ;  /* 0x00000005ff037e24 */ /* 0x000fca000f8e00ff */
[----:B------:R-:W2:Y:S04]  /*6a40*/  LDG.E R0, desc[UR46][R2.64] ;  /* 0x0000002e02007981 */ /* 0x000ea8000c1e1900 */
[----:B------:R-:W2:Y:S02]  /*6a50*/  LDG.E R5, desc[UR46][R2.64+0x4] ;  /* 0x0000042e02057981 */ /* 0x000ea4000c1e1900 */
[----:B--2---:R-:W-:-:S05]  /*6a60*/  IMAD.IADD R0, R5, 0x1, -R0 ;  /* 0x0000000105007824 */ /* 0x004fca00078e0a00 */
[----:B------:R-:W-:Y:S01]  /*6a70*/  R2UR UR4, R0 ;  /* 0x00000000000472ca */ /* 0x000fe200000e0000 */
[----:B------:R-:W-:-:S14]  /*6a80*/  BRA `(.L_x_647) ;  /* 0x0000000000047947 */ /* 0x000fdc0003800000 */
.L_x_648:
[----:B------:R-:W-:-:S05]  /*6a90*/  ULDC UR4, c[0x0][0x8bc] ;  /* 0x00022f0000047ab9 */ /* 0x000fca0000000800 */
.L_x_647:
[----:B-1----:R-:W-:-:S04]  /*6aa0*/  USHF.L.U32 UR5, UR25, 0x7, URZ ;  /* 0x0000000719057899 */ /* 0x002fc8000800063f */
[----:B------:R-:W-:-:S04]  /*6ab0*/  UISETP.GE.AND UP0, UPT, UR5, UR4, UPT ;  /* 0x000000040500728c */ /* 0x000fc8000bf06270 */
[----:B--2---:R-:W-:-:S06]  /*6ac0*/  USEL UR12, UR12, 0xffffffff, !UP0 ;  /* 0xffffffff0c0c7887 */ /* 0x004fcc000c000000 */
        /* <DEDUP_REMOVED lines=10> */
[----:B------:R-:W-:Y:S02]  /*6b70*/  ULDC.64 UR4, c[0x0][0x780] ;  /* 0x0001e00000047ab9 */ /* 0x000fe40000000a00 */
[----:B------:R-:W-:-:S03]  /*6b80*/  UISETP.NE.U32.AND UP1, UPT, UR4, URZ, UPT ;  /* 0x0000003f0400728c */ /* 0x000fc6000bf25070 */
[----:B------:R-:W2:Y:S01]  /*6b90*/  @P0 LDG.E R0, desc[UR46][R2.64] ;  /* 0x0000002e02000981 */ /* 0x000ea2000c1e1900 */
[----:B------:R-:W-:-:S06]  /*6ba0*/  UISETP.NE.AND.EX UP1, UPT, UR5, URZ, UPT, UP1 ;  /* 0x0000003f0500728c */ /* 0x000fcc000bf25310 */
[----:B------:R-:W-:-:S05]  /*6bb0*/  PLOP3.LUT P1, PT, PT, PT, UP1, 0x80, 0x0 ;  /* 0x000000000000781c */ /* 0x000fca0003f2f018 */
[----:B------:R-:W-:Y:S02]  /*6bc0*/  @UP1 ULDC.64 UR4, c[0x0][0x780] ;  /* 0x0001e00000041ab9 */ /* 0x000fe40000000a00 */
[----:B------:R-:W-:-:S06]  /*6bd0*/  @UP1 UIMAD.WIDE UR4, UR12, 0x4, UR4 ;  /* 0x000000040c0418a5 */ /* 0x000fcc000f8e0204 */
[----:B------:R-:W-:Y:S02]  /*6be0*/  IMAD.U32 R4, RZ, RZ, UR4 ;  /* 0x00000004ff047e24 */ /* 0x000fe4000f8e00ff */
[----:B------:R-:W-:-:S05]  /*6bf0*/  IMAD.U32 R5, RZ, RZ, UR5 ;  /* 0x00000005ff057e24 */ /* 0x000fca000f8e00ff */
[----:B------:R-:W3:Y:S01]  /*6c00*/  @P1 LDG.E R4, desc[UR46][R4.64] ;  /* 0x0000002e04041981 */ /* 0x000ee2000c1e1900 */
[----:B------:R-:W-:Y:S01]  /*6c10*/  PLOP3.LUT P2, PT, PT, PT, UP0, 0x80, 0x0 ;  /* 0x000000000000781c */ /* 0x000fe20003f4f008 */
[----:B------:R-:W1:-:S12]  /*6c20*/  S2UR UR19, SR_CTAID.Y ;  /* 0x00000000001379c3 */ /* 0x000e580000002600 */
[----:B--2---:R-:W-:-:S13]  /*6c30*/  @P2 R2UR UR4, R0 ;  /* 0x00000000000422ca */ /* 0x004fda00000e0000 */
[----:B------:R-:W-:-:S04]  /*6c40*/  @UP0 ULEA UR4, UR12, UR4, 0x6 ;  /* 0x000000040c040291 */ /* 0x000fc8000f8e303f */
[----:B------:R-:W-:-:S04]  /*6c50*/  @UP0 USHF.R.S32.HI UR5, URZ, 0x1f, UR4 ;  /* 0x0000001f3f050899 */ /* 0x000fc80008011404 */
[----:B------:R-:W-:-:S03]  /*6c60*/  @UP0 ULEA.HI UR5, UR5, UR4, URZ, 0x6 ;  /* 0x0000000405050291 */ /* 0x000fc6000f8f303f */
[----:B------:R-:W-:Y:S01]  /*6c70*/  ULDC UR4, c[0x0][0x280] ;  /* 0x0000a00000047ab9 */ /* 0x000fe20000000800 */
[----:B------:R-:W-:Y:S01]  /*6c80*/  @UP0 USHF.R.S32.HI UR5, URZ, 0x6, UR5 ;  /* 0x000000063f050899 */ /* 0x000fe20008011405 */
[----:B---3--:R-:W-:Y:S01]  /*6c90*/  @P1 R2UR UR4, R4 ;  /* 0x00000000040412ca */ /* 0x008fe200000e0000 */
[----:B-1----:R-:W-:-:S14]  /*6ca0*/  @P1 BRA `(.L_x_649) ;  /* 0x0000000000181947 */ /* 0x002fdc0003800000 */
[----:B------:R-:W-:Y:S05]  /*6cb0*/  @!P0 BRA `(.L_x_649) ;  /* 0x0000000000148947 */ /* 0x000fea0003800000 */
[----:B------:R-:W2:Y:S04]  /*6cc0*/  LDG.E R4, desc[UR46][R2.64] ;  /* 0x0000002e02047981 */ /* 0x000ea8000c1e1900 */
[----:B------:R-:W3:Y:S01]  /*6cd0*/  LDG.E R0, desc[UR46][R2.64+0x4] ;  /* 0x0000042e02007981 */ /* 0x000ee2000c1e1900 */
[----:B--2---:R-:W-:Y:S02]  /*6ce0*/  R2UR UR6, R4 ;  /* 0x00000000040672ca */ /* 0x004fe400000e0000 */
[----:B---3--:R-:W-:-:S13]  /*6cf0*/  R2UR UR4, R0 ;  /* 0x00000000000472ca */ /* 0x008fda00000e0000 */
[----:B------:R-:W-:-:S12]  /*6d00*/  UIADD3 UR4, -UR6, UR4, URZ ;  /* 0x0000000406047290 */ /* 0x000fd8000fffe13f */
.L_x_649:
[----:B------:R-:W-:Y:S02]  /*6d10*/  UISETP.GE.AND UP1, UPT, UR4, 0x1, UPT ;  /* 0x000000010400788c */ /* 0x000fe4000bf26270 */
[----:B------:R-:W-:Y:S01]  /*6d20*/  @UP0 UIMAD UR5, UR5, 0x1800, URZ ;  /* 0x00001800050508a4 */ /* 0x000fe2000f8e023f */
[----:B------:R-:W-:Y:S01]  /*6d30*/  UMOV UR6, URZ ;  /* 0x0000003f00067c82 */ /* 0x000fe20008000000 */
[----:B------:R-:W-:Y:S02]  /*6d40*/  UMOV UR7, URZ ;  /* 0x0000003f00077c82 */ /* 0x000fe40008000000 */
[----:B------:R-:W-:Y:S01]  /*6d50*/  PLOP3.LUT P0, PT, PT, PT, UP1, 0x80, 0x0 ;  /* 0x000000000000781c */ /* 0x000fe20003f0f018 */
[----:B------:R-:W-:Y:S02]  /*6d60*/  @UP0 USHF.R.S32.HI UR8, URZ, 0x1f, UR5 ;  /* 0x0000001f3f080899 */ /* 0x000fe40008011405 */
[----:B------:R-:W-:Y:S01]  /*6d70*/  USHF.R.S32.HI UR20, URZ, 0x1f, UR19 ;  /* 0x0000001f3f147899 */ /* 0x000fe20008011413 */
[----:B------:R-:W-:-:S04]  /*6d80*/  @UP0 UMOV UR6, UR5 ;  /* 0x0000000500060c82 */ /* 0x000fc80008000000 */
[----:B------:R-:W-:-:S05]  /*6d90*/  @UP0 UMOV UR7, UR8 ;  /* 0x0000000800070c82 */ /* 0x000fca0008000000 */
[----:B------:R-:W-:Y:S05]  /*6da0*/  @!P0 BRA `(.L_x_605) ;  /* 0x0000003c00048947 */ /* 0x000fea0003800000 */
[----:B------:R-:W1:Y:S01]  /*6db0*/  S2R R0, SR_TID.X ;  /* 0x0000000000007919 */ /* 0x000e620000002100 */
[----:B------:R-:W-:Y:S01]  /*6dc0*/  ULDC.64 UR10, c[0x0][0x2d8] ;  /* 0x0000b600000a7ab9 */ /* 0x000fe20000000a00 */
[----:B------:R-:W-:Y:S02]  /*6dd0*/  UIADD3 UR5, UR4, 0x3f, URZ ;  /* 0x0000003f04057890 */ /* 0x000fe4000fffe03f */
[----:B------:R-:W-:Y:S02]  /*6de0*/  UIMAD UR8, UR20, UR10, URZ ;  /* 0x0000000a140872a4 */ /* 0x000fe4000f8e023f */
[----:B------:R-:W-:Y:S02]  /*6df0*/  UISETP.GE.AND UP1, UPT, UR4, 0x41, UPT ;  /* 0x000000410400788c */ /* 0x000fe4000bf26270 */
[----:B------:R-:W-:Y:S02]  /*6e00*/  USHF.R.S32.HI UR4, URZ, 0x1f, UR5 ;  /* 0x0000001f3f047899 */ /* 0x000fe40008011405 */
[----:B------:R-:W-:-:S02]  /*6e10*/  UIMAD UR9, UR19, UR11, UR8 ;  /* 0x0000000b130972a4 */ /* 0x000fc4000f8e0208 */
[----:B------:R-:W-:Y:S01]  /*6e20*/  USHF.R.S32.HI UR8, URZ, 0x1f, UR12 ;  /* 0x0000001f3f087899 */ /* 0x000fe2000801140c */
[----:B------:R-:W-:Y:S01]  /*6e30*/  PLOP3.LUT P1, PT, PT, PT, UP1, 0x80, 0x0 ;  /* 0x000000000000781c */ /* 0x000fe20003f2f018 */
[----:B------:R-:W-:Y:S02]  /*6e40*/  UIMAD.WIDE.U32 UR14, UR19, UR10, URZ ;  /* 0x0000000a130e72a5 */ /* 0x000fe4000f8e003f */
[----:B------:R-:W-:Y:S02]  /*6e50*/  ULEA.HI UR4, UR4, UR5, URZ, 0x6 ;  /* 0x0000000504047291 */ /* 0x000fe4000f8f303f */
[----:B------:R-:W-:Y:S02]  /*6e60*/  USEL UR13, UR8, URZ, !UP0 ;  /* 0x0000003f080d7287 */ /* 0x000fe4000c000000 */
[----:B------:R-:W-:Y:S02]  /*6e70*/  UIADD3 UR8, UP2, UR6, UR14, URZ ;  /* 0x0000000e06087290 */ /* 0x000fe4000ff5e03f */
[----:B------:R-:W-:-:S02]  /*6e80*/  UIADD3 UR5, UR15, UR9, URZ ;  /* 0x000000090f057290 */ /* 0x000fc4000fffe03f */
[----:B------:R-:W-:Y:S01]  /*6e90*/  USHF.R.S32.HI UR4, URZ, 0x6, UR4 ;  /* 0x000000063f047899 */ /* 0x000fe20008011404 */
[----:B------:R-:W-:Y:S01]  /*6ea0*/  ULDC UR10, c[0x0][0x288] ;  /* 0x0000a200000a7ab9 */ /* 0x000fe20000000800 */
[----:B------:R-:W-:Y:S01]  /*6eb0*/  USEL UR18, UR12, URZ, !UP0 ;  /* 0x0000003f0c127287 */ /* 0x000fe2000c000000 */
[----:B------:R-:W-:Y:S01]  /*6ec0*/  ULDC.64 UR16, c[0x0][0x2e0] ;  /* 0x0000b80000107ab9 */ /* 0x000fe20000000a00 */
[----:B------:R-:W-:Y:S02]  /*6ed0*/  UIMAD UR12, UR12, UR10, URZ ;  /* 0x0000000a0c0c72a4 */ /* 0x000fe4000f8e023f */
[----:B------:R-:W-:Y:S01]  /*6ee0*/  UIADD3.X UR9, UR7, UR5, URZ, UP2, !UPT ;  /* 0x0000000507097290 */ /* 0x000fe200097fe43f */
[----:B-1----:R-:W-:Y:S01]  /*6ef0*/  LOP3.LUT R0, R0, 0x1f, RZ, 0xc0, !PT ;  /* 0x0000001f00007812 */ /* 0x002fe200078ec0ff */
[----:B------:R-:W-:Y:S01]  /*6f00*/  ULDC UR11, c[0x0][0x760] ;  /* 0x0001d800000b7ab9 */ /* 0x000fe20000000800 */
[----:B------:R-:W-:Y:S02]  /*6f10*/  UIMAD UR13, UR13, UR16, URZ ;  /* 0x000000100d0d72a4 */ /* 0x000fe4000f8e023f */
[----:B------:R-:W-:-:S02]  /*6f20*/  UISETP.LT.AND UP2, UPT, UR4, 0x1, UPT ;  /* 0x000000010400788c */ /* 0x000fc4000bf41270 */
[----:B------:R-:W-:Y:S02]  /*6f30*/  UIMAD UR10, UR10, UR11, URZ ;  /* 0x0000000b0a0a72a4 */ /* 0x000fe4000f8e023f */
[----:B------:R-:W-:Y:S02]  /*6f40*/  UIADD3 UR11, UP0, UR12, UR19, URZ ;  /* 0x000000130c0b7290 */ /* 0x000fe4000ff1e03f */
[----:B------:R-:W-:Y:S02]  /*6f50*/  UIMAD UR13, UR18, UR17, UR13 ;  /* 0x00000011120d72a4 */ /* 0x000fe4000f8e020d */
[----:B------:R-:W-:Y:S02]  /*6f60*/  USEL UR19, UR4, 0x1, !UP2 ;  /* 0x0000000104137887 */ /* 0x000fe4000d000000 */
[----:B------:R-:W-:Y:S01]  /*6f70*/  UIMAD.WIDE.U32 UR8, UR18, UR16, UR8 ;  /* 0x00000010120872a5 */ /* 0x000fe2000f8e0008 */
[----:B------:R-:W-:Y:S01]  /*6f80*/  ELECT P0, URZ, PT ;  /* 0x00000000003f782f */ /* 0x000fe20003800000 */
[----:B------:R-:W-:-:S02]  /*6f90*/  ULEA.HI.X.SX32 UR12, UR12, UR20, 0x1, UP0 ;  /* 0x000000140c0c7291 */ /* 0x000fc400080f0e3f */
[----:B------:R-:W-:Y:S02]  /*6fa0*/  ULOP3.LUT UR32, UR19, 0x1, URZ, 0xc0, !UPT ;  /* 0x0000000113207892 */ /* 0x000fe4000f8ec03f */
[----:B------:R-:W-:Y:S01]  /*6fb0*/  UIADD3 UR27, UR9, UR13, URZ ;  /* 0x0000000d091b7290 */ /* 0x000fe2000fffe03f */
[----:B------:R-:W-:Y:S01]  /*6fc0*/  UMOV UR4, URZ ;  /* 0x0000003f00047c82 */ /* 0x000fe20008000000 */
[----:B------:R-:W-:Y:S10]  /*6fd0*/  @!P1 BRA `(.L_x_650) ;  /* 0x0000000800bc9947 */ /* 0x000ff40003800000 */
[----:B------:R-:W-:Y:S01]  /*6fe0*/  UMOV UR15, UR5 ;  /* 0x00000005000f7c82 */ /* 0x000fe20008000000 */
[----:B------:R-:W-:Y:S01]  /*6ff0*/  ULDC.64 UR4, c[0x0][0x2c0] ;  /* 0x0000b00000047ab9 */ /* 0x000fe20000000a00 */
[----:B------:R-:W-:-:S04]  /*7000*/  UIMAD.WIDE.U32 UR16, UR18, UR16, UR14 ;  /* 0x00000010121072a5 */ /* 0x000fc8000f8e000e */
[----:B------:R-:W-:-:S04]  /*7010*/  UIADD3 UR23, UP0, UR6, UR16, URZ ;  /* 0x0000001006177290 */ /* 0x000fc8000ff1e03f */
[----:B------:R-:W-:Y:S02]  /*7020*/  UIADD3.X UR6, UR7, UR13, UR17, UP0, !UPT ;  /* 0x0000000d07067290 */ /* 0x000fe400087fe411 */
[----:B------:R-:W-:Y:S02]  /*7030*/  ULEA UR22, UP0, UR23, UR4, 0x2 ;  /* 0x0000000417167291 */ /* 0x000fe4000f80103f */
[----:B------:R-:W-:Y:S02]  /*7040*/  UIADD3 UR13, UR19, -UR32, URZ ;  /* 0x80000020130d7290 */ /* 0x000fe4000fffe03f */
[----:B------:R-:W-:Y:S02]  /*7050*/  ULEA.HI.X UR23, UR23, UR5, UR6, 0x2, UP0 ;  /* 0x0000000517177291 */ /* 0x000fe400080f1406 */
[----:B------:R-:W-:Y:S02]  /*7060*/  UIADD3 UR18, UP0, UR22, 0x3000, URZ ;  /* 0x0000300016127890 */ /* 0x000fe4000ff1e03f */
[----:B------:R-:W-:-:S02]  /*7070*/  UIADD3 UR20, UP1, UR22, 0x6000, URZ ;  /* 0x0000600016147890 */ /* 0x000fc4000ff3e03f */
[----:B------:R-:W-:Y:S02]  /*7080*/  UIADD3 UR22, UP2, UR22, 0x9000, URZ ;  /* 0x0000900016167890 */ /* 0x000fe4000ff5e03f */
[----:B------:R-:W-:Y:S02]  /*7090*/  UIADD3.X UR19, URZ, UR23, URZ, UP0, !UPT ;  /* 0x000000173f137290 */ /* 0x000fe400087fe43f */
[----:B------:R-:W-:Y:S02]  /*70a0*/  UIADD3.X UR21, URZ, UR23, URZ, UP1, !UPT ;  /* 0x000000173f157290 */ /* 0x000fe40008ffe43f */
[----:B------:R-:W-:Y:S01]  /*70b0*/  UIADD3.X UR23, URZ, UR23, URZ, UP2, !UPT ;  /* 0x000000173f177290 */ /* 0x000fe200097fe43f */
[----:B------:R-:W-:Y:S01]  /*70c0*/  UMOV UR5, URZ ;  /* 0x0000003f00057c82 */ /* 0x000fe20008000000 */
[----:B------:R-:W-:-:S10]  /*70d0*/  UMOV UR4, URZ ;  /* 0x0000003f00047c82 */ /* 0x000fd40008000000 */
.L_x_675:
        /* <DEDUP_REMOVED lines=17> */
.L_x_653:
[----:B------:R-:W2:Y:S04]  /*71f0*/  LDG.E.STRONG.GPU R4, desc[UR46][R2.64] ;  /* 0x0000002e02047981 */ /* 0x000ea8000c1ef900 */
[----:B--2---:R-:W-:Y:S01]  /*7200*/  CCTL.IVALL ;  /* 0x00000000ff00798f */ /* 0x004fe20002000000 */
[----:B------:R-:W-:Y:S05]  /*7210*/  YIELD ;  /* 0x0000000000007946 */ /* 0x000fea0003800000 */
[----:B------:R-:W-:-:S13]  /*7220*/  ISETP.NE.AND P2, PT, R4, UR25, PT ;  /* 0x0000001904007c0c */ /* 0x000fda000bf45270 */
[----:B------:R-:W-:Y:S05]  /*7230*/  @P2 BRA `(.L_x_653) ;  /* 0xfffffffc00ec2947 */ /* 0x000fea000383ffff */
.L_x_652:
[----:B------:R-:W-:Y:S05]  /*7240*/  BSYNC B0 ;  /* 0x0000000000007941 */ /* 0x000fea0003800000 */
.L_x_651:
[----:B------:R-:W-:-:S03]  /*7250*/  UMOV UR16, 0xffffffff ;  /* 0xffffffff00107882 */ /* 0x000fc60000000000 */
[----:B------:R-:W-:Y:S05]  /*7260*/  BRA.DIV UR16, `(.L_x_654) ;  /* 0x0000003a10407947 */ /* 0x000fea000b800000 */
[----:B------:R-:W-:Y:S01]  /*7270*/  NOP ;  /* 0x0000000000007918 */ /* 0x000fe20000000000 */
.L_x_722:
        /* <DEDUP_REMOVED lines=19> */
.L_x_656:
[----:B------:R-:W-:Y:S05]  /*73b0*/  BSYNC B0 ;  /* 0x0000000000007941 */ /* 0x000fea0003800000 */
.L_x_655:
        /* <DEDUP_REMOVED lines=13> */
.L_x_658:
[----:B------:R-:W-:Y:S05]  /*7490*/  BSYNC B0 ;  /* 0x0000000000007941 */ /* 0x000fea0003800000 */
.L_x_657:
[----:B------:R-:W-:Y:S06]  /*74a0*/  BAR.ARV 0xa, 0xa0 ;  /* 0x0282800000007b1d */ /* 0x000fec0000002000 */
[----:B------:R-:W-:Y:S04]  /*74b0*/  BSSY B0, `(.L_x_659) ;  /* 0x0000003000007945 */ /* 0x000fe80003800000 */
[----:B------:R-:W-:Y:S05]  /*74c0*/  @!P0 BRA `(.L_x_660) ;  /* 0x0000000000048947 */ /* 0x000fea0003800000 */
[----:B------:R-:W-:-:S04]  /*74d0*/  DEPBAR.LE SB0, 0x0 ;  /* 0x000080000000791a */ /* 0x000fc80000000000 */
.L_x_660:
[----:B------:R-:W-:Y:S05]  /*74e0*/  BSYNC B0 ;  /* 0x0000000000007941 */ /* 0x000fea0003800000 */
.L_x_659:
        /* <DEDUP_REMOVED lines=19> */
.L_x_662:
[----:B------:R-:W-:Y:S05]  /*7620*/  BSYNC B0 ;  /* 0x0000000000007941 */ /* 0x000fea0003800000 */
.L_x_661:
        /* <DEDUP_REMOVED lines=9> */
.L_x_665:
[----:B------:R-:W2:Y:S04]  /*76c0*/  LDG.E.STRONG.GPU R4, desc[UR46][R2.64] ;  /* 0x0000002e02047981 */ /* 0x000ea8000c1ef900 */
[----:B--2---:R-:W-:Y:S01]  /*76d0*/  CCTL.IVALL ;  /* 0x00000000ff00798f */ /* 0x004fe20002000000 */
[----:B------:R-:W-:Y:S05]  /*76e0*/  YIELD ;  /* 0x0000000000007946 */ /* 0x000fea0003800000 */
[----:B------:R-:W-:-:S13]  /*76f0*/  ISETP.NE.AND P2, PT, R4, UR25, PT ;  /* 0x0000001904007c0c */ /* 0x000fda000bf45270 */
[----:B------:R-:W-:Y:S05]  /*7700*/  @P2 BRA `(.L_x_665) ;  /* 0xfffffffc00ec2947 */ /* 0x000fea000383ffff */
.L_x_664:
[----:B------:R-:W-:Y:S05]  /*7710*/  BSYNC B0 ;  /* 0x0000000000007941 */ /* 0x000fea0003800000 */
.L_x_663:
[----:B------:R-:W-:-:S03]  /*7720*/  UMOV UR6, 0xffffffff ;  /* 0xffffffff00067882 */ /* 0x000fc60000000000 */
[----:B------:R-:W-:Y:S05]  /*7730*/  BRA.DIV UR6, `(.L_x_666) ;  /* 0x0000003606287947 */ /* 0x000fea000b800000 */
[----:B------:R-:W-:Y:S01]  /*7740*/  NOP ;  /* 0x0000000000007918 */ /* 0x000fe20000000000 */
.L_x_725:
        /* <DEDUP_REMOVED lines=13> */
.L_x_668:
[----:B------:R-:W-:Y:S05]  /*7820*/  BSYNC B0 ;  /* 0x0000000000007941 */ /* 0x000fea0003800000 */
.L_x_667:
        /* <DEDUP_REMOVED lines=13> */
.L_x_670:
[----:B------:R-:W-:Y:S05]  /*7900*/  BSYNC B0 ;  /* 0x0000000000007941 */ /* 0x000fea0003800000 */
.L_x_669:
[----:B------:R-:W-:Y:S06]  /*7910*/  BAR.ARV 0xa, 0xa0 ;  /* 0x0282800000007b1d */ /* 0x000fec0000002000 */
[----:B------:R-:W-:Y:S04]  /*7920*/  BSSY B0, `(.L_x_671) ;  /* 0x0000003000007945 */ /* 0x000fe80003800000 */
[----:B------:R-:W-:Y:S05]  /*7930*/  @!P0 BRA `(.L_x_672) ;  /* 0x0000000000048947 */ /* 0x000fea0003800000 */
[----:B------:R-:W-:-:S04]  /*7940*/  DEPBAR.LE SB0, 0x0 ;  /* 0x000080000000791a */ /* 0x000fc80000000000 */
.L_x_672:
[----:B------:R-:W-:Y:S05]  /*7950*/  BSYNC B0 ;  /* 0x0000000000007941 */ /* 0x000fea0003800000 */
.L_x_671:
        /* <DEDUP_REMOVED lines=19> */
.L_x_674:
[----:B------:R-:W-:Y:S05]  /*7a90*/  BSYNC B0 ;  /* 0x0000000000007941 */ /* 0x000fea0003800000 */
.L_x_673:
[----:B------:R-:W-:Y:S02]  /*7aa0*/  UIADD3 UR4, UR4, 0x2, URZ ;  /* 0x0000000204047890 */ /* 0x000fe4000fffe03f */
[----:B------:R-:W-:Y:S01]  /*7ab0*/  UIADD3 UR5, UR5, 0x1, URZ ;  /* 0x0000000105057890 */ /* 0x000fe2000fffe03f */
[----:B------:R-:W-:Y:S11]  /*7ac0*/  @P1 BRA `(.L_x_675) ;  /* 0xfffffff400841947 */ /* 0x000ff6000383ffff */
.L_x_650:
        /* <DEDUP_REMOVED lines=13> */
.L_x_678:
[----:B------:R-:W2:Y:S04]  /*7ba0*/  LDG.E.STRONG.GPU R0, desc[UR46][R2.64] ;  /* 0x0000002e02007981 */ /* 0x000ea8000c1ef900 */
[----:B--2---:R-:W-:Y:S01]  /*7bb0*/  CCTL.IVALL ;  /* 0x00000000ff00798f */ /* 0x004fe20002000000 */
[----:B------:R-:W-:Y:S05]  /*7bc0*/  YIELD ;  /* 0x0000000000007946 */ /* 0x000fea0003800000 */
[----:B------:R-:W-:-:S13]  /*7bd0*/  ISETP.NE.AND P1, PT, R0, UR25, PT ;  /* 0x0000001900007c0c */ /* 0x000fda000bf25270 */
[----:B------:R-:W-:Y:S05]  /*7be0*/  @P1 BRA `(.L_x_678) ;  /* 0xfffffffc00ec1947 */ /* 0x000fea000383ffff */
.L_x_677:
[----:B------:R-:W-:Y:S05]  /*7bf0*/  BSYNC B0 ;  /* 0x0000000000007941 */ /* 0x000fea0003800000 */
.L_x_676:
[----:B------:R-:W-:-:S03]  /*7c00*/  UMOV UR5, 0xffffffff ;  /* 0xffffffff00057882 */ /* 0x000fc60000000000 */
[----:B------:R-:W-:Y:S05]  /*7c10*/  BRA.DIV UR5, `(.L_x_679) ;  /* 0x00000032050c7947 */ /* 0x000fea000b800000 */
[----:B------:R-:W-:Y:S01]  /*7c20*/  NOP ;  /* 0x0000000000007918 */ /* 0x000fe20000000000 */
.L_x_728:
        /* <DEDUP_REMOVED lines=22> */
.L_x_681:
[----:B------:R-:W-:Y:S05]  /*7d90*/  BSYNC B0 ;  /* 0x0000000000007941 */ /* 0x000fea0003800000 */
.L_x_680:
[----:B------:R-:W-:Y:S06]  /*7da0*/  BAR.SYNC.DEFER_BLOCKING 0xe, 0xa0 ;  /* 0x0382800000007b1d */ /* 0x000fec0000010000 */
[----:B------:R-:W-:Y:S04]  /*7db0*/  BSSY B0, `(.L_x_682) ;  /* 0x0000013000007945 */ /* 0x000fe80003800000 */
[----:B------:R-:W-:Y:S05]  /*7dc0*/  @!P0 BRA `(.L_x_683) ;  /* 0x0000000000448947 */ /* 0x000fea0003800000 */
[----:B------:R-:W1:Y:S01]  /*7dd0*/  S2UR UR14, SR_CgaCtaId ;  /* 0x00000000000e79c3 */ /* 0x000e620000008800 */
[----:B------:R-:W-:Y:S01]  /*7de0*/  R2UR UR5, R6 ;  /* 0x00000000060572ca */ /* 0x000fe200000e0000 */
[----:B------:R-:W-:Y:S01]  /*7df0*/  UMOV UR13, 0x400 ;  /* 0x00000400000d7882 */ /* 0x000fe20000000000 */
[----:B------:R-:W-:-:S11]  /*7e00*/  ULDC.64 UR6, c[0x0][0x2c0] ;  /* 0x0000b00000067ab9 */ /* 0x000fd60000000a00 */
[----:B------:R-:W-:-:S04]  /*7e10*/  UIADD3 UR5, UR5, 0xc00, URZ ;  /* 0x00000c0005057890 */ /* 0x000fc8000fffe03f */
[----:B------:R-:W-:-:S04]  /*7e20*/  UIADD3 UR15, UP0, UR5, UR8, URZ ;  /* 0x00000008050f7290 */ /* 0x000fc8000ff1e03f */
[----:B------:R-:W-:Y:S02]  /*7e30*/  ULEA.HI.X.SX32 UR5, UR5, UR27, 0x1, UP0 ;  /* 0x0000001b05057291 */ /* 0x000fe400080f0e3f */
[----:B-1----:R-:W-:Y:S02]  /*7e40*/  ULEA UR13, UR14, UR13, 0x18 ;  /* 0x0000000d0e0d7291 */ /* 0x002fe4000f8ec03f */
[----:B------:R-:W-:Y:S02]  /*7e50*/  ULEA UR6, UP0, UR15, UR6, 0x2 ;  /* 0x000000060f067291 */ /* 0x000fe4000f80103f */
[----:B------:R-:W-:Y:S02]  /*7e60*/  UIADD3 UR13, UR13, 0xf000, URZ ;  /* 0x0000f0000d0d7890 */ /* 0x000fe4000fffe03f */
[----:B------:R-:W-:Y:S01]  /*7e70*/  ULEA.HI.X UR7, UR15, UR7, UR5, 0x2, UP0 ;  /* 0x000000070f077291 */ /* 0x000fe200080f1405 */
[----:B------:R-:W-:Y:S02]  /*7e80*/  UMOV UR14, 0x0 ;  /* 0x00000000000e7882 */ /* 0x000fe40000000000 */
[----:B------:R-:W-:Y:S01]  /*7e90*/  UMOV UR5, 0x300 ;  /* 0x0000030000057882 */ /* 0x000fe20000000000 */
[----:B------:R-:W-:-:S05]  /*7ea0*/  UMOV UR15, 0x14f00000 ;  /* 0x14f00000000f7882 */ /* 0x000fca0000000000 */
[----:B------:R1:W-:Y:S01]  /*7eb0*/  UBLKRED.G.S.ADD.F32.RN [UR6], [UR13], UR5, desc[UR14] ;  /* 0x00000e060d0073bb */ /* 0x0003e200080a1405 */
[----:B------:R0:W-:Y:S01]  /*7ec0*/  UTMACMDFLUSH ;  /* 0x00000000000079b7 */ /* 0x0001e20000000000 */
[----:B-1----:R-:W-:-:S04]  /*7ed0*/  DEPBAR.LE SB0, 0x1 ;  /* 0x000080400000791a */ /* 0x002fc80000000000 */
.L_x_683:
[----:B------:R-:W-:Y:S05]  /*7ee0*/  BSYNC B0 ;  /* 0x0000000000007941 */ /* 0x000fea0003800000 */
.L_x_682:
[----:B------:R-:W-:Y:S06]  /*7ef0*/  BAR.ARV 0xa, 0xa0 ;  /* 0x0282800000007b1d */ /* 0x000fec0000002000 */
[----:B------:R-:W-:Y:S04]  /*7f00*/  BSSY B0, `(.L_x_684) ;  /* 0x0000003000007945 */ /* 0x000fe80003800000 */
[----:B------:R-:W-:Y:S05]  /*7f10*/  @!P0 BRA `(.L_x_685) ;  /* 0x0000000000048947 */ /* 0x000fea0003800000 */
[----:B------:R-:W-:-:S04]  /*7f20*/  DEPBAR.LE SB0, 0x0 ;  /* 0x000080000000791a */ /* 0x000fc80000000000 */
.L_x_685:
[----:B------:R-:W-:Y:S05]  /*7f30*/  BSYNC B0 ;  /* 0x0000000000007941 */ /* 0x000fea0003800000 */
.L_x_684:
        /* <DEDUP_REMOVED lines=19> */
.L_x_645:
        /* <DEDUP_REMOVED lines=13> */
.L_x_686:
        /* <DEDUP_REMOVED lines=14> */
.L_x_688:
[----:B------:R-:W-:-:S05]  /*8220*/  ULDC UR4, c[0x0][0x8bc] ;  /* 0x00022f0000047ab9 */ /* 0x000fca0000000800 */
.L_x_687:
        /* <DEDUP_REMOVED lines=56> */
.L_x_690:
        /* <DEDUP_REMOVED lines=63> */
.L_x_729:
        /* <DEDUP_REMOVED lines=13> */
.L_x_693:
        /* <DEDUP_REMOVED lines=125> */
.L_x_704:
[----:B------:R-:W-:-:S04]  /*9240*/  SHF.L.U32 R21, R9, 0x1f, RZ ;  /* 0x0000001f09157819 */ /* 0x000fc800000006ff */
[----:B-1----:R-:W1:Y:S02]  /*9250*/  SYNCS.PHASECHK.TRANS64.TRYWAIT P1, [R0+URZ+0x26840], R21 ;  /* 0x02684015000075a7 */ /* 0x002e64000802017f */
[----:B-12---:R-:W-:Y:S05]  /*9260*/  @!P1 BRA `(.L_x_696) ;  /* 0x0000001800a89947 */ /* 0x006fea0003800000 */
.L_x_730:
[----:B------:R-:W-:Y:S05]  /*9270*/  @P0 BRA `(.L_x_697) ;  /* 0x0000000000140947 */ /* 0x000fea0003800000 */
[----:B------:R-:W-:Y:S01]  /*9280*/  ISETP.NE.AND P1, PT, R16, RZ, PT ;  /* 0x000000ff1000720c */ /* 0x000fe20003f25270 */
[----:B------:R-:W-:-:S04]  /*9290*/  IMAD.MOV.U32 R3, RZ, RZ, 0x3100 ;  /* 0x00003100ff037424 */ /* 0x000fc800078e00ff */
[----:B------:R2:W-:Y:S08]  /*92a0*/  SYNCS.ARRIVE.TRANS64 RZ, [R0+URZ+0x26830], R3 ;  /* 0x0268300300ff79a7 */ /* 0x0005f0000800003f */
[----:B------:R-:W-:Y:S05]  /*92b0*/  @!P1 BRA `(.L_x_697) ;  /* 0x0000000000049947 */ /* 0x000fea0003800000 */
[----:B------:R-:W-:Y:S01]  /*92c0*/  BPT.TRAP 0x1 ;  /* 0x000000040000795c */ /* 0x000fe20000300000 */
.L_x_697:
        /* <DEDUP_REMOVED lines=43> */
.L_x_731:
[----:B------:R-:W-:Y:S05]  /*9580*/  @P0 BRA `(.L_x_699) ;  /* 0x0000000000140947 */ /* 0x000fea0003800000 */
[----:B------:R-:W-:Y:S01]  /*9590*/  ISETP.NE.AND P1, PT, R16, RZ, PT ;  /* 0x000000ff1000720c */ /* 0x000fe20003f25270 */
[----:B------:R-:W-:-:S04]  /*95a0*/  IMAD.MOV.U32 R3, RZ, RZ, 0x3100 ;  /* 0x00003100ff037424 */ /* 0x000fc800078e00ff */
[----:B------:R3:W-:Y:S08]  /*95b0*/  SYNCS.ARRIVE.TRANS64 RZ, [R0+URZ+0x26818], R3 ;  /* 0x0268180300ff79a7 */ /* 0x0007f0000800003f */
[----:B------:R-:W-:Y:S05]  /*95c0*/  @!P1 BRA `(.L_x_699) ;  /* 0x0000000000049947 */ /* 0x000fea0003800000 */
[----:B------:R-:W-:Y:S01]  /*95d0*/  BPT.TRAP 0x1 ;  /* 0x000000040000795c */ /* 0x000fe20000300000 */
.L_x_699:
        /* <DEDUP_REMOVED lines=36> */
.L_x_732:
        /* <DEDUP_REMOVED lines=9> */
.L_x_701:
        /* <DEDUP_REMOVED lines=38> */
.L_x_734:
[----:B------:R-:W-:Y:S05]  /*9b10*/  @P0 BRA `(.L_x_703) ;  /* 0x0000000000140947 */ /* 0x000fea0003800000 */
[----:B------:R-:W-:Y:S01]  /*9b20*/  ISETP.NE.AND P1, PT, R16, RZ, PT ;  /* 0x000000ff1000720c */ /* 0x000fe20003f25270 */
[----:B-1----:R-:W-:-:S04]  /*9b30*/  IMAD.MOV.U32 R5, RZ, RZ, 0x3100 ;  /* 0x00003100ff057424 */ /* 0x002fc800078e00ff */
[----:B------:R2:W-:Y:S08]  /*9b40*/  SYNCS.ARRIVE.TRANS64 RZ, [R0+URZ+0x26810], R5 ;  /* 0x0268100500ff79a7 */ /* 0x0005f0000800003f */
[----:B------:R-:W-:Y:S05]  /*9b50*/  @!P1 BRA `(.L_x_703) ;  /* 0x0000000000049947 */ /* 0x000fea0003800000 */
[----:B------:R-:W-:Y:S01]  /*9b60*/  BPT.TRAP 0x1 ;  /* 0x000000040000795c */ /* 0x000fe20000300000 */
.L_x_703:
        /* <DEDUP_REMOVED lines=37> */
.L_x_695:
[----:B------:R-:W-:-:S13]  /*9dc0*/  ISETP.NE.AND P1, PT, R13, RZ, PT ;  /* 0x000000ff0d00720c */ /* 0x000fda0003f25270 */
[----:B------:R-:W-:Y:S05]  /*9dd0*/  @!P1 BRA `(.L_x_694) ;  /* 0x0000000400689947 */ /* 0x000fea0003800000 */
[----:B------:R-:W-:-:S04]  /*9de0*/  SHF.L.U32 R7, R9, 0x1f, RZ ;  /* 0x0000001f09077819 */ /* 0x000fc800000006ff */
[----:B------:R-:W1:Y:S02]  /*9df0*/  SYNCS.PHASECHK.TRANS64.TRYWAIT P1, [R0+URZ+0x26840], R7 ;  /* 0x02684007000075a7 */ /* 0x000e64000802017f */
[----:B-1----:R-:W-:Y:S05]  /*9e00*/  @!P1 BRA `(.L_x_705) ;  /* 0x0000001000149947 */ /* 0x002fea0003800000 */
.L_x_735:
[----:B------:R-:W-:Y:S05]  /*9e10*/  @P0 BRA `(.L_x_706) ;  /* 0x0000000000140947 */ /* 0x000fea0003800000 */
[----:B------:R-:W-:Y:S01]  /*9e20*/  ISETP.NE.AND P1, PT, R16, RZ, PT ;  /* 0x000000ff1000720c */ /* 0x000fe20003f25270 */
[----:B------:R-:W-:-:S04]  /*9e30*/  IMAD.MOV.U32 R5, RZ, RZ, 0x3100 ;  /* 0x00003100ff057424 */ /* 0x000fc800078e00ff */
[----:B------:R2:W-:Y:S08]  /*9e40*/  SYNCS.ARRIVE.TRANS64 RZ, [R0+URZ+0x26830], R5 ;  /* 0x0268300500ff79a7 */ /* 0x0005f0000800003f */
[----:B------:R-:W-:Y:S05]  /*9e50*/  @!P1 BRA `(.L_x_706) ;  /* 0x0000000000049947 */ /* 0x000fea0003800000 */
[----:B------:R-:W-:Y:S01]  /*9e60*/  BPT.TRAP 0x1 ;  /* 0x000000040000795c */ /* 0x000fe20000300000 */
.L_x_706:
        /* <DEDUP_REMOVED lines=41> */
.L_x_736:
[----:B------:R-:W-:Y:S05]  /*a100*/  @P0 BRA `(.L_x_708) ;  /* 0x0000000000140947 */ /* 0x000fea0003800000 */
[----:B------:R-:W-:Y:S01]  /*a110*/  ISETP.NE.AND P0, PT, R16, RZ, PT ;  /* 0x000000ff1000720c */ /* 0x000fe20003f05270 */
[----:B------:R-:W-:-:S04]  /*a120*/  IMAD.MOV.U32 R5, RZ, RZ, 0x3100 ;  /* 0x00003100ff057424 */ /* 0x000fc800078e00ff */
[----:B------:R3:W-:Y:S08]  /*a130*/  SYNCS.ARRIVE.TRANS64 RZ, [R0+URZ+0x26818], R5 ;  /* 0x0268180500ff79a7 */ /* 0x0007f0000800003f */
[----:B------:R-:W-:Y:S05]  /*a140*/  @!P0 BRA `(.L_x_708) ;  /* 0x0000000000048947 */ /* 0x000fea0003800000 */
[----:B------:R-:W-:Y:S01]  /*a150*/  BPT.TRAP 0x1 ;  /* 0x000000040000795c */ /* 0x000fe20000300000 */
.L_x_708:
        /* <DEDUP_REMOVED lines=34> */
.L_x_694:
[----:B------:R-:W3:Y:S01]  /*a380*/  S2R R2, SR_TID.X ;  /* 0x0000000000027919 */ /* 0x000ee20000002100 */
[----:B------:R-:W-:Y:S01]  /*a390*/  IMAD R3, R12, 0x8, R0 ;  /* 0x000000080c037824 */ /* 0x000fe200078e0200 */
[----:B---3--:R-:W-:Y:S02]  /*a3a0*/  LOP3.LUT R4, R2, 0x7f, RZ, 0xc0, !PT ;  /* 0x0000007f02047812 */ /* 0x008fe400078ec0ff */
[----:B------:R-:W-:Y:S02]  /*a3b0*/  SHF.L.U32 R2, R9, 0x1f, RZ ;  /* 0x0000001f09027819 */ /* 0x000fe400000006ff */
[----:B------:R-:W-:Y:S02]  /*a3c0*/  ISETP.NE.AND P1, PT, R4, RZ, PT ;  /* 0x000000ff0400720c */ /* 0x000fe40003f25270 */
[----:B------:R-:W3:Y:S02]  /*a3d0*/  SYNCS.PHASECHK.TRANS64.TRYWAIT P0, [R3+URZ+0x26840], R2 ;  /* 0x02684002030075a7 */ /* 0x000ee4000800017f */
[----:B---3--:R-:W-:Y:S09]  /*a3e0*/  @!P0 BRA `(.L_x_709) ;  /* 0x0000000800c48947 */ /* 0x008ff20003800000 */
.L_x_737:
[----:B------:R-:W-:Y:S05]  /*a3f0*/  @P1 BRA `(.L_x_710) ;  /* 0x0000000000181947 */ /* 0x000fea0003800000 */
[----:B------:R-:W4:Y:S01]  /*a400*/  S2R R4, SR_TID.X ;  /* 0x0000000000047919 */ /* 0x000f220000002100 */
[----:B---3--:R-:W-:-:S04]  /*a410*/  IMAD.MOV.U32 R2, RZ, RZ, 0x3100 ;  /* 0x00003100ff027424 */ /* 0x008fc800078e00ff */
[----:B------:R3:W-:Y:S01]  /*a420*/  SYNCS.ARRIVE.TRANS64 RZ, [R3+URZ+0x26830], R2 ;  /* 0x0268300203ff79a7 */ /* 0x0007e2000800003f */
[----:B----4-:R-:W-:-:S13]  /*a430*/  LOP3.LUT P0, RZ, R4, 0x1f, RZ, 0xc0, !PT ;  /* 0x0000001f04ff7812 */ /* 0x010fda000780c0ff */
[----:B---3--:R-:W-:Y:S05]  /*a440*/  @!P0 BRA `(.L_x_710) ;  /* 0x0000000000048947 */ /* 0x008fea0003800000 */
[----:B------:R-:W-:Y:S01]  /*a450*/  BPT.TRAP 0x1 ;  /* 0x000000040000795c */ /* 0x000fe20000300000 */
.L_x_710:
        /* <DEDUP_REMOVED lines=48> */
.L_x_691:
[----:B------:R-:W-:Y:S05]  /*a760*/  BSYNC B0 ;  /* 0x0000000000007941 */ /* 0x000fea0003800000 */
.L_x_689:
[----:B------:R-:W-:-:S03]  /*a770*/  UMOV UR8, 0xffffffff ;  /* 0xffffffff00087882 */ /* 0x000fc60000000000 */
[----:B------:R-:W-:Y:S05]  /*a780*/  BRA.DIV UR8, `(.L_x_711) ;  /* 0x0000000608f07947 */ /* 0x000fea000b800000 */
[----:B------:R-:W-:-:S13]  /*a790*/  ELECT P0, URZ, PT ;  /* 0x00000000003f782f */ /* 0x000fda0003800000 */
.L_x_740:
[----:B------:R-:W-:Y:S05]  /*a7a0*/  @!P0 BRA `(.L_x_605) ;  /* 0x0000000000848947 */ /* 0x000fea0003800000 */
[----:B------:R-:W-:-:S06]  /*a7b0*/  ULOP3.LUT UR8, UR38, 0x2, URZ, 0xfc, !UPT ;  /* 0x0000000226087892 */ /* 0x000fcc000f8efc3f */
[----:B------:R-:W-:-:S05]  /*a7c0*/  IMAD.U32 R2, RZ, RZ, UR8 ;  /* 0x00000008ff027e24 */ /* 0x000fca000f8e00ff */
[----:B------:R-:W-:-:S13]  /*a7d0*/  ISETP.NE.AND P2, PT, R2, 0x3, PT ;  /* 0x000000030200780c */ /* 0x000fda0003f45270 */
[----:B------:R-:W-:Y:S05]  /*a7e0*/  @!P2 BRA `(.L_x_712) ;  /* 0x000000000004a947 */ /* 0x000fea0003800000 */
[----:B--2---:R-:W-:Y:S01]  /*a7f0*/  BPT.TRAP 0x1 ;  /* 0x000000040000795c */ /* 0x004fe20000300000 */
.L_x_712:
        /* <DEDUP_REMOVED lines=15> */
.L_x_741:
[----:B------:R-:W3:Y:S02]  /*a8f0*/  SYNCS.PHASECHK.TRANS64.TRYWAIT P0, [R3+URZ], R2 ;  /* 0x00000002030075a7 */ /* 0x000ee4000800017f */
[----:B---3--:R-:W-:Y:S05]  /*a900*/  @!P0 BRA `(.L_x_714) ;  /* 0x0000000400c88947 */ /* 0x008fea0003800000 */
.L_x_742:
[----:B------:R-:W-:Y:S05]  /*a910*/  @!P2 BRA `(.L_x_715) ;  /* 0x000000000004a947 */ /* 0x000fea0003800000 */
[----:B--2---:R-:W-:Y:S01]  /*a920*/  BPT.TRAP 0x1 ;  /* 0x000000040000795c */ /* 0x004fe20000300000 */
.L_x_715:
[----:B---3--:R-:W-:-:S04]  /*a930*/  VIADD R3, R7, 0x26840 ;  /* 0x0002684007037836 */ /* 0x008fc80000000000 */
[----:B------:R-:W-:-:S04]  /*a940*/  IMAD R0, R0, 0x8, R3 ;  /* 0x0000000800007824 */ /* 0x000fc800078e0203 */
[----:B------:R-:W3:Y:S02]  /*a950*/  SYNCS.PHASECHK.TRANS64.TRYWAIT P0, [R0+URZ], R5 ;  /* 0x00000005000075a7 */ /* 0x000ee4000800017f */
[----:B---3--:R-:W-:Y:S05]  /*a960*/  @!P0 BRA `(.L_x_716) ;  /* 0x0000000400c48947 */ /* 0x008fea0003800000 */
.L_x_743:
[----:B------:R-:W-:-:S07]  /*a970*/  IMAD R3, R4, 0x8, R3 ;  /* 0x0000000804037824 */ /* 0x000fce00078e0203 */
.L_x_717:
[----:B----4-:R4:W1:Y:S02]  /*a980*/  SYNCS.PHASECHK.TRANS64.TRYWAIT P0, [R3+URZ], R2 ;  /* 0x00000002030075a7 */ /* 0x010864000800017f */
[----:B-1----:R-:W-:Y:S05]  /*a990*/  @!P0 NANOSLEEP.SYNCS 0x989680 ;  /* 0x009896800000895d */ /* 0x002fea0003900000 */
[----:B------:R-:W1:Y:S02]  /*a9a0*/  @!P0 SYNCS.PHASECHK.TRANS64 P0, [R3+URZ], R2 ;  /* 0x00000002030085a7 */ /* 0x000e64000800007f */
[----:B-1----:R-:W-:Y:S05]  /*a9b0*/  @!P0 BRA `(.L_x_717) ;  /* 0xfffffffc00f08947 */ /* 0x002fea000383ffff */
.L_x_605:
[----:B--2---:R-:W-:Y:S05]  /*a9c0*/  BSYNC B6 ;  /* 0x0000000000067941 */ /* 0x004fea0003800000 */
.L_x_599:
[----:B------:R-:W-:Y:S05]  /*a9d0*/  EXIT ;  /* 0x000000000000794d */ /* 0x000fea0003800000 */
.L_x_615:
[----:B------:R-:W-:Y:S02]  /*a9e0*/  IMAD.MOV.U32 R13, RZ, RZ, R16 ;  /* 0x000000ffff0d7224 */ /* 0x000fe400078e0010 */
[----:B------:R-:W-:Y:S02]  /*a9f0*/  IMAD.MOV.U32 R12, RZ, RZ, RZ ;  /* 0x000000ffff0c7224 */ /* 0x000fe400078e00ff */
[----:B------:R-:W-:Y:S02]  /*aa00*/  IMAD.MOV.U32 R11, RZ, RZ, 0x1f ;  /* 0x0000001fff0b7424 */ /* 0x000fe400078e00ff */
[----:B------:R-:W-:-:S07]  /*aa10*/  IMAD.MOV.U32 R15, RZ, RZ, -0x1 ;  /* 0xffffffffff0f7424 */ /* 0x000fce00078e00ff */
[----:B-1---5:R-:W-:Y:S05]  /*aa20*/  WARPSYNC.COLLECTIVE R15, `(.L_x_718) ;  /* 0x000000000f087348 */ /* 0x022fea0003c00000 */
[----:B------:R2:W3:Y:S02]  /*aa30*/  SHFL.IDX P6, R14, R13, R12, R11 ;  /* 0x0000000c0d0e7389 */ /* 0x0004e400000c000b */
[----:B-123-5:R-:W-:Y:S01]  /*aa40*/  ENDCOLLECTIVE ;  /* 0x000000000000791b */ /* 0x02efe20003800000 */
.L_x_718:
[----:B------:R-:W-:Y:S05]  /*aa50*/  BRA `(.L_x_719) ;  /* 0xffffff6800447947 */ /* 0x000fea000383ffff */
.L_x_617:
[----:B-1----:R1:W3:Y:S02]  /*aa60*/  SYNCS.PHASECHK.TRANS64.TRYWAIT P0, [R18+URZ+0x26800], R5 ;  /* 0x02680005120075a7 */ /* 0x0022e4000800017f */
[----:B---3--:R-:W-:Y:S05]  /*aa70*/  @!P0 NANOSLEEP.SYNCS 0x989680 ;  /* 0x009896800000895d */ /* 0x008fea0003900000 */
[----:B------:R-:W3:Y:S02]  /*aa80*/  @!P0 SYNCS.PHASECHK.TRANS64 P0, [R18+URZ+0x26800], R5 ;  /* 0x02680005120085a7 */ /* 0x000ee4000800007f */
[----:B---3--:R-:W-:Y:S05]  /*aa90*/  @!P0 BRA `(.L_x_617) ;  /* 0xfffffffc00f08947 */ /* 0x008fea000383ffff */
[----:B------:R-:W-:Y:S05]  /*aaa0*/  BRA `(.L_x_616) ;  /* 0xffffff6800687947 */ /* 0x000fea000383ffff */
.L_x_622:
[----:B--2---:R-:W-:-:S04]  /*aab0*/  IMAD.U32 R5, RZ, RZ, UR10 ;  /* 0x0000000aff057e24 */ /* 0x004fc8000f8e00ff */
[----:B------:R2:W3:Y:S03]  /*aac0*/  SYNCS.PHASECHK.TRANS64.TRYWAIT P1, [R5+URZ+0x26810], R16 ;  /* 0x02681010050075a7 */ /* 0x0004e6000802017f */
[----:B---3--:R-:W-:Y:S05]  /*aad0*/  @!P1 NANOSLEEP.SYNCS 0x989680 ;  /* 0x009896800000995d */ /* 0x008fea0003900000 */
[----:B------:R-:W3:Y:S02]  /*aae0*/  @!P1 SYNCS.PHASECHK.TRANS64 P1, [R5+URZ+0x26810], R16 ;  /* 0x02681010050095a7 */ /* 0x000ee4000802007f */
[----:B---3--:R-:W-:Y:S05]  /*aaf0*/  @!P1 BRA `(.L_x_622) ;  /* 0xfffffffc00ec9947 */ /* 0x008fea000383ffff */
[----:B------:R-:W-:Y:S05]  /*ab00*/  BRA `(.L_x_621) ;  /* 0xffffff7000cc7947 */ /* 0x000fea000383ffff */
.L_x_626:
[----:B------:R-:W-:-:S04]  /*ab10*/  IMAD.U32 R121, RZ, RZ, UR10 ;  /* 0x0000000aff797e24 */ /* 0x000fc8000f8e00ff */
[----:B------:R1:W1:Y:S03]  /*ab20*/  SYNCS.PHASECHK.TRANS64.TRYWAIT P1, [R121+URZ+0x26830], R16 ;  /* 0x02683010790075a7 */ /* 0x000266000802017f */
[----:B-1----:R-:W-:Y:S05]  /*ab30*/  @!P1 NANOSLEEP.SYNCS 0x989680 ;  /* 0x009896800000995d */ /* 0x002fea0003900000 */
[----:B------:R-:W1:Y:S02]  /*ab40*/  @!P1 SYNCS.PHASECHK.TRANS64 P1, [R121+URZ+0x26830], R16 ;  /* 0x02683010790095a7 */ /* 0x000e64000802007f */
[----:B-1----:R-:W-:Y:S05]  /*ab50*/  @!P1 BRA `(.L_x_626) ;  /* 0xfffffffc00ec9947 */ /* 0x002fea000383ffff */
[----:B------:R-:W-:Y:S05]  /*ab60*/  BRA `(.L_x_625) ;  /* 0xffffff7400d87947 */ /* 0x000fea000383ffff */
.L_x_654:
[----:B------:R-:W-:Y:S01]  /*ab70*/  BSSY B0, `(.L_x_720) ;  /* 0x0000005000007945 */ /* 0x000fe20003800000 */
[----:B------:R-:W-:-:S07]  /*ab80*/  IMAD.MOV.U32 R15, RZ, RZ, -0x1 ;  /* 0xffffffffff0f7424 */ /* 0x000fce00078e00ff */
[----:B------:R-:W-:Y:S05]  /*ab90*/  WARPSYNC.COLLECTIVE R15, `(.L_x_721) ;  /* 0x000000000f087348 */ /* 0x000fea0003c00000 */
[----:B------:R-:W-:Y:S01]  /*aba0*/  NOP ;  /* 0x0000000000007918 */ /* 0x000fe20000000000 */
[----:B------:R-:W-:Y:S01]  /*abb0*/  ENDCOLLECTIVE ;  /* 0x000000000000791b */ /* 0x000fe20003800000 */
.L_x_721:
[----:B------:R-:W-:Y:S05]  /*abc0*/  BSYNC B0 ;  /* 0x0000000000007941 */ /* 0x000fea0003800000 */
.L_x_720:
[----:B------:R-:W-:Y:S05]  /*abd0*/  BRA `(.L_x_722) ;  /* 0xffffffc400a87947 */ /* 0x000fea000383ffff */
.L_x_666:
[----:B------:R-:W-:Y:S01]  /*abe0*/  BSSY B0, `(.L_x_723) ;  /* 0x0000005000007945 */ /* 0x000fe20003800000 */
[----:B------:R-:W-:-:S07]  /*abf0*/  IMAD.MOV.U32 R15, RZ, RZ, -0x1 ;  /* 0xffffffffff0f7424 */ /* 0x000fce00078e00ff */
[----:B------:R-:W-:Y:S05]  /*ac00*/  WARPSYNC.COLLECTIVE R15, `(.L_x_724) ;  /* 0x000000000f087348 */ /* 0x000fea0003c00000 */
[----:B------:R-:W-:Y:S01]  /*ac10*/  NOP ;  /* 0x0000000000007918 */ /* 0x000fe20000000000 */
[----:B------:R-:W-:Y:S01]  /*ac20*/  ENDCOLLECTIVE ;  /* 0x000000000000791b */ /* 0x000fe20003800000 */
.L_x_724:
[----:B------:R-:W-:Y:S05]  /*ac30*/  BSYNC B0 ;  /* 0x0000000000007941 */ /* 0x000fea0003800000 */
.L_x_723:
[----:B------:R-:W-:Y:S05]  /*ac40*/  BRA `(.L_x_725) ;  /* 0xffffffc800c07947 */ /* 0x000fea000383ffff */
.L_x_679:
[----:B------:R-:W-:Y:S01]  /*ac50*/  BSSY B0, `(.L_x_726) ;  /* 0x0000005000007945 */ /* 0x000fe20003800000 */
[----:B------:R-:W-:-:S07]  /*ac60*/  IMAD.MOV.U32 R15, RZ, RZ, -0x1 ;  /* 0xffffffffff0f7424 */ /* 0x000fce00078e00ff */
[----:B------:R-:W-:Y:S05]  /*ac70*/  WARPSYNC.COLLECTIVE R15, `(.L_x_727) ;  /* 0x000000000f087348 */ /* 0x000fea0003c00000 */
[----:B------:R-:W-:Y:S01]  /*ac80*/  NOP ;  /* 0x0000000000007918 */ /* 0x000fe20000000000 */
[----:B------:R-:W-:Y:S01]  /*ac90*/  ENDCOLLECTIVE ;  /* 0x000000000000791b */ /* 0x000fe20003800000 */
.L_x_727:
[----:B------:R-:W-:Y:S05]  /*aca0*/  BSYNC B0 ;  /* 0x0000000000007941 */ /* 0x000fea0003800000 */
.L_x_726:
[----:B------:R-:W-:Y:S05]  /*acb0*/  BRA `(.L_x_728) ;  /* 0xffffffcc00dc7947 */ /* 0x000fea000383ffff */
.L_x_692:
[----:B-1----:R1:W2:Y:S02]  /*acc0*/  SYNCS.PHASECHK.TRANS64.TRYWAIT P0, [R0+URZ+0x26820], R3 ;  /* 0x02682003000075a7 */ /* 0x0022a4000800017f */
[----:B--2---:R-:W-:Y:S05]  /*acd0*/  @!P0 NANOSLEEP.SYNCS 0x989680 ;  /* 0x009896800000895d */ /* 0x004fea0003900000 */
[----:B------:R-:W2:Y:S02]  /*ace0*/  @!P0 SYNCS.PHASECHK.TRANS64 P0, [R0+URZ+0x26820], R3 ;  /* 0x02682003000085a7 */ /* 0x000ea4000800007f */
[----:B--2---:R-:W-:Y:S05]  /*acf0*/  @!P0 BRA `(.L_x_692) ;  /* 0xfffffffc00f08947 */ /* 0x004fea000383ffff */
[----:B------:R-:W-:Y:S05]  /*ad00*/  BRA `(.L_x_729) ;  /* 0xffffffdc00247947 */ /* 0x000fea000383ffff */
.L_x_696:
[----:B-1----:R1:W2:Y:S02]  /*ad10*/  SYNCS.PHASECHK.TRANS64.TRYWAIT P1, [R0+URZ+0x26840], R21 ;  /* 0x02684015000075a7 */ /* 0x0022a4000802017f */
[----:B--2---:R-:W-:Y:S05]  /*ad20*/  @!P1 NANOSLEEP.SYNCS 0x989680 ;  /* 0x009896800000995d */ /* 0x004fea0003900000 */
[----:B------:R-:W2:Y:S02]  /*ad30*/  @!P1 SYNCS.PHASECHK.TRANS64 P1, [R0+URZ+0x26840], R21 ;  /* 0x02684015000095a7 */ /* 0x000ea4000802007f */
[----:B--2---:R-:W-:Y:S05]  /*ad40*/  @!P1 BRA `(.L_x_696) ;  /* 0xfffffffc00f09947 */ /* 0x004fea000383ffff */
[----:B------:R-:W-:Y:S05]  /*ad50*/  BRA `(.L_x_730) ;  /* 0xffffffe400447947 */ /* 0x000fea000383ffff */
.L_x_698:
[----:B--2---:R2:W3:Y:S02]  /*ad60*/  SYNCS.PHASECHK.TRANS64.TRYWAIT P1, [R0+URZ+0x26828], R21 ;  /* 0x02682815000075a7 */ /* 0x0044e4000802017f */
[----:B---3--:R-:W-:Y:S05]  /*ad70*/  @!P1 NANOSLEEP.SYNCS 0x989680 ;  /* 0x009896800000995d */ /* 0x008fea0003900000 */
[----:B------:R-:W3:Y:S02]  /*ad80*/  @!P1 SYNCS.PHASECHK.TRANS64 P1, [R0+URZ+0x26828], R21 ;  /* 0x02682815000095a7 */ /* 0x000ee4000802007f */
[----:B---3--:R-:W-:Y:S05]  /*ad90*/  @!P1 BRA `(.L_x_698) ;  /* 0xfffffffc00f09947 */ /* 0x008fea000383ffff */
[----:B------:R-:W-:Y:S05]  /*ada0*/  BRA `(.L_x_731) ;  /* 0xffffffe400f47947 */ /* 0x000fea000383ffff */
.L_x_700:
[----:B---3--:R3:W4:Y:S02]  /*adb0*/  SYNCS.PHASECHK.TRANS64.TRYWAIT P1, [R0+URZ+0x26848], R21 ;  /* 0x02684815000075a7 */ /* 0x008724000802017f */
[----:B----4-:R-:W-:Y:S05]  /*adc0*/  @!P1 NANOSLEEP.SYNCS 0x989680 ;  /* 0x009896800000995d */ /* 0x010fea0003900000 */
[----:B------:R-:W4:Y:S02]  /*add0*/  @!P1 SYNCS.PHASECHK.TRANS64 P1, [R0+URZ+0x26848], R21 ;  /* 0x02684815000095a7 */ /* 0x000f24000802007f */
[----:B----4-:R-:W-:Y:S05]  /*ade0*/  @!P1 BRA `(.L_x_700) ;  /* 0xfffffffc00f09947 */ /* 0x010fea000383ffff */
[----:B------:R-:W-:Y:S05]  /*adf0*/  BRA `(.L_x_732) ;  /* 0xffffffe800887947 */ /* 0x000fea000383ffff */
.L_x_702:
[----:B------:R-:W-:-:S07]  /*ae00*/  SHF.L.U32 R5, R9, 0x1f, RZ ;  /* 0x0000001f09057819 */ /* 0x000fce00000006ff */
.L_x_733:
[----:B-1----:R1:W2:Y:S02]  /*ae10*/  SYNCS.PHASECHK.TRANS64.TRYWAIT P1, [R0+URZ+0x26820], R5 ;  /* 0x02682005000075a7 */ /* 0x0022a4000802017f */
[----:B--2---:R-:W-:Y:S05]  /*ae20*/  @!P1 NANOSLEEP.SYNCS 0x989680 ;  /* 0x009896800000995d */ /* 0x004fea0003900000 */
[----:B------:R-:W2:Y:S02]  /*ae30*/  @!P1 SYNCS.PHASECHK.TRANS64 P1, [R0+URZ+0x26820], R5 ;  /* 0x02682005000095a7 */ /* 0x000ea4000802007f */
[----:B--2---:R-:W-:Y:S05]  /*ae40*/  @!P1 BRA `(.L_x_733) ;  /* 0xfffffffc00f09947 */ /* 0x004fea000383ffff */
[----:B------:R-:W-:Y:S05]  /*ae50*/  BRA `(.L_x_734) ;  /* 0xffffffec002c7947 */ /* 0x000fea000383ffff */
.L_x_705:
[----:B-1----:R1:W2:Y:S02]  /*ae60*/  SYNCS.PHASECHK.TRANS64.TRYWAIT P1, [R0+URZ+0x26840], R7 ;  /* 0x02684007000075a7 */ /* 0x0022a4000802017f */
[----:B--2---:R-:W-:Y:S05]  /*ae70*/  @!P1 NANOSLEEP.SYNCS 0x989680 ;  /* 0x009896800000995d */ /* 0x004fea0003900000 */
[----:B------:R-:W2:Y:S02]  /*ae80*/  @!P1 SYNCS.PHASECHK.TRANS64 P1, [R0+URZ+0x26840], R7 ;  /* 0x02684007000095a7 */ /* 0x000ea4000802007f */
[----:B--2---:R-:W-:Y:S05]  /*ae90*/  @!P1 BRA `(.L_x_705) ;  /* 0xfffffffc00f09947 */ /* 0x004fea000383ffff */
[----:B------:R-:W-:Y:S05]  /*aea0*/  BRA `(.L_x_735) ;  /* 0xffffffec00d87947 */ /* 0x000fea000383ffff */
.L_x_707:
[----:B--2---:R2:W3:Y:S02]  /*aeb0*/  SYNCS.PHASECHK.TRANS64.TRYWAIT P1, [R0+URZ+0x26828], R7 ;  /* 0x02682807000075a7 */ /* 0x0044e4000802017f */
[----:B---3--:R-:W-:Y:S05]  /*aec0*/  @!P1 NANOSLEEP.SYNCS 0x989680 ;  /* 0x009896800000995d */ /* 0x008fea0003900000 */
[----:B------:R-:W3:Y:S02]  /*aed0*/  @!P1 SYNCS.PHASECHK.TRANS64 P1, [R0+URZ+0x26828], R7 ;  /* 0x02682807000095a7 */ /* 0x000ee4000802007f */
[----:B---3--:R-:W-:Y:S05]  /*aee0*/  @!P1 BRA `(.L_x_707) ;  /* 0xfffffffc00f09947 */ /* 0x008fea000383ffff */
[----:B------:R-:W-:Y:S05]  /*aef0*/  BRA `(.L_x_736) ;  /* 0xfffffff000807947 */ /* 0x000fea000383ffff */
.L_x_709:
[----:B---3--:R3:W4:Y:S02]  /*af00*/  SYNCS.PHASECHK.TRANS64.TRYWAIT P0, [R3+URZ+0x26840], R2 ;  /* 0x02684002030075a7 */ /* 0x008724000800017f */
[----:B----4-:R-:W-:Y:S05]  /*af10*/  @!P0 NANOSLEEP.SYNCS 0x989680 ;  /* 0x009896800000895d */ /* 0x010fea0003900000 */
[----:B------:R-:W4:Y:S02]  /*af20*/  @!P0 SYNCS.PHASECHK.TRANS64 P0, [R3+URZ+0x26840], R2 ;  /* 0x02684002030085a7 */ /* 0x000f24000800007f */
[----:B----4-:R-:W-:Y:S05]  /*af30*/  @!P0 BRA `(.L_x_709) ;  /* 0xfffffffc00f08947 */ /* 0x010fea000383ffff */
[----:B------:R-:W-:Y:S05]  /*af40*/  BRA `(.L_x_737) ;  /* 0xfffffff400287947 */ /* 0x000fea000383ffff */
.L_x_711:
[----:B------:R-:W-:Y:S01]  /*af50*/  BSSY B0, `(.L_x_738) ;  /* 0x0000006000007945 */ /* 0x000fe20003800000 */
[----:B------:R-:W-:-:S07]  /*af60*/  IMAD.MOV.U32 R15, RZ, RZ, -0x1 ;  /* 0xffffffffff0f7424 */ /* 0x000fce00078e00ff */
[----:B--2---:R-:W-:Y:S05]  /*af70*/  WARPSYNC.COLLECTIVE R15, `(.L_x_739) ;  /* 0x000000000f0c7348 */ /* 0x004fea0003c00000 */
[----:B------:R-:W-:Y:S02]  /*af80*/  ELECT P6, UR62, PT ;  /* 0x00000000003e782f */ /* 0x000fe400038c0000 */
[----:B------:R-:W-:Y:S01]  /*af90*/  MOV R14, UR62 ;  /* 0x0000003e000e7c02 */ /* 0x000fe20008000f00 */
[----:B--2---:R-:W-:Y:S10]  /*afa0*/  ENDCOLLECTIVE ;  /* 0x000000000000791b */ /* 0x004ff40003800000 */
.L_x_739:
[----:B------:R-:W-:Y:S05]  /*afb0*/  BSYNC B0 ;  /* 0x0000000000007941 */ /* 0x000fea0003800000 */
.L_x_738:
[----:B------:R-:W-:Y:S01]  /*afc0*/  PLOP3.LUT P0, PT, P6, PT, PT, 0x80, 0x0 ;  /* 0x000000000000781c */ /* 0x000fe2000370f070 */
[----:B------:R-:W-:-:S12]  /*afd0*/  BRA `(.L_x_740) ;  /* 0xfffffff400f07947 */ /* 0x000fd8000383ffff */
.L_x_713:
[----:B-1----:R1:W3:Y:S02]  /*afe0*/  SYNCS.PHASECHK.TRANS64.TRYWAIT P0, [R6+URZ], R5 ;  /* 0x00000005060075a7 */ /* 0x0022e4000800017f */
[----:B---3--:R-:W-:Y:S05]  /*aff0*/  @!P0 NANOSLEEP.SYNCS 0x989680 ;  /* 0x009896800000895d */ /* 0x008fea0003900000 */
[----:B------:R-:W3:Y:S02]  /*b000*/  @!P0 SYNCS.PHASECHK.TRANS64 P0, [R6+URZ], R5 ;  /* 0x00000005060085a7 */ /* 0x000ee4000800007f */
[----:B---3--:R-:W-:Y:S05]  /*b010*/  @!P0 BRA `(.L_x_713) ;  /* 0xfffffffc00f08947 */ /* 0x008fea000383ffff */
[----:B------:R-:W-:Y:S05]  /*b020*/  BRA `(.L_x_741) ;  /* 0xfffffff800307947 */ /* 0x000fea000383ffff */
.L_x_714:
[----:B---3--:R3:W4:Y:S02]  /*b030*/  SYNCS.PHASECHK.TRANS64.TRYWAIT P0, [R3+URZ], R2 ;  /* 0x00000002030075a7 */ /* 0x008724000800017f */
[----:B----4-:R-:W-:Y:S05]  /*b040*/  @!P0 NANOSLEEP.SYNCS 0x989680 ;  /* 0x009896800000895d */ /* 0x010fea0003900000 */
[----:B------:R-:W4:Y:S02]  /*b050*/  @!P0 SYNCS.PHASECHK.TRANS64 P0, [R3+URZ], R2 ;  /* 0x00000002030085a7 */ /* 0x000f24000800007f */
[----:B----4-:R-:W-:Y:S05]  /*b060*/  @!P0 BRA `(.L_x_714) ;  /* 0xfffffffc00f08947 */ /* 0x010fea000383ffff */
[----:B------:R-:W-:Y:S05]  /*b070*/  BRA `(.L_x_742) ;  /* 0xfffffff800247947 */ /* 0x000fea000383ffff */
.L_x_716:
[----:B---3--:R3:W4:Y:S02]  /*b080*/  SYNCS.PHASECHK.TRANS64.TRYWAIT P0, [R0+URZ], R5 ;  /* 0x00000005000075a7 */ /* 0x008724000800017f */
[----:B----4-:R-:W-:Y:S05]  /*b090*/  @!P0 NANOSLEEP.SYNCS 0x989680 ;  /* 0x009896800000895d */ /* 0x010fea0003900000 */
[----:B------:R-:W4:Y:S02]  /*b0a0*/  @!P0 SYNCS.PHASECHK.TRANS64 P0, [R0+URZ], R5 ;  /* 0x00000005000085a7 */ /* 0x000f24000800007f */
[----:B----4-:R-:W-:Y:S05]  /*b0b0*/  @!P0 BRA `(.L_x_716) ;  /* 0xfffffffc00f08947 */ /* 0x010fea000383ffff */
[----:B------:R-:W-:Y:S05]  /*b0c0*/  BRA `(.L_x_743) ;  /* 0xfffffff800287947 */ /* 0x000fea000383ffff */
.L_x_744:
        /* <DEDUP_REMOVED lines=11> */
.L_x_3298:


//--------------------- .text._ZN7cutlass13device_kernelIN5flash11enable_sm90INS1_16FlashAttnBwdSm90INS1_25CollectiveMainloopBwdSm90ILi2ELi2ELi2EN4cute5tupleIJNS5_1CILi1EEES8_S8_EEENS6_IJNS7_ILi64EEENS7_ILi128EEENS7_ILi96EEEEEENS_10bfloat16_tEfNS_4arch4Sm90ELb0ELb0ELb1ELb1ELb0ELb1ELb0ELb0ELi2ELi1ELi2ELi1ELb1EEENS1_24CollectiveEpilogueBwdGQAISD_fSG_Li256ELb1ELb0EEENS1_19SingleTileSchedulerILb1ELb0ELb0ELi128EEEEEEEEEvNT_6ParamsE --------------------------
	.section	.text._ZN7cutlass13device_kernelIN5flash11enable_sm90INS1_16FlashAttnBwdSm90INS1_25CollectiveMainloopBwdSm90ILi2ELi2ELi2EN4cute5tupleIJNS5_1CILi1EEES8_S8_EEENS6_IJNS7_ILi64EEENS7_ILi128EEENS7_ILi96EEEEEENS_10bfloat16_tEfNS_4arch4Sm90ELb0ELb0ELb1ELb1ELb0ELb1ELb0ELb0ELi2ELi1ELi2ELi1ELb1EEENS1_24CollectiveEpilogueBwdGQAISD_fSG_Li256ELb1ELb0EEENS1_19SingleTileSchedulerILb1ELb0ELb0ELi128EEEEEEEEEvNT_6ParamsE,"ax",@progbits
	.align	128
.text._ZN7cutlass13device_kernelIN5flash11enable_sm90INS1_16FlashAttnBwdSm90INS1_25CollectiveMainloopBwdSm90ILi2ELi2ELi2EN4cute5tupleIJNS5_1CILi1EEES8_S8_EEENS6_IJNS7_ILi64EEENS7_ILi128EEENS7_ILi96EEEEEENS_10bfloat16_tEfNS_4arch4Sm90ELb0ELb0ELb1ELb1ELb0ELb1ELb0ELb0ELi2ELi1ELi2ELi1ELb1EEENS1_24CollectiveEpilogueBwdGQAISD_fSG_Li256ELb1ELb0EEENS1_19SingleTileSchedulerILb1ELb0ELb0ELi128EEEEEEEEEvNT_6ParamsE:
        .type           _ZN7cutlass13device_kernelIN5flash11enable_sm90INS1_16FlashAttnBwdSm90INS1_25CollectiveMainloopBwdSm90ILi2ELi2ELi2EN4cute5tupleIJNS5_1CILi1EEES8_S8_EEENS6_IJNS7_ILi64EEENS7_ILi128EEENS7_ILi96EEEEEENS_10bfloat16_tEfNS_4arch4Sm90ELb0ELb0ELb1ELb1ELb0ELb1ELb0ELb0ELi2ELi1ELi2ELi1ELb1EEENS1_24CollectiveEpilogueBwdGQAISD_fSG_Li256ELb1ELb0EEENS1_19SingleTileSchedulerILb1ELb0ELb0ELi128EEEEEEEEEvNT_6ParamsE,@function
        .size           _ZN7cutlass13device_kernelIN5flash11enable_sm90INS1_16FlashAttnBwdSm90INS1_25CollectiveMainloopBwdSm90ILi2ELi2ELi2EN4cute5tupleIJNS5_1CILi1EEES8_S8_EEENS6_IJNS7_ILi64EEENS7_ILi128EEENS7_ILi96EEEEEENS_10bfloat16_tEfNS_4arch4Sm90ELb0ELb0ELb1ELb1ELb0ELb1ELb0ELb0ELi2ELi1ELi2ELi1ELb1EEENS1_24CollectiveEpilogueBwdGQAISD_fSG_Li256ELb1ELb0EEENS1_19SingleTileSchedulerILb1ELb0ELb0ELi128EEEEEEEEEvNT_6ParamsE,(.L_x_3299 - _ZN7cutlass13device_kernelIN5flash11enable_sm90INS1_16FlashAttnBwdSm90INS1_25CollectiveMainloopBwdSm90ILi2ELi2ELi2EN4cute5tupleIJNS5_1CILi1EEES8_S8_EEENS6_IJNS7_ILi64EEENS7_ILi128EEENS7_ILi96EEEEEENS_10bfloat16_tEfNS_4arch4Sm90ELb0ELb0ELb1ELb1ELb0ELb1ELb0ELb0ELi2ELi1ELi2ELi1ELb1EEENS1_24CollectiveEpilogueBwdGQAISD_fSG_Li256ELb1ELb0EEENS1_19SingleTileSchedulerILb1ELb0ELb0ELi128EEEEEEEEEvNT_6ParamsE)
        .other          _ZN7cutlass13device_kernelIN5flash11enable_sm90INS1_16FlashAttnBwdSm90INS1_25CollectiveMainloopBwdSm90ILi2ELi2ELi2EN4cute5tupleIJNS5_1CILi1EEES8_S8_EEENS6_IJNS7_ILi64EEENS7_ILi128EEENS7_ILi96EEEEEENS_10bfloat16_tEfNS_4arch4Sm90ELb0ELb0ELb1ELb1ELb0ELb1ELb0ELb0ELi2ELi1ELi2ELi1ELb1EEENS1_24CollectiveEpilogueBwdGQAISD_fSG_Li256ELb1ELb0EEENS1_19SingleTileSchedulerILb1ELb0ELb0ELi128EEEEEEEEEvNT_6ParamsE,@"STO_CUDA_ENTRY STV_DEFAULT"
_ZN7cutlass13device_kernelIN5flash11enable_sm90INS1_16FlashAttnBwdSm90INS1_25CollectiveMainloopBwdSm90ILi2ELi2ELi2EN4cute5tupleIJNS5_1CILi1EEES8_S8_EEENS6_IJNS7_ILi64EEENS7_ILi128EEENS7_ILi96EEEEEENS_10bfloat16_tEfNS_4arch4Sm90ELb0ELb0ELb1ELb1ELb0ELb1ELb0ELb0ELi2ELi1ELi2ELi1ELb1EEENS1_24CollectiveEpilogueBwdGQAISD_fSG_Li256ELb1ELb0EEENS1_19SingleTileSchedulerILb1ELb0ELb0ELi128EEEEEEEEEvNT_6ParamsE:
        /* <DEDUP_REMOVED lines=23> */
.L_x_746:
[----:B------:R-:W-:Y:S05]  /*0170*/  BSYNC B0 ;  /* 0x0000000000007941 */ /* 0x000fea0003800000 */
.L_x_745:
        /* <DEDUP_REMOVED lines=37> */
.L_x_747:
        /* <DEDUP_REMOVED lines=22> */
.L_x_748:
[----:B------:R-:W-:Y:S01]  /*0530*/  PLOP3.LUT P0, PT, PT, PT, UP0, 0x80, 0x0 ;  /* 0x000000000000781c */ /* 0x000fe20003f0f008 */
[----:B------:R-:W-:Y:S01]  /*0540*/  NOP ;  /* 0x0000000000007918 */ /* 0x000fe20000000000 */
[----:B------:R-:W-:Y:S01]  /*0550*/  ULDC.64 UR46, c[0x0][0x208] ;  /* 0x00008200002e7ab9 */ /* 0x000fe20000000a00 */
[----:B------:R-:W-:Y:S01]  /*0560*/  BSSY B6, `(.L_x_749) ;  /* 0x000089a000067945 */ /* 0x000fe20003800000 */
[----:B-12-4-:R-:W-:Y:S09]  /*0570*/  BAR.SYNC.DEFER_BLOCKING 0x0 ;  /* 0x0000000000007b1d */ /* 0x016ff20000010000 */
[----:B------:R-:W-:Y:S05]  /*0580*/  @!P0 BRA `(.L_x_750) ;  /* 0x00000050001c8947 */ /* 0x000fea0003800000 */
.L_x_751:
        /* <DEDUP_REMOVED lines=21> */
.L_x_752:
        /* <DEDUP_REMOVED lines=14> */
.L_x_754:
[----:B------:R-:W-:-:S05]  /*07c0*/  ULDC UR4, c[0x0][0x8c4] ;  /* 0x0002310000047ab9 */ /* 0x000fca0000000800 */
.L_x_753:
        /* <DEDUP_REMOVED lines=21> */
.L_x_756:
        /* <DEDUP_REMOVED lines=14> */
.L_x_757:
        /* <DEDUP_REMOVED lines=10> */
.L_x_758:
        /* <DEDUP_REMOVED lines=11> */
.L_x_759:
        /* <DEDUP_REMOVED lines=35> */
[----:B-1----:R-:W-:Y:S02]  /*0d80*/  CS2R R4, SRZ ;  /* 0x0000000000047805 */ /* 0x002fe4000001ff00 */
        /* <DEDUP_REMOVED lines=35> */
.L_x_762:
        /* <DEDUP_REMOVED lines=15> */
.L_x_761:
        /* <DEDUP_REMOVED lines=22> */
.L_x_764:
        /* <DEDUP_REMOVED lines=15> */
.L_x_763:
[----:B------:R-:W-:Y:S01]  /*1300*/  SHF.R.S32.HI R25, RZ, 0x1f, R22 ;  /* 0x0000001fff197819 */ /* 0x000fe20000011416 */
[----:B------:R-:W-:-:S03]  /*1310*/  UMOV UR4, 0xffffffff ;  /* 0xffffffff00047882 */ /* 0x000fc60000000000 */
[----:B------:R-:W-:-:S04]  /*1320*/  LEA.HI R0, R25, R22, RZ, 0x7 ;  /* 0x0000001619007211 */ /* 0x000fc800078f38ff */
[----:B------:R-:W-:Y:S01]  /*1330*/  SHF.R.S32.HI R16, RZ, 0x7, R0 ;  /* 0x00000007ff107819 */ /* 0x000fe20000011400 */
[----:B------:R-:W-:Y:S06]  /*1340*/  BRA.DIV UR4, `(.L_x_765) ;  /* 0x0000007a04f47947 */ /* 0x000fec000b800000 */
[----:B------:R1:W2:Y:S02]  /*1350*/  SHFL.IDX PT, R14, R16, RZ, 0x1f ;  /* 0x00001fff100e7589 */ /* 0x0002a400000e0000 */
.L_x_842:
[----:B------:R-:W-:Y:S02]  /*1360*/  SHF.L.U32 R5, RZ, 0x1f, RZ ;  /* 0x0000001fff057819 */ /* 0x000fe400000006ff */
[----:B------:R-:W-:Y:S01]  /*1370*/  LOP3.LUT R3, R0, 0xffffff80, RZ, 0xc0, !PT ;  /* 0xffffff8000037812 */ /* 0x000fe200078ec0ff */
[----:B------:R-:W-:Y:S01]  /*1380*/  VIADD R0, R18, 0x6000 ;  /* 0x0000600012007836 */ /* 0x000fe20000000000 */
[----:B------:R-:W3:Y:S03]  /*1390*/  SYNCS.PHASECHK.TRANS64.TRYWAIT P1, [R18+URZ+0x26800], R5 ;  /* 0x02680005120075a7 */ /* 0x000ee6000802017f */
[----:B------:R-:W-:Y:S01]  /*13a0*/  IMAD.IADD R27, R22, 0x1, -R3 ;  /* 0x00000001161b7824 */ /* 0x000fe200078e0a03 */
[----:B------:R-:W-:Y:S02]  /*13b0*/  LOP3.LUT P0, RZ, R0, 0x1bf, RZ, 0xc0, !PT ;  /* 0x000001bf00ff7812 */ /* 0x000fe4000780c0ff */
[----:B--2---:R-:W-:-:S02]  /*13c0*/  LEA.HI R0, R14, R14, RZ, 0x1 ;  /* 0x0000000e0e007211 */ /* 0x004fc400078f08ff */
[----:B------:R-:W-:Y:S02]  /*13d0*/  SHF.R.S32.HI R24, RZ, 0x1f, R27 ;  /* 0x0000001fff187819 */ /* 0x000fe4000001141b */
[----:B------:R-:W-:Y:S02]  /*13e0*/  LOP3.LUT R23, R0, 0xfffffffe, RZ, 0xc0, !PT ;  /* 0xfffffffe00177812 */ /* 0x000fe400078ec0ff */
[----:B------:R-:W-:-:S04]  /*13f0*/  LEA.HI R26, R24, R27, RZ, 0x2 ;  /* 0x0000001b181a7211 */ /* 0x000fc800078f10ff */
[----:B------:R-:W-:Y:S01]  /*1400*/  LOP3.LUT R0, R26, 0x7ffffffc, RZ, 0xc0, !PT ;  /* 0x7ffffffc1a007812 */ /* 0x000fe200078ec0ff */
[----:B---3--:R-:W-:Y:S06]  /*1410*/  @P1 BRA `(.L_x_766) ;  /* 0x0000000000081947 */ /* 0x008fec0003800000 */
[----:B------:R-:W2:Y:S02]  /*1420*/  SYNCS.PHASECHK.TRANS64.TRYWAIT P1, [R18+URZ+0x26800], R5 ;  /* 0x02680005120075a7 */ /* 0x000ea4000802017f */
[----:B--2---:R-:W-:Y:S05]  /*1430*/  @!P1 BRA `(.L_x_767) ;  /* 0x0000007800d89947 */ /* 0x004fea0003800000 */
.L_x_766:
        /* <DEDUP_REMOVED lines=18> */
[----:B-1--45:R-:W-:Y:S05]  /*1560*/  CALL.ABS.NOINC R14 ;  /* 0x000000000e007343 */ /* 0x032fea0003c00000 */
.L_x_768:
[----:B------:R-:W-:Y:S01]  /*1570*/  LEA.HI R0, R25, R22, RZ, 0x4 ;  /* 0x0000001619007211 */ /* 0x000fe200078f20ff */
[----:B------:R-:W-:Y:S05]  /*1580*/  WARPSYNC.ALL ;  /* 0x0000000000007948 */ /* 0x000fea0003800000 */
[----:B------:R-:W-:-:S05]  /*1590*/  LOP3.LUT R3, R0, 0xfffffff0, RZ, 0xc0, !PT ;  /* 0xfffffff000037812 */ /* 0x000fca00078ec0ff */
[----:B--2---:R-:W-:Y:S01]  /*15a0*/  IMAD.IADD R5, R22, 0x1, -R3 ;  /* 0x0000000116057824 */ /* 0x004fe200078e0a03 */
        /* <DEDUP_REMOVED lines=33> */
[----:B------:R-:W2:Y:S01]  /*17c0*/  LDSM.16.M88.4 R184, [R7+0x6000] ;  /* 0x0060000007b8783b */ /* 0x000ea20000000200 */
        /* <DEDUP_REMOVED lines=27> */
[----:B-1----:R-:W-:Y:S01]  /*1980*/  IMAD R16, R16, 0x300, R27 ;  /* 0x0000030010107824 */ /* 0x002fe200078e021b */
        /* <DEDUP_REMOVED lines=18> */
[----:B------:R-:W1:Y:S01]  /*1ab0*/  LDSM.16.M88.4 R196, [R0+0x6000] ;  /* 0x0060000000c4783b */ /* 0x000e620000000200 */
        /* <DEDUP_REMOVED lines=33> */
[----:B--2---:R-:W-:Y:S01]  /*1cd0*/  IMAD R0, R5, 0x4, R18 ;  /* 0x0000000405007824 */ /* 0x004fe200078e0212 */
[----:B------:R-:W-:Y:S01]  /*1ce0*/  ULOP3.LUT UR20, UR38, 0x1, URZ, 0xfc, !UPT ;  /* 0x0000000126147892 */ /* 0x000fe2000f8efc3f */
[----:B------:R-:W-:Y:S01]  /*1cf0*/  UMOV UR4, URZ ;  /* 0x0000003f00047c82 */ /* 0x000fe20008000000 */
[----:B------:R-:W-:Y:S01]  /*1d00*/  UMOV UR5, URZ ;  /* 0x0000003f00057c82 */ /* 0x000fe20008000000 */
[----:B------:R-:W-:Y:S01]  /*1d10*/  UMOV UR6, URZ ;  /* 0x0000003f00067c82 */ /* 0x000fe20008000000 */
[----:B------:R-:W-:Y:S01]  /*1d20*/  USHF.R.S32.HI UR7, URZ, 0x6, UR7 ;  /* 0x000000063f077899 */ /* 0x000fe20008011407 */
[----:B------:R-:W-:Y:S01]  /*1d30*/  ULDC UR8, c[0x0][0x75c] ;  /* 0x0001d70000087ab9 */ /* 0x000fe20000000800 */
[----:B-1-34-:R-:W-:-:S10]  /*1d40*/  ULDC UR9, c[0x0][0x744] ;  /* 0x0001d10000097ab9 */ /* 0x01afd40000000800 */
.L_x_779:
[----:B------:R-:W-:-:S06]  /*1d50*/  UISETP.NE.AND UP0, UPT, UR20, 0x3, UPT ;  /* 0x000000031400788c */ /* 0x000fcc000bf05270 */
[----:B------:R-:W-:-:S13]  /*1d60*/  PLOP3.LUT P0, PT, PT, PT, UP0, 0x80, 0x0 ;  /* 0x000000000000781c */ /* 0x000fda0003f0f008 */
[----:B-1----:R-:W-:Y:S05]  /*1d70*/  @!P0 BRA `(.L_x_769) ;  /* 0x0000000000048947 */ /* 0x002fea0003800000 */
[----:B------:R-:W-:Y:S01]  /*1d80*/  BPT.TRAP 0x1 ;  /* 0x000000040000795c */ /* 0x000fe20000300000 */
.L_x_769:
[----:B------:R-:W-:Y:S01]  /*1d90*/  R2UR UR10, R18 ;  /* 0x00000000120a72ca */ /* 0x000fe200000e0000 */
[----:B------:R-:W-:-:S05]  /*1da0*/  IMAD.U32 R16, RZ, RZ, UR5 ;  /* 0x00000005ff107e24 */ /* 0x000fca000f8e00ff */
[----:B------:R-:W-:-:S07]  /*1db0*/  SHF.L.U32 R16, R16, 0x1f, RZ ;  /* 0x0000001f10107819 */ /* 0x000fce00000006ff */
[----:B------:R-:W-:-:S09]  /*1dc0*/  ULEA UR10, UR6, UR10, 0x3 ;  /* 0x0000000a060a7291 */ /* 0x000fd2000f8e183f */
[----:B------:R1:W2:Y:S01]  /*1dd0*/  SYNCS.PHASECHK.TRANS64.TRYWAIT P1, [UR10+0x26810], R16 ;  /* 0x02681010ff0075a7 */ /* 0x0002a2000802014a */
[----:B------:R-:W-:Y:S05]  /*1de0*/  @!P0 BRA `(.L_x_770) ;  /* 0x0000000000048947 */ /* 0x000fea0003800000 */
[----:B------:R-:W-:Y:S01]  /*1df0*/  BPT.TRAP 0x1 ;  /* 0x000000040000795c */ /* 0x000fe20000300000 */
.L_x_770:
[----:B--2---:R-:W-:Y:S05]  /*1e00*/  @P1 BRA `(.L_x_771) ;  /* 0x0000000000081947 */ /* 0x004fea0003800000 */
[----:B------:R-:W2:Y:S02]  /*1e10*/  SYNCS.PHASECHK.TRANS64.TRYWAIT P1, [UR10+0x26810], R16 ;  /* 0x02681010ff0075a7 */ /* 0x000ea4000802014a */
[----:B--2---:R-:W-:Y:S05]  /*1e20*/  @!P1 BRA `(.L_x_772) ;  /* 0x0000007000709947 */ /* 0x004fea0003800000 */
.L_x_771:
        /* <DEDUP_REMOVED lines=67> */
.L_x_773:
[----:B------:R1:W1:Y:S01]  /*2260*/  SYNCS.PHASECHK.TRANS64.TRYWAIT P1, [UR10+0x26830], R16 ;  /* 0x02683010ff0075a7 */ /* 0x000262000802014a */
[----:B------:R-:W-:Y:S05]  /*2270*/  @!P0 BRA `(.L_x_774) ;  /* 0x0000000000048947 */ /* 0x000fea0003800000 */
[----:B------:R-:W-:Y:S01]  /*2280*/  BPT.TRAP 0x1 ;  /* 0x000000040000795c */ /* 0x000fe20000300000 */
.L_x_774:
[----:B-1----:R-:W-:Y:S05]  /*2290*/  @P1 BRA `(.L_x_775) ;  /* 0x0000000000081947 */ /* 0x002fea0003800000 */
[----:B------:R-:W1:Y:S02]  /*22a0*/  SYNCS.PHASECHK.TRANS64.TRYWAIT P1, [UR10+0x26830], R16 ;  /* 0x02683010ff0075a7 */ /* 0x000e64000802014a */
[----:B-1----:R-:W-:Y:S05]  /*22b0*/  @!P1 BRA `(.L_x_776) ;  /* 0x0000006c00649947 */ /* 0x002fea0003800000 */
.L_x_775:
        /* <DEDUP_REMOVED lines=565> */
.L_x_777:
        /* <DEDUP_REMOVED lines=44> */
.L_x_778:
        /* <DEDUP_REMOVED lines=13> */
[----:B------:R-:W-:Y:S01]  /*49a0*/  IMAD.MOV.U32 R4, RZ, RZ, R40 ;  /* 0x000000ffff047224 */ /* 0x000fe200078e0028 */
[----:B------:R-:W-:Y:S01]  /*49b0*/  PLOP3.LUT P0, PT, PT, PT, PT, 0x8, 0x0 ;  /* 0x000000000000781c */ /* 0x000fe20003f0e170 */
[----:B-1----:R-:W-:Y:S02]  /*49c0*/  IMAD.MOV.U32 R5, RZ, RZ, R41 ;  /* 0x000000ffff057224 */ /* 0x002fe400078e0029 */
[----:B------:R-:W-:Y:S01]  /*49d0*/  FMUL.FTZ R72, R72, UR4 ;  /* 0x0000000448487c20 */ /* 0x000fe20008410000 */
[----:B------:R-:W-:Y:S02]  /*49e0*/  IMAD.MOV.U32 R6, RZ, RZ, R42 ;  /* 0x000000ffff067224 */ /* 0x000fe400078e002a */
[----:B------:R-:W-:Y:S01]  /*49f0*/  FMUL.FTZ R73, R73, UR4 ;  /* 0x0000000449497c20 */ /* 0x000fe20008410000 */
[----:B------:R-:W-:Y:S02]  /*4a00*/  IMAD.MOV.U32 R7, RZ, RZ, R43 ;  /* 0x000000ffff077224 */ /* 0x000fe400078e002b */
        /* <DEDUP_REMOVED lines=46> */
.L_x_760:
[----:B------:R-:W-:Y:S05]  /*4cf0*/  @P0 BRA `(.L_x_755) ;  /* 0x0000004000800947 */ /* 0x000fea0003800000 */
[----:B------:R-:W-:Y:S01]  /*4d00*/  ULDC.64 UR4, c[0x0][0x878] ;  /* 0x00021e0000047ab9 */ /* 0x000fe20000000a00 */
[----:B------:R-:W1:Y:S01]  /*4d10*/  S2R R8, SR_TID.X ;  /* 0x0000000000087919 */ /* 0x000e620000002100 */
[----:B------:R-:W-:Y:S01]  /*4d20*/  UISETP.NE.U32.AND UP0, UPT, UR4, URZ, UPT ;  /* 0x0000003f0400728c */ /* 0x000fe2000bf05070 */
[----:B------:R-:W2:Y:S08]  /*4d30*/  S2UR UR10, SR_CTAID.Y ;  /* 0x00000000000a79c3 */ /* 0x000eb00000002600 */
[----:B------:R-:W-:Y:S01]  /*4d40*/  S2UR UR8, SR_CTAID.X ;  /* 0x00000000000879c3 */ /* 0x000fe20000002500 */
[----:B------:R-:W-:Y:S01]  /*4d50*/  UISETP.NE.AND.EX UP0, UPT, UR5, URZ, UPT, UP0 ;  /* 0x0000003f0500728c */ /* 0x000fe2000bf05300 */
[----:B------:R-:W-:Y:S01]  /*4d60*/  UMOV UR9, 0x400 ;  /* 0x0000040000097882 */ /* 0x000fe20000000000 */
[----:B------:R-:W-:Y:S01]  /*4d70*/  ULDC.64 UR12, c[0x0][0x818] ;  /* 0x00020600000c7ab9 */ /* 0x000fe20000000a00 */
[----:B------:R-:W-:-:S03]  /*4d80*/  ULDC.64 UR14, c[0x0][0x840] ;  /* 0x00021000000e7ab9 */ /* 0x000fc60000000a00 */
[----:B------:R-:W-:-:S05]  /*4d90*/  PLOP3.LUT P0, PT, PT, PT, UP0, 0x80, 0x0 ;  /* 0x000000000000781c */ /* 0x000fca0003f0f008 */
[----:B------:R-:W-:Y:S02]  /*4da0*/  @UP0 ULDC.64 UR4, c[0x0][0x878] ;  /* 0x00021e0000040ab9 */ /* 0x000fe40000000a00 */
[----:B------:R-:W-:-:S06]  /*4db0*/  @UP0 UIMAD.WIDE UR4, UR36, 0x4, UR4 ;  /* 0x00000004240408a5 */ /* 0x000fcc000f8e0204 */
[----:B------:R-:W-:Y:S02]  /*4dc0*/  IMAD.U32 R2, RZ, RZ, UR4 ;  /* 0x00000004ff027e24 */ /* 0x000fe4000f8e00ff */
[----:B------:R-:W-:Y:S01]  /*4dd0*/  IMAD.U32 R3, RZ, RZ, UR5 ;  /* 0x00000005ff037e24 */ /* 0x000fe2000f8e00ff */
[----:B------:R-:W3:Y:S01]  /*4de0*/  S2UR UR11, SR_CgaCtaId ;  /* 0x00000000000b79c3 */ /* 0x000ee20000008800 */
[----:B------:R-:W-:-:S03]  /*4df0*/  ULDC UR5, c[0x0][0x850] ;  /* 0x0002140000057ab9 */ /* 0x000fc60000000800 */
[----:B------:R1:W4:Y:S01]  /*4e00*/  @P0 LDG.E R2, desc[UR46][R2.64] ;  /* 0x0000002e02020981 */ /* 0x000322000c1e1900 */
[----:B------:R-:W-:Y:S01]  /*4e10*/  UISETP.NE.AND UP1, UPT, UR5, 0x1, UPT ;  /* 0x000000010500788c */ /* 0x000fe2000bf25270 */
[----:B------:R-:W-:Y:S01]  /*4e20*/  BSSY B0, `(.L_x_780) ;  /* 0x0000059000007945 */ /* 0x000fe20003800000 */
[----:B-1----:R-:W-:-:S09]  /*4e30*/  VIADD R3, R8, 0xffffff80 ;  /* 0xffffff8008037836 */ /* 0x002fd20000000000 */
[----:B------:R-:W-:Y:S01]  /*4e40*/  @UP1 ULDC UR16, c[0x0][0x858] ;  /* 0x0002160000101ab9 */ /* 0x000fe20000000800 */
[----:B------:R-:W-:Y:S01]  /*4e50*/  SHF.R.S32.HI R0, RZ, 0x1f, R3 ;  /* 0x0000001fff007819 */ /* 0x000fe20000011403 */
[----:B------:R-:W-:Y:S01]  /*4e60*/  BAR.SYNC.DEFER_BLOCKING 0x1, 0x100 ;  /* 0x0044000000007b1d */ /* 0x000fe20000010000 */
[----:B----4-:R-:W-:Y:S02]  /*4e70*/  @P0 R2UR UR4, R2 ;  /* 0x00000000020402ca */ /* 0x010fe400000e0000 */
[----:B------:R-:W-:Y:S02]  /*4e80*/  LEA.HI R2, R0, R3, RZ, 0x7 ;  /* 0x0000000300027211 */ /* 0x000fe400078f38ff */
[----:B------:R-:W-:Y:S02]  /*4e90*/  ISETP.NE.AND P0, PT, R3, RZ, PT ;  /* 0x000000ff0300720c */ /* 0x000fe40003f05270 */
[----:B------:R-:W-:Y:S02]  /*4ea0*/  LOP3.LUT R0, R2, 0x3fffff80, RZ, 0xc0, !PT ;  /* 0x3fffff8002007812 */ /* 0x000fe400078ec0ff */
[----:B------:R-:W-:-:S03]  /*4eb0*/  SHF.R.S32.HI R9, RZ, 0x7, R2 ;  /* 0x00000007ff097819 */ /* 0x000fc60000011402 */
[----:B------:R-:W-:Y:S02]  /*4ec0*/  IMAD.IADD R0, R3, 0x1, -R0 ;  /* 0x0000000103007824 */ /* 0x000fe400078e0a00 */
[----:B------:R-:W-:Y:S02]  /*4ed0*/  @UP0 ULEA UR6, UR36, UR4, 0x7 ;  /* 0x0000000424060291 */ /* 0x000fe4000f8e383f */
[----:B------:R-:W-:Y:S01]  /*4ee0*/  IMAD R0, R9, 0x600, R0 ;  /* 0x0000060009007824 */ /* 0x000fe200078e0200 */
[----:B------:R-:W-:Y:S01]  /*4ef0*/  @UP1 ULDC UR4, c[0x0][0x854] ;  /* 0x0002150000041ab9 */ /* 0x000fe20000000800 */
[----:B------:R-:W-:Y:S02]  /*4f00*/  @UP0 USHF.R.S32.HI UR7, URZ, 0x1f, UR6 ;  /* 0x0000001f3f070899 */ /* 0x000fe40008011406 */
[----:B--2---:R-:W-:Y:S01]  /*4f10*/  UIMAD.WIDE.U32 UR4, UR10, UR4, URZ ;  /* 0x000000040a0472a5 */ /* 0x004fe2000f8e003f */
[----:B------:R-:W-:Y:S01]  /*4f20*/  IMAD.SHL.U32 R0, R0, 0x4, RZ ;  /* 0x0000000400007824 */ /* 0x000fe200078e00ff */
[----:B------:R-:W-:-:S02]  /*4f30*/  @UP0 ULEA.HI UR7, UR7, UR6, URZ, 0x7 ;  /* 0x0000000607070291 */ /* 0x000fc4000f8f383f */
[----:B------:R-:W-:Y:S02]  /*4f40*/  @UP1 USHF.R.U32.HI UR10, URZ, UR16, UR5 ;  /* 0x000000103f0a1299 */ /* 0x000fe40008011605 */
[----:B------:R-:W-:Y:S02]  /*4f50*/  @UP0 USHF.R.S32.HI UR7, URZ, 0x7, UR7 ;  /* 0x000000073f070899 */ /* 0x000fe40008011407 */
[----:B---3--:R-:W-:Y:S02]  /*4f60*/  ULEA UR4, UR11, UR9, 0x18 ;  /* 0x000000090b047291 */ /* 0x008fe4000f8ec03f */
[----:B------:R-:W-:Y:S02]  /*4f70*/  @UP0 UIMAD UR6, UR7, 0x3000, URZ ;  /* 0x00003000070608a4 */ /* 0x000fe4000f8e023f */
[----:B------:R-:W-:Y:S02]  /*4f80*/  UIMAD UR5, UR8, 0x3000, URZ ;  /* 0x00003000080578a4 */ /* 0x000fe4000f8e023f */
[----:B------:R-:W-:Y:S01]  /*4f90*/  @UP0 USHF.R.S32.HI UR7, URZ, 0x1f, UR6 ;  /* 0x0000001f3f070899 */ /* 0x000fe20008011406 */
[----:B------:R-:W-:Y:S01]  /*4fa0*/  LEA R0, R0, UR4, 0x2 ;  /* 0x0000000400007c11 */ /* 0x000fe2000f8e10ff */
[----:B------:R-:W-:Y:S01]  /*4fb0*/  USHF.R.S32.HI UR11, URZ, 0x1f, UR10 ;  /* 0x0000001f3f0b7899 */ /* 0x000fe2000801140a */
[----:B------:R-:W-:Y:S01]  /*4fc0*/  @!UP0 UMOV UR6, URZ ;  /* 0x0000003f00068c82 */ /* 0x000fe20008000000 */
[----:B------:R-:W-:Y:S01]  /*4fd0*/  ULDC.64 UR16, c[0x0][0x848] ;  /* 0x0002120000107ab9 */ /* 0x000fe20000000a00 */
[----:B------:R-:W-:Y:S01]  /*4fe0*/  UIADD3 UR8, UP1, UR5, UR6, URZ ;  /* 0x0000000605087290 */ /* 0x000fe2000ff3e03f */
[----:B------:R1:W-:Y:S01]  /*4ff0*/  STS.128 [R0], R24 ;  /* 0x0000001800007388 */ /* 0x0003e20000000c00 */
[----:B------:R-:W-:Y:S01]  /*5000*/  @!UP0 UMOV UR7, URZ ;  /* 0x0000003f00078c82 */ /* 0x000fe20008000000 */
[----:B------:R-:W-:-:S02]  /*5010*/  UIMAD UR6, UR11, UR12, URZ ;  /* 0x0000000c0b0672a4 */ /* 0x000fc4000f8e023f */
[----:B------:R-:W-:Y:S01]  /*5020*/  ULEA.HI.X.SX32 UR9, UR5, UR7, 0x1, UP1 ;  /* 0x0000000705097291 */ /* 0x000fe200088f0e3f */
[----:B------:R1:W-:Y:S01]  /*5030*/  STS.128 [R0+0x800], R28 ;  /* 0x0008001c00007388 */ /* 0x0003e20000000c00 */
[----:B------:R-:W-:Y:S02]  /*5040*/  UIMAD UR5, UR11, UR14, URZ ;  /* 0x0000000e0b0572a4 */ /* 0x000fe4000f8e023f */
[----:B------:R-:W-:Y:S01]  /*5050*/  UIMAD UR11, UR10, UR13, UR6 ;  /* 0x0000000d0a0b72a4 */ /* 0x000fe2000f8e0206 */
[----:B------:R1:W-:Y:S01]  /*5060*/  STS.128 [R0+0x1000], R32 ;  /* 0x0010002000007388 */ /* 0x0003e20000000c00 */
[----:B------:R-:W-:Y:S02]  /*5070*/  UIMAD.WIDE.U32 UR6, UR10, UR12, UR8 ;  /* 0x0000000c0a0672a5 */ /* 0x000fe4000f8e0008 */
[----:B------:R-:W-:Y:S01]  /*5080*/  UIMAD UR12, UR10, UR15, UR5 ;  /* 0x0000000f0a0c72a4 */ /* 0x000fe2000f8e0205 */
[----:B------:R1:W-:Y:S01]  /*5090*/  STS.128 [R0+0x1800], R36 ;  /* 0x0018002400007388 */ /* 0x0003e20000000c00 */
[----:B------:R-:W-:-:S02]  /*50a0*/  USHF.R.S32.HI UR5, URZ, 0x1f, UR36 ;  /* 0x0000001f3f057899 */ /* 0x000fc40008011424 */
[----:B------:R-:W-:Y:S01]  /*50b0*/  UIMAD.WIDE.U32 UR8, UR10, UR14, UR8 ;  /* 0x0000000e0a0872a5 */ /* 0x000fe2000f8e0008 */
[----:B------:R1:W-:Y:S01]  /*50c0*/  STS.128 [R0+0x2000], R4 ;  /* 0x0020000400007388 */ /* 0x0003e20000000c00 */
[----:B------:R-:W-:Y:S01]  /*50d0*/  USEL UR5, UR5, URZ, !UP0 ;  /* 0x0000003f05057287 */ /* 0x000fe2000c000000 */
[----:B------:R-:W-:Y:S02]  /*50e0*/  ULDC.64 UR14, c[0x0][0x820] ;  /* 0x00020800000e7ab9 */ /* 0x000fe40000000a00 */
[----:B------:R1:W-:Y:S01]  /*50f0*/  STS.128 [R0+0x2800], R44 ;  /* 0x0028002c00007388 */ /* 0x0003e20000000c00 */
[----:B------:R-:W-:Y:S02]  /*5100*/  USEL UR36, UR36, URZ, !UP0 ;  /* 0x0000003f24247287 */ /* 0x000fe4000c000000 */
[----:B------:R-:W-:Y:S01]  /*5110*/  UIMAD UR10, UR5, UR14, URZ ;  /* 0x0000000e050a72a4 */ /* 0x000fe2000f8e023f */
[----:B------:R1:W-:Y:S01]  /*5120*/  STS.128 [R0+0x3000], R48 ;  /* 0x0030003000007388 */ /* 0x0003e20000000c00 */
[----:B------:R-:W-:-:S02]  /*5130*/  UIADD3 UR7, UR7, UR11, URZ ;  /* 0x0000000b07077290 */ /* 0x000fc4000fffe03f */
[----:B------:R-:W-:Y:S01]  /*5140*/  UIMAD UR5, UR5, UR16, URZ ;  /* 0x00000010050572a4 */ /* 0x000fe2000f8e023f */
[----:B------:R1:W-:Y:S01]  /*5150*/  STS.128 [R0+0x3800], R52 ;  /* 0x0038003400007388 */ /* 0x0003e20000000c00 */
[----:B------:R-:W-:Y:S02]  /*5160*/  UIADD3 UR9, UR9, UR12, URZ ;  /* 0x0000000c09097290 */ /* 0x000fe4000fffe03f */
[----:B------:R-:W-:Y:S01]  /*5170*/  UIMAD UR10, UR36, UR15, UR10 ;  /* 0x0000000f240a72a4 */ /* 0x000fe2000f8e020a */
[----:B------:R1:W-:Y:S01]  /*5180*/  STS.128 [R0+0x4000], R56 ;  /* 0x0040003800007388 */ /* 0x0003e20000000c00 */
[----:B------:R-:W-:Y:S02]  /*5190*/  UIMAD.WIDE.U32 UR6, UR36, UR14, UR6 ;  /* 0x0000000e240672a5 */ /* 0x000fe4000f8e0006 */
[----:B------:R-:W-:Y:S01]  /*51a0*/  UIMAD UR5, UR36, UR17, UR5 ;  /* 0x00000011240572a4 */ /* 0x000fe2000f8e0205 */
[----:B------:R1:W-:Y:S01]  /*51b0*/  STS.128 [R0+0x4800], R60 ;  /* 0x0048003c00007388 */ /* 0x0003e20000000c00 */
[----:B------:R-:W-:Y:S01]  /*51c0*/  UIMAD.WIDE.U32 UR8, UR36, UR16, UR8 ;  /* 0x00000010240872a5 */ /* 0x000fe2000f8e0008 */
[----:B------:R-:W-:-:S02]  /*51d0*/  ULDC.64 UR12, c[0x0][0x800] ;  /* 0x00020000000c7ab9 */ /* 0x000fc40000000a00 */
[----:B------:R1:W-:Y:S01]  /*51e0*/  STS.128 [R0+0x5000], R64 ;  /* 0x0050004000007388 */ /* 0x0003e20000000c00 */
[----:B------:R-:W-:Y:S01]  /*51f0*/  ULDC.64 UR14, c[0x0][0x828] ;  /* 0x00020a00000e7ab9 */ /* 0x000fe20000000a00 */
[----:B------:R-:W-:Y:S02]  /*5200*/  UIADD3 UR7, UR7, UR10, URZ ;  /* 0x0000000a07077290 */ /* 0x000fe4000fffe03f */
[----:B------:R1:W-:Y:S01]  /*5210*/  STS.128 [R0+0x5800], R68 ;  /* 0x0058004400007388 */ /* 0x0003e20000000c00 */
[----:B------:R-:W-:Y:S02]  /*5220*/  ULEA UR12, UP0, UR6, UR12, 0x2 ;  /* 0x0000000c060c7291 */ /* 0x000fe4000f80103f */
[----:B------:R-:W-:Y:S01]  /*5230*/  UIADD3 UR5, UR9, UR5, URZ ;  /* 0x0000000509057290 */ /* 0x000fe2000fffe03f */
[----:B------:R-:W-:Y:S01]  /*5240*/  @!PT LDS RZ, [RZ] ;  /* 0x00000000fffff984 */ /* 0x000fe20000000800 */
[----:B------:R-:W-:Y:S01]  /*5250*/  @!PT LDS RZ, [RZ] ;  /* 0x00000000fffff984 */ /* 0x000fe20000000800 */
[----:B------:R-:W-:Y:S01]  /*5260*/  @!PT LDS RZ, [RZ] ;  /* 0x00000000fffff984 */ /* 0x000fe20000000800 */
[----:B------:R-:W-:Y:S01]  /*5270*/  @!PT LDS RZ, [RZ] ;  /* 0x00000000fffff984 */ /* 0x000fe20000000800 */
[----:B------:R2:W-:Y:S06]  /*5280*/  MEMBAR.ALL.CTA ;  /* 0x0000000000007992 */ /* 0x0005ec0000008000 */
[----:B--2---:R-:W2:Y:S01]  /*5290*/  FENCE.VIEW.ASYNC.S ;  /* 0x00000000000073c6 */ /* 0x004ea20000000000 */
[----:B------:R-:W-:-:S02]  /*52a0*/  ULEA UR14, UP1, UR8, UR14, 0x2 ;  /* 0x0000000e080e7291 */ /* 0x000fc4000f82103f */
[----:B------:R-:W-:Y:S02]  /*52b0*/  ULEA.HI.X UR13, UR6, UR13, UR7, 0x2, UP0 ;  /* 0x0000000d060d7291 */ /* 0x000fe400080f1407 */
[----:B------:R-:W-:Y:S01]  /*52c0*/  ULEA.HI.X UR7, UR8, UR15, UR5, 0x2, UP1 ;  /* 0x0000000f08077291 */ /* 0x000fe200088f1405 */
[----:B--2---:R-:W-:Y:S06]  /*52d0*/  BAR.SYNC.DEFER_BLOCKING 0x1, 0x100 ;  /* 0x0044000000007b1d */ /* 0x004fec0000010000 */
[----:B------:R-:W-:Y:S05]  /*52e0*/  @P0 BRA `(.L_x_781) ;  /* 0x0000000000300947 */ /* 0x000fea0003800000 */
[----:B------:R-:W-:Y:S01]  /*52f0*/  PLOP3.LUT P0, PT, PT, PT, PT, 0x80, 0x0 ;  /* 0x000000000000781c */ /* 0x000fe20003f0f070 */
[----:B------:R-:W-:Y:S01]  /*5300*/  UMOV UR5, 0xc00 ;  /* 0x00000c0000057882 */ /* 0x000fe20000000000 */
[----:B------:R-:W-:Y:S01]  /*5310*/  UMOV UR8, 0x0 ;  /* 0x0000000000087882 */ /* 0x000fe20000000000 */
[----:B------:R-:W-:Y:S01]  /*5320*/  UMOV UR9, 0x14f00000 ;  /* 0x14f0000000097882 */ /* 0x000fe20000000000 */
[----:B------:R-:W-:-:S09]  /*5330*/  UMOV UR6, UR14 ;  /* 0x0000000e00067c82 */ /* 0x000fd20008000000 */
.L_x_782:
[----:B------:R-:W-:Y:S01]  /*5340*/  @P0 ELECT P1, URZ, PT ;  /* 0x00000000003f082f */ /* 0x000fe20003820000 */
[----:B------:R2:W-:-:S12]  /*5350*/  UBLKRED.G.S.ADD.F32.RN [UR6], [UR4], UR5, desc[UR8] ;  /* 0x00000806040073bb */ /* 0x0005d800080a1405 */
[----:B------:R-:W-:Y:S02]  /*5360*/  @P1 PLOP3.LUT P0, PT, P1, PT, PT, 0x8, 0x0 ;  /* 0x000000000000181c */ /* 0x000fe40000f0e170 */
[----:B------:R-:W-:-:S11]  /*5370*/  PLOP3.LUT P1, PT, PT, PT, PT, 0x8, 0x0 ;  /* 0x000000000000781c */ /* 0x000fd60003f2e170 */
[----:B--2---:R-:W-:Y:S05]  /*5380*/  @P0 BRA.U.ANY `(.L_x_782) ;  /* 0xfffffffd00ec0947 */ /* 0x004fea000393ffff */
[----:B------:R0:W-:Y:S01]  /*5390*/  UTMACMDFLUSH ;  /* 0x00000000000079b7 */ /* 0x0001e20000000000 */
[----:B------:R-:W-:-:S04]  /*53a0*/  DEPBAR.LE SB0, 0x0 ;  /* 0x000080000000791a */ /* 0x000fc80000000000 */
.L_x_781:
[----:B------:R-:W-:Y:S05]  /*53b0*/  BSYNC B0 ;  /* 0x0000000000007941 */ /* 0x000fea0003800000 */
.L_x_780:
[----:B------:R-:W-:Y:S01]  /*53c0*/  BAR.SYNC.DEFER_BLOCKING 0x1, 0x100 ;  /* 0x0044000000007b1d */ /* 0x000fe20000010000 */
[----:B------:R-:W-:-:S05]  /*53d0*/  ISETP.NE.AND P0, PT, R8, 0x80, PT ;  /* 0x000000800800780c */ /* 0x000fca0003f05270 */
        /* <DEDUP_REMOVED lines=20> */
[----:B------:R-:W-:Y:S01]  /*5520*/  PLOP3.LUT P0, PT, PT, PT, PT, 0x80, 0x0 ;  /* 0x000000000000781c */ /* 0x000fe20003f0f070 */
[----:B------:R-:W-:Y:S01]  /*5530*/  UMOV UR5, 0xc00 ;  /* 0x00000c0000057882 */ /* 0x000fe20000000000 */
[----:B------:R-:W-:Y:S01]  /*5540*/  UMOV UR8, 0x0 ;  /* 0x0000000000087882 */ /* 0x000fe20000000000 */
[----:B------:R-:W-:Y:S01]  /*5550*/  UMOV UR9, 0x14f00000 ;  /* 0x14f0000000097882 */ /* 0x000fe20000000000 */
[----:B------:R-:W-:Y:S01]  /*5560*/  UMOV UR6, UR12 ;  /* 0x0000000c00067c82 */ /* 0x000fe20008000000 */
[----:B------:R-:W-:-:S08]  /*5570*/  UMOV UR7, UR13 ;  /* 0x0000000d00077c82 */ /* 0x000fd00008000000 */
.L_x_783:
        /* <DEDUP_REMOVED lines=8> */
.L_x_750:
        /* <DEDUP_REMOVED lines=20> */
.L_x_785:
        /* <DEDUP_REMOVED lines=13> */
.L_x_787:
[----:B------:R-:W-:-:S05]  /*5810*/  ULDC UR5, c[0x0][0x8c4] ;  /* 0x0002310000057ab9 */ /* 0x000fca0000000800 */
.L_x_786:
        /* <DEDUP_REMOVED lines=40> */
.L_x_788:
        /* <DEDUP_REMOVED lines=49> */
.L_x_802:
        /* <DEDUP_REMOVED lines=21> */
.L_x_791:
[----:B------:R-:W-:Y:S05]  /*5f00*/  BSYNC B0 ;  /* 0x0000000000007941 */ /* 0x000fea0003800000 */
.L_x_790:
        /* <DEDUP_REMOVED lines=13> */
.L_x_793:
[----:B------:R-:W-:Y:S05]  /*5fe0*/  BSYNC B0 ;  /* 0x0000000000007941 */ /* 0x000fea0003800000 */
.L_x_792:
[----:B------:R-:W-:Y:S06]  /*5ff0*/  BAR.ARV 0xa, 0xa0 ;  /* 0x0282800000007b1d */ /* 0x000fec0000002000 */
[----:B------:R-:W-:Y:S04]  /*6000*/  BSSY B0, `(.L_x_794) ;  /* 0x0000003000007945 */ /* 0x000fe80003800000 */
[----:B------:R-:W-:Y:S05]  /*6010*/  @!P0 BRA `(.L_x_795) ;  /* 0x0000000000048947 */ /* 0x000fea0003800000 */
[----:B------:R-:W-:-:S04]  /*6020*/  DEPBAR.LE SB0, 0x0 ;  /* 0x000080000000791a */ /* 0x000fc80000000000 */
.L_x_795:
[----:B------:R-:W-:Y:S05]  /*6030*/  BSYNC B0 ;  /* 0x0000000000007941 */ /* 0x000fea0003800000 */
.L_x_794:
        /* <DEDUP_REMOVED lines=13> */
.L_x_797:
[----:B------:R-:W-:Y:S05]  /*6110*/  BSYNC B0 ;  /* 0x0000000000007941 */ /* 0x000fea0003800000 */
.L_x_796:
        /* <DEDUP_REMOVED lines=13> */
.L_x_799:
[----:B------:R-:W-:Y:S05]  /*61f0*/  BSYNC B0 ;  /* 0x0000000000007941 */ /* 0x000fea0003800000 */
.L_x_798:
[----:B------:R-:W-:Y:S01]  /*6200*/  VIADD R0, R0, 0xfffffffe ;  /* 0xfffffffe00007836 */ /* 0x000fe20000000000 */
[----:B------:R-:W-:Y:S06]  /*6210*/  BAR.ARV 0xa, 0xa0 ;  /* 0x0282800000007b1d */ /* 0x000fec0000002000 */
[----:B------:R-:W-:Y:S01]  /*6220*/  BSSY B0, `(.L_x_800) ;  /* 0x0000004000007945 */ /* 0x000fe20003800000 */
[----:B------:R-:W-:-:S03]  /*6230*/  ISETP.NE.AND P1, PT, R0, RZ, PT ;  /* 0x000000ff0000720c */ /* 0x000fc60003f25270 */
[----:B------:R-:W-:Y:S10]  /*6240*/  @!P0 BRA `(.L_x_801) ;  /* 0x0000000000048947 */ /* 0x000ff40003800000 */
[----:B------:R-:W-:-:S04]  /*6250*/  DEPBAR.LE SB0, 0x0 ;  /* 0x000080000000791a */ /* 0x000fc80000000000 */
.L_x_801:
[----:B------:R-:W-:Y:S05]  /*6260*/  BSYNC B0 ;  /* 0x0000000000007941 */ /* 0x000fea0003800000 */
.L_x_800:
[----:B------:R-:W-:Y:S06]  /*6270*/  BAR.ARV 0xb, 0xa0 ;  /* 0x02c2800000007b1d */ /* 0x000fec0000002000 */
[----:B------:R-:W-:Y:S02]  /*6280*/  UIADD3 UR5, UR5, 0x2, URZ ;  /* 0x0000000205057890 */ /* 0x000fe4000fffe03f */
[----:B------:R-:W-:Y:S01]  /*6290*/  UIADD3 UR4, UR4, 0x1, URZ ;  /* 0x0000000104047890 */ /* 0x000fe2000fffe03f */
[----:B------:R-:W-:Y:S11]  /*62a0*/  @P1 BRA `(.L_x_802) ;  /* 0xfffffff800c01947 */ /* 0x000ff6000383ffff */
[----:B------:R-:W-:-:S12]  /*62b0*/  UIADD3 UR6, UR16, 0x3000, URZ ;  /* 0x0000300010067890 */ /* 0x000fd8000fffe03f */
.L_x_789:
        /* <DEDUP_REMOVED lines=19> */
.L_x_804:
[----:B------:R-:W-:Y:S05]  /*63f0*/  BSYNC B0 ;  /* 0x0000000000007941 */ /* 0x000fea0003800000 */
.L_x_803:
        /* <DEDUP_REMOVED lines=19> */
.L_x_806:
[----:B------:R-:W-:Y:S05]  /*6530*/  BSYNC B0 ;  /* 0x0000000000007941 */ /* 0x000fea0003800000 */
.L_x_805:
[----:B------:R-:W-:Y:S06]  /*6540*/  BAR.ARV 0xa, 0xa0 ;  /* 0x0282800000007b1d */ /* 0x000fec0000002000 */
[----:B------:R-:W-:Y:S04]  /*6550*/  BSSY B0, `(.L_x_807) ;  /* 0x0000003000007945 */ /* 0x000fe80003800000 */
[----:B------:R-:W-:Y:S05]  /*6560*/  @!P0 BRA `(.L_x_808) ;  /* 0x0000000000048947 */ /* 0x000fea0003800000 */
[----:B------:R-:W-:-:S04]  /*6570*/  DEPBAR.LE SB0, 0x0 ;  /* 0x000080000000791a */ /* 0x000fc80000000000 */
.L_x_808:
[----:B------:R-:W-:Y:S05]  /*6580*/  BSYNC B0 ;  /* 0x0000000000007941 */ /* 0x000fea0003800000 */
.L_x_807:
[----:B------:R-:W-:Y:S06]  /*6590*/  BAR.ARV 0xb, 0xa0 ;  /* 0x02c2800000007b1d */ /* 0x000fec0000002000 */
[----:B------:R-:W-:Y:S05]  /*65a0*/  BRA `(.L_x_755) ;  /* 0x0000002800547947 */ /* 0x000fea0003800000 */
.L_x_784:
        /* <DEDUP_REMOVED lines=13> */
.L_x_809:
        /* <DEDUP_REMOVED lines=14> */
.L_x_811:
[----:B------:R-:W-:-:S05]  /*6760*/  ULDC UR4, c[0x0][0x8c4] ;  /* 0x0002310000047ab9 */ /* 0x000fca0000000800 */
.L_x_810:
        /* <DEDUP_REMOVED lines=56> */
.L_x_813:
        /* <DEDUP_REMOVED lines=63> */
.L_x_843:
        /* <DEDUP_REMOVED lines=13> */
.L_x_816:
        /* <DEDUP_REMOVED lines=125> */
.L_x_827:
[----:B------:R-:W-:-:S04]  /*7780*/  SHF.L.U32 R21, R9, 0x1f, RZ ;  /* 0x0000001f09157819 */ /* 0x000fc800000006ff */
[----:B-1----:R-:W1:Y:S02]  /*7790*/  SYNCS.PHASECHK.TRANS64.TRYWAIT P1, [R0+URZ+0x26840], R21 ;  /* 0x02684015000075a7 */ /* 0x002e64000802017f */
[----:B-12---:R-:W-:Y:S05]  /*77a0*/  @!P1 BRA `(.L_x_819) ;  /* 0x0000001800549947 */ /* 0x006fea0003800000 */
.L_x_844:
[----:B------:R-:W-:Y:S05]  /*77b0*/  @P0 BRA `(.L_x_820) ;  /* 0x0000000000140947 */ /* 0x000fea0003800000 */
[----:B------:R-:W-:Y:S01]  /*77c0*/  ISETP.NE.AND P1, PT, R16, RZ, PT ;  /* 0x000000ff1000720c */ /* 0x000fe20003f25270 */
[----:B------:R-:W-:-:S04]  /*77d0*/  IMAD.MOV.U32 R3, RZ, RZ, 0x3100 ;  /* 0x00003100ff037424 */ /* 0x000fc800078e00ff */
[----:B------:R2:W-:Y:S08]  /*77e0*/  SYNCS.ARRIVE.TRANS64 RZ, [R0+URZ+0x26830], R3 ;  /* 0x0268300300ff79a7 */ /* 0x0005f0000800003f */
[----:B------:R-:W-:Y:S05]  /*77f0*/  @!P1 BRA `(.L_x_820) ;  /* 0x0000000000049947 */ /* 0x000fea0003800000 */
[----:B------:R-:W-:Y:S01]  /*7800*/  BPT.TRAP 0x1 ;  /* 0x000000040000795c */ /* 0x000fe20000300000 */
.L_x_820:
        /* <DEDUP_REMOVED lines=43> */
.L_x_845:
[----:B------:R-:W-:Y:S05]  /*7ac0*/  @P0 BRA `(.L_x_822) ;  /* 0x0000000000140947 */ /* 0x000fea0003800000 */
[----:B------:R-:W-:Y:S01]  /*7ad0*/  ISETP.NE.AND P1, PT, R16, RZ, PT ;  /* 0x000000ff1000720c */ /* 0x000fe20003f25270 */
[----:B------:R-:W-:-:S04]  /*7ae0*/  IMAD.MOV.U32 R3, RZ, RZ, 0x3100 ;  /* 0x00003100ff037424 */ /* 0x000fc800078e00ff */
[----:B------:R3:W-:Y:S08]  /*7af0*/  SYNCS.ARRIVE.TRANS64 RZ, [R0+URZ+0x26818], R3 ;  /* 0x0268180300ff79a7 */ /* 0x0007f0000800003f */
[----:B------:R-:W-:Y:S05]  /*7b00*/  @!P1 BRA `(.L_x_822) ;  /* 0x0000000000049947 */ /* 0x000fea0003800000 */
[----:B------:R-:W-:Y:S01]  /*7b10*/  BPT.TRAP 0x1 ;  /* 0x000000040000795c */ /* 0x000fe20000300000 */
.L_x_822:
        /* <DEDUP_REMOVED lines=36> */
.L_x_846:
        /* <DEDUP_REMOVED lines=9> */
.L_x_824:
        /* <DEDUP_REMOVED lines=38> */
.L_x_848:
[----:B------:R-:W-:Y:S05]  /*8050*/  @P0 BRA `(.L_x_826) ;  /* 0x0000000000140947 */ /* 0x000fea0003800000 */
[----:B------:R-:W-:Y:S01]  /*8060*/  ISETP.NE.AND P1, PT, R16, RZ, PT ;  /* 0x000000ff1000720c */ /* 0x000fe20003f25270 */
[----:B-1----:R-:W-:-:S04]  /*8070*/  IMAD.MOV.U32 R5, RZ, RZ, 0x3100 ;  /* 0x00003100ff057424 */ /* 0x002fc800078e00ff */
[----:B------:R2:W-:Y:S08]  /*8080*/  SYNCS.ARRIVE.TRANS64 RZ, [R0+URZ+0x26810], R5 ;  /* 0x0268100500ff79a7 */ /* 0x0005f0000800003f */
[----:B------:R-:W-:Y:S05]  /*8090*/  @!P1 BRA `(.L_x_826) ;  /* 0x0000000000049947 */ /* 0x000fea0003800000 */
[----:B------:R-:W-:Y:S01]  /*80a0*/  BPT.TRAP 0x1 ;  /* 0x000000040000795c */ /* 0x000fe20000300000 */
.L_x_826:
        /* <DEDUP_REMOVED lines=37> */
.L_x_818:
[----:B------:R-:W-:-:S13]  /*8300*/  ISETP.NE.AND P1, PT, R13, RZ, PT ;  /* 0x000000ff0d00720c */ /* 0x000fda0003f25270 */
[----:B------:R-:W-:Y:S05]  /*8310*/  @!P1 BRA `(.L_x_817) ;  /* 0x0000000400689947 */ /* 0x000fea0003800000 */
[----:B------:R-:W-:-:S04]  /*8320*/  SHF.L.U32 R7, R9, 0x1f, RZ ;  /* 0x0000001f09077819 */ /* 0x000fc800000006ff */
[----:B------:R-:W1:Y:S02]  /*8330*/  SYNCS.PHASECHK.TRANS64.TRYWAIT P1, [R0+URZ+0x26840], R7 ;  /* 0x02684007000075a7 */ /* 0x000e64000802017f */
[----:B-1----:R-:W-:Y:S05]  /*8340*/  @!P1 BRA `(.L_x_828) ;  /* 0x0000000c00c09947 */ /* 0x002fea0003800000 */
.L_x_849:
[----:B------:R-:W-:Y:S05]  /*8350*/  @P0 BRA `(.L_x_829) ;  /* 0x0000000000140947 */ /* 0x000fea0003800000 */
[----:B------:R-:W-:Y:S01]  /*8360*/  ISETP.NE.AND P1, PT, R16, RZ, PT ;  /* 0x000000ff1000720c */ /* 0x000fe20003f25270 */
[----:B------:R-:W-:-:S04]  /*8370*/  IMAD.MOV.U32 R5, RZ, RZ, 0x3100 ;  /* 0x00003100ff057424 */ /* 0x000fc800078e00ff */
[----:B------:R2:W-:Y:S08]  /*8380*/  SYNCS.ARRIVE.TRANS64 RZ, [R0+URZ+0x26830], R5 ;  /* 0x0268300500ff79a7 */ /* 0x0005f0000800003f */
[----:B------:R-:W-:Y:S05]  /*8390*/  @!P1 BRA `(.L_x_829) ;  /* 0x0000000000049947 */ /* 0x000fea0003800000 */
[----:B------:R-:W-:Y:S01]  /*83a0*/  BPT.TRAP 0x1 ;  /* 0x000000040000795c */ /* 0x000fe20000300000 */
.L_x_829:
        /* <DEDUP_REMOVED lines=41> */
.L_x_850:
[----:B------:R-:W-:Y:S05]  /*8640*/  @P0 BRA `(.L_x_831) ;  /* 0x0000000000140947 */ /* 0x000fea0003800000 */
[----:B------:R-:W-:Y:S01]  /*8650*/  ISETP.NE.AND P0, PT, R16, RZ, PT ;  /* 0x000000ff1000720c */ /* 0x000fe20003f05270 */
[----:B------:R-:W-:-:S04]  /*8660*/  IMAD.MOV.U32 R5, RZ, RZ, 0x3100 ;  /* 0x00003100ff057424 */ /* 0x000fc800078e00ff */
[----:B------:R3:W-:Y:S08]  /*8670*/  SYNCS.ARRIVE.TRANS64 RZ, [R0+URZ+0x26818], R5 ;  /* 0x0268180500ff79a7 */ /* 0x0007f0000800003f */
[----:B------:R-:W-:Y:S05]  /*8680*/  @!P0 BRA `(.L_x_831) ;  /* 0x0000000000048947 */ /* 0x000fea0003800000 */
[----:B------:R-:W-:Y:S01]  /*8690*/  BPT.TRAP 0x1 ;  /* 0x000000040000795c */ /* 0x000fe20000300000 */
.L_x_831:
        /* <DEDUP_REMOVED lines=34> */
.L_x_817:
[----:B------:R-:W3:Y:S01]  /*88c0*/  S2R R2, SR_TID.X ;  /* 0x0000000000027919 */ /* 0x000ee20000002100 */
[----:B------:R-:W-:Y:S01]  /*88d0*/  IMAD R3, R12, 0x8, R0 ;  /* 0x000000080c037824 */ /* 0x000fe200078e0200 */
[----:B---3--:R-:W-:Y:S02]  /*88e0*/  LOP3.LUT R4, R2, 0x7f, RZ, 0xc0, !PT ;  /* 0x0000007f02047812 */ /* 0x008fe400078ec0ff */
[----:B------:R-:W-:Y:S02]  /*88f0*/  SHF.L.U32 R2, R9, 0x1f, RZ ;  /* 0x0000001f09027819 */ /* 0x000fe400000006ff */
[----:B------:R-:W-:Y:S02]  /*8900*/  ISETP.NE.AND P1, PT, R4, RZ, PT ;  /* 0x000000ff0400720c */ /* 0x000fe40003f25270 */
[----:B------:R-:W3:Y:S02]  /*8910*/  SYNCS.PHASECHK.TRANS64.TRYWAIT P0, [R3+URZ+0x26840], R2 ;  /* 0x02684002030075a7 */ /* 0x000ee4000800017f */
[----:B---3--:R-:W-:Y:S09]  /*8920*/  @!P0 BRA `(.L_x_832) ;  /* 0x0000000800708947 */ /* 0x008ff20003800000 */
.L_x_851:
[----:B------:R-:W-:Y:S05]  /*8930*/  @P1 BRA `(.L_x_833) ;  /* 0x0000000000181947 */ /* 0x000fea0003800000 */
[----:B------:R-:W4:Y:S01]  /*8940*/  S2R R4, SR_TID.X ;  /* 0x0000000000047919 */ /* 0x000f220000002100 */
[----:B---3--:R-:W-:-:S04]  /*8950*/  IMAD.MOV.U32 R2, RZ, RZ, 0x3100 ;  /* 0x00003100ff027424 */ /* 0x008fc800078e00ff */
[----:B------:R3:W-:Y:S01]  /*8960*/  SYNCS.ARRIVE.TRANS64 RZ, [R3+URZ+0x26830], R2 ;  /* 0x0268300203ff79a7 */ /* 0x0007e2000800003f */
[----:B----4-:R-:W-:-:S13]  /*8970*/  LOP3.LUT P0, RZ, R4, 0x1f, RZ, 0xc0, !PT ;  /* 0x0000001f04ff7812 */ /* 0x010fda000780c0ff */
[----:B---3--:R-:W-:Y:S05]  /*8980*/  @!P0 BRA `(.L_x_833) ;  /* 0x0000000000048947 */ /* 0x008fea0003800000 */
[----:B------:R-:W-:Y:S01]  /*8990*/  BPT.TRAP 0x1 ;  /* 0x000000040000795c */ /* 0x000fe20000300000 */
.L_x_833:
        /* <DEDUP_REMOVED lines=48> */
.L_x_814:
[----:B------:R-:W-:Y:S05]  /*8ca0*/  BSYNC B0 ;  /* 0x0000000000007941 */ /* 0x000fea0003800000 */
.L_x_812:
[----:B------:R-:W-:-:S03]  /*8cb0*/  UMOV UR8, 0xffffffff ;  /* 0xffffffff00087882 */ /* 0x000fc60000000000 */
[----:B------:R-:W-:Y:S05]  /*8cc0*/  BRA.DIV UR8, `(.L_x_834) ;  /* 0x00000006089c7947 */ /* 0x000fea000b800000 */
[----:B------:R-:W-:-:S13]  /*8cd0*/  ELECT P0, URZ, PT ;  /* 0x00000000003f782f */ /* 0x000fda0003800000 */
.L_x_854:
[----:B------:R-:W-:Y:S05]  /*8ce0*/  @!P0 BRA `(.L_x_755) ;  /* 0x0000000000848947 */ /* 0x000fea0003800000 */
[----:B------:R-:W-:-:S06]  /*8cf0*/  ULOP3.LUT UR8, UR38, 0x2, URZ, 0xfc, !UPT ;  /* 0x0000000226087892 */ /* 0x000fcc000f8efc3f */
[----:B------:R-:W-:-:S05]  /*8d00*/  IMAD.U32 R2, RZ, RZ, UR8 ;  /* 0x00000008ff027e24 */ /* 0x000fca000f8e00ff */
[----:B------:R-:W-:-:S13]  /*8d10*/  ISETP.NE.AND P0, PT, R2, 0x3, PT ;  /* 0x000000030200780c */ /* 0x000fda0003f05270 */
[----:B------:R-:W-:Y:S05]  /*8d20*/  @!P0 BRA `(.L_x_835) ;  /* 0x0000000000048947 */ /* 0x000fea0003800000 */
[----:B--2---:R-:W-:Y:S01]  /*8d30*/  BPT.TRAP 0x1 ;  /* 0x000000040000795c */ /* 0x004fe20000300000 */
.L_x_835:
        /* <DEDUP_REMOVED lines=15> */
.L_x_855:
[----:B------:R-:W3:Y:S02]  /*8e30*/  SYNCS.PHASECHK.TRANS64.TRYWAIT P1, [R3+URZ], R2 ;  /* 0x00000002030075a7 */ /* 0x000ee4000802017f */
[----:B---3--:R-:W-:Y:S05]  /*8e40*/  @!P1 BRA `(.L_x_837) ;  /* 0x0000000400749947 */ /* 0x008fea0003800000 */
.L_x_856:
[----:B------:R-:W-:Y:S05]  /*8e50*/  @!P0 BRA `(.L_x_838) ;  /* 0x0000000000048947 */ /* 0x000fea0003800000 */
[----:B--2---:R-:W-:Y:S01]  /*8e60*/  BPT.TRAP 0x1 ;  /* 0x000000040000795c */ /* 0x004fe20000300000 */
.L_x_838:
[----:B---3--:R-:W-:-:S04]  /*8e70*/  VIADD R3, R7, 0x26840 ;  /* 0x0002684007037836 */ /* 0x008fc80000000000 */
[----:B------:R-:W-:-:S04]  /*8e80*/  IMAD R0, R0, 0x8, R3 ;  /* 0x0000000800007824 */ /* 0x000fc800078e0203 */
[----:B------:R-:W3:Y:S02]  /*8e90*/  SYNCS.PHASECHK.TRANS64.TRYWAIT P0, [R0+URZ], R5 ;  /* 0x00000005000075a7 */ /* 0x000ee4000800017f */
[----:B---3--:R-:W-:Y:S05]  /*8ea0*/  @!P0 BRA `(.L_x_839) ;  /* 0x0000000400708947 */ /* 0x008fea0003800000 */
.L_x_857:
[----:B------:R-:W-:-:S07]  /*8eb0*/  IMAD R3, R4, 0x8, R3 ;  /* 0x0000000804037824 */ /* 0x000fce00078e0203 */
.L_x_840:
[----:B----4-:R4:W1:Y:S02]  /*8ec0*/  SYNCS.PHASECHK.TRANS64.TRYWAIT P0, [R3+URZ], R2 ;  /* 0x00000002030075a7 */ /* 0x010864000800017f */
[----:B-1----:R-:W-:Y:S05]  /*8ed0*/  @!P0 NANOSLEEP.SYNCS 0x989680 ;  /* 0x009896800000895d */ /* 0x002fea0003900000 */
[----:B------:R-:W1:Y:S02]  /*8ee0*/  @!P0 SYNCS.PHASECHK.TRANS64 P0, [R3+URZ], R2 ;  /* 0x00000002030085a7 */ /* 0x000e64000800007f */
[----:B-1----:R-:W-:Y:S05]  /*8ef0*/  @!P0 BRA `(.L_x_840) ;  /* 0xfffffffc00f08947 */ /* 0x002fea000383ffff */
.L_x_755:
[----:B--2---:R-:W-:Y:S05]  /*8f00*/  BSYNC B6 ;  /* 0x0000000000067941 */ /* 0x004fea0003800000 */
.L_x_749:
[----:B------:R-:W-:Y:S05]  /*8f10*/  EXIT ;  /* 0x000000000000794d */ /* 0x000fea0003800000 */
.L_x_765:
[----:B------:R-:W-:Y:S02]  /*8f20*/  IMAD.MOV.U32 R13, RZ, RZ, R16 ;  /* 0x000000ffff0d7224 */ /* 0x000fe400078e0010 */
[----:B------:R-:W-:Y:S02]  /*8f30*/  IMAD.MOV.U32 R12, RZ, RZ, RZ ;  /* 0x000000ffff0c7224 */ /* 0x000fe400078e00ff */
[----:B------:R-:W-:Y:S02]  /*8f40*/  IMAD.MOV.U32 R11, RZ, RZ, 0x1f ;  /* 0x0000001fff0b7424 */ /* 0x000fe400078e00ff */
[----:B------:R-:W-:-:S07]  /*8f50*/  IMAD.MOV.U32 R15, RZ, RZ, -0x1 ;  /* 0xffffffffff0f7424 */ /* 0x000fce00078e00ff */
[----:B-----5:R-:W-:Y:S05]  /*8f60*/  WARPSYNC.COLLECTIVE R15, `(.L_x_841) ;  /* 0x000000000f087348 */ /* 0x020fea0003c00000 */
[----:B------:R1:W2:Y:S02]  /*8f70*/  SHFL.IDX P6, R14, R13, R12, R11 ;  /* 0x0000000c0d0e7389 */ /* 0x0002a400000c000b */
[----:B-12--5:R-:W-:Y:S01]  /*8f80*/  ENDCOLLECTIVE ;  /* 0x000000000000791b */ /* 0x026fe20003800000 */
.L_x_841:
[----:B------:R-:W-:Y:S05]  /*8f90*/  BRA `(.L_x_842) ;  /* 0xffffff8000f07947 */ /* 0x000fea000383ffff */
.L_x_767:
[----:B--2---:R2:W3:Y:S02]  /*8fa0*/  SYNCS.PHASECHK.TRANS64.TRYWAIT P1, [R18+URZ+0x26800], R5 ;  /* 0x02680005120075a7 */ /* 0x0044e4000802017f */
[----:B---3--:R-:W-:Y:S05]  /*8fb0*/  @!P1 NANOSLEEP.SYNCS 0x989680 ;  /* 0x009896800000995d */ /* 0x008fea0003900000 */
[----:B------:R-:W3:Y:S02]  /*8fc0*/  @!P1 SYNCS.PHASECHK.TRANS64 P1, [R18+URZ+0x26800], R5 ;  /* 0x02680005120095a7 */ /* 0x000ee4000802007f */
[----:B---3--:R-:W-:Y:S05]  /*8fd0*/  @!P1 BRA `(.L_x_767) ;  /* 0xfffffffc00f09947 */ /* 0x008fea000383ffff */
[----:B------:R-:W-:Y:S05]  /*8fe0*/  BRA `(.L_x_766) ;  /* 0xffffff8400147947 */ /* 0x000fea000383ffff */
.L_x_772:
[----:B--2---:R-:W-:-:S04]  /*8ff0*/  IMAD.U32 R5, RZ, RZ, UR10 ;  /* 0x0000000aff057e24 */ /* 0x004fc8000f8e00ff */
[----:B------:R2:W3:Y:S03]  /*9000*/  SYNCS.PHASECHK.TRANS64.TRYWAIT P1, [R5+URZ+0x26810], R16 ;  /* 0x02681010050075a7 */ /* 0x0004e6000802017f */
[----:B---3--:R-:W-:Y:S05]  /*9010*/  @!P1 NANOSLEEP.SYNCS 0x989680 ;  /* 0x009896800000995d */ /* 0x008fea0003900000 */
[----:B------:R-:W3:Y:S02]  /*9020*/  @!P1 SYNCS.PHASECHK.TRANS64 P1, [R5+URZ+0x26810], R16 ;  /* 0x02681010050095a7 */ /* 0x000ee4000802007f */
[----:B---3--:R-:W-:Y:S05]  /*9030*/  @!P1 BRA `(.L_x_772) ;  /* 0xfffffffc00ec9947 */ /* 0x008fea000383ffff */
[----:B------:R-:W-:Y:S05]  /*9040*/  BRA `(.L_x_771) ;  /* 0xffffff8c00787947 */ /* 0x000fea000383ffff */
.L_x_776:
[----:B------:R-:W-:-:S04]  /*9050*/  IMAD.U32 R121, RZ, RZ, UR10 ;  /* 0x0000000aff797e24 */ /* 0x000fc8000f8e00ff */
[----:B------:R1:W1:Y:S03]  /*9060*/  SYNCS.PHASECHK.TRANS64.TRYWAIT P1, [R121+URZ+0x26830], R16 ;  /* 0x02683010790075a7 */ /* 0x000266000802017f */
[----:B-1----:R-:W-:Y:S05]  /*9070*/  @!P1 NANOSLEEP.SYNCS 0x989680 ;  /* 0x009896800000995d */ /* 0x002fea0003900000 */
[----:B------:R-:W1:Y:S02]  /*9080*/  @!P1 SYNCS.PHASECHK.TRANS64 P1, [R121+URZ+0x26830], R16 ;  /* 0x02683010790095a7 */ /* 0x000e64000802007f */
[----:B-1----:R-:W-:Y:S05]  /*9090*/  @!P1 BRA `(.L_x_776) ;  /* 0xfffffffc00ec9947 */ /* 0x002fea000383ffff */
[----:B------:R-:W-:Y:S05]  /*90a0*/  BRA `(.L_x_775) ;  /* 0xffffff9000847947 */ /* 0x000fea000383ffff */
.L_x_815:
[----:B-1----:R1:W2:Y:S02]  /*90b0*/  SYNCS.PHASECHK.TRANS64.TRYWAIT P0, [R0+URZ+0x26820], R3 ;  /* 0x02682003000075a7 */ /* 0x0022a4000800017f */
[----:B--2---:R-:W-:Y:S05]  /*90c0*/  @!P0 NANOSLEEP.SYNCS 0x989680 ;  /* 0x009896800000895d */ /* 0x004fea0003900000 */
[----:B------:R-:W2:Y:S02]  /*90d0*/  @!P0 SYNCS.PHASECHK.TRANS64 P0, [R0+URZ+0x26820], R3 ;  /* 0x02682003000085a7 */ /* 0x000ea4000800007f */
[----:B--2---:R-:W-:Y:S05]  /*90e0*/  @!P0 BRA `(.L_x_815) ;  /* 0xfffffffc00f08947 */ /* 0x004fea000383ffff */
[----:B------:R-:W-:Y:S05]  /*90f0*/  BRA `(.L_x_843) ;  /* 0xffffffdc00787947 */ /* 0x000fea000383ffff */
.L_x_819:
[----:B-1----:R1:W2:Y:S02]  /*9100*/  SYNCS.PHASECHK.TRANS64.TRYWAIT P1, [R0+URZ+0x26840], R21 ;  /* 0x02684015000075a7 */ /* 0x0022a4000802017f */
[----:B--2---:R-:W-:Y:S05]  /*9110*/  @!P1 NANOSLEEP.SYNCS 0x989680 ;  /* 0x009896800000995d */ /* 0x004fea0003900000 */
[----:B------:R-:W2:Y:S02]  /*9120*/  @!P1 SYNCS.PHASECHK.TRANS64 P1, [R0+URZ+0x26840], R21 ;  /* 0x02684015000095a7 */ /* 0x000ea4000802007f */
[----:B--2---:R-:W-:Y:S05]  /*9130*/  @!P1 BRA `(.L_x_819) ;  /* 0xfffffffc00f09947 */ /* 0x004fea000383ffff */
[----:B------:R-:W-:Y:S05]  /*9140*/  BRA `(.L_x_844) ;  /* 0xffffffe400987947 */ /* 0x000fea000383ffff */
.L_x_821:
[----:B--2---:R2:W3:Y:S02]  /*9150*/  SYNCS.PHASECHK.TRANS64.TRYWAIT P1, [R0+URZ+0x26828], R21 ;  /* 0x02682815000075a7 */ /* 0x0044e4000802017f */
[----:B---3--:R-:W-:Y:S05]  /*9160*/  @!P1 NANOSLEEP.SYNCS 0x989680 ;  /* 0x009896800000995d */ /* 0x008fea0003900000 */
[----:B------:R-:W3:Y:S02]  /*9170*/  @!P1 SYNCS.PHASECHK.TRANS64 P1, [R0+URZ+0x26828], R21 ;  /* 0x02682815000095a7 */ /* 0x000ee4000802007f */
[----:B---3--:R-:W-:Y:S05]  /*9180*/  @!P1 BRA `(.L_x_821) ;  /* 0xfffffffc00f09947 */ /* 0x008fea000383ffff */
[----:B------:R-:W-:Y:S05]  /*9190*/  BRA `(.L_x_845) ;  /* 0xffffffe800487947 */ /* 0x000fea000383ffff */
.L_x_823:
[----:B---3--:R3:W4:Y:S02]  /*91a0*/  SYNCS.PHASECHK.TRANS64.TRYWAIT P1, [R0+URZ+0x26848], R21 ;  /* 0x02684815000075a7 */ /* 0x008724000802017f */
[----:B----4-:R-:W-:Y:S05]  /*91b0*/  @!P1 NANOSLEEP.SYNCS 0x989680 ;  /* 0x009896800000995d */ /* 0x010fea0003900000 */
[----:B------:R-:W4:Y:S02]  /*91c0*/  @!P1 SYNCS.PHASECHK.TRANS64 P1, [R0+URZ+0x26848], R21 ;  /* 0x02684815000095a7 */ /* 0x000f24000802007f */
[----:B----4-:R-:W-:Y:S05]  /*91d0*/  @!P1 BRA `(.L_x_823) ;  /* 0xfffffffc00f09947 */ /* 0x010fea000383ffff */
[----:B------:R-:W-:Y:S05]  /*91e0*/  BRA `(.L_x_846) ;  /* 0xffffffe800dc7947 */ /* 0x000fea000383ffff */
.L_x_825:
[----:B------:R-:W-:-:S07]  /*91f0*/  SHF.L.U32 R5, R9, 0x1f, RZ ;  /* 0x0000001f09057819 */ /* 0x000fce00000006ff */
.L_x_847:
[----:B-1----:R1:W2:Y:S02]  /*9200*/  SYNCS.PHASECHK.TRANS64.TRYWAIT P1, [R0+URZ+0x26820], R5 ;  /* 0x02682005000075a7 */ /* 0x0022a4000802017f */
[----:B--2---:R-:W-:Y:S05]  /*9210*/  @!P1 NANOSLEEP.SYNCS 0x989680 ;  /* 0x009896800000995d */ /* 0x004fea0003900000 */
[----:B------:R-:W2:Y:S02]  /*9220*/  @!P1 SYNCS.PHASECHK.TRANS64 P1, [R0+URZ+0x26820], R5 ;  /* 0x02682005000095a7 */ /* 0x000ea4000802007f */
[----:B--2---:R-:W-:Y:S05]  /*9230*/  @!P1 BRA `(.L_x_847) ;  /* 0xfffffffc00f09947 */ /* 0x004fea000383ffff */
[----:B------:R-:W-:Y:S05]  /*9240*/  BRA `(.L_x_848) ;  /* 0xffffffec00807947 */ /* 0x000fea000383ffff */
.L_x_828:
[----:B-1----:R1:W2:Y:S02]  /*9250*/  SYNCS.PHASECHK.TRANS64.TRYWAIT P1, [R0+URZ+0x26840], R7 ;  /* 0x02684007000075a7 */ /* 0x0022a4000802017f */
[----:B--2---:R-:W-:Y:S05]  /*9260*/  @!P1 NANOSLEEP.SYNCS 0x989680 ;  /* 0x009896800000995d */ /* 0x004fea0003900000 */
[----:B------:R-:W2:Y:S02]  /*9270*/  @!P1 SYNCS.PHASECHK.TRANS64 P1, [R0+URZ+0x26840], R7 ;  /* 0x02684007000095a7 */ /* 0x000ea4000802007f */
[----:B--2---:R-:W-:Y:S05]  /*9280*/  @!P1 BRA `(.L_x_828) ;  /* 0xfffffffc00f09947 */ /* 0x004fea000383ffff */
[----:B------:R-:W-:Y:S05]  /*9290*/  BRA `(.L_x_849) ;  /* 0xfffffff0002c7947 */ /* 0x000fea000383ffff */
.L_x_830:
[----:B--2---:R2:W3:Y:S02]  /*92a0*/  SYNCS.PHASECHK.TRANS64.TRYWAIT P1, [R0+URZ+0x26828], R7 ;  /* 0x02682807000075a7 */ /* 0x0044e4000802017f */
[----:B---3--:R-:W-:Y:S05]  /*92b0*/  @!P1 NANOSLEEP.SYNCS 0x989680 ;  /* 0x009896800000995d */ /* 0x008fea0003900000 */
[----:B------:R-:W3:Y:S02]  /*92c0*/  @!P1 SYNCS.PHASECHK.TRANS64 P1, [R0+URZ+0x26828], R7 ;  /* 0x02682807000095a7 */ /* 0x000ee4000802007f */
[----:B---3--:R-:W-:Y:S05]  /*92d0*/  @!P1 BRA `(.L_x_830) ;  /* 0xfffffffc00f09947 */ /* 0x008fea000383ffff */
[----:B------:R-:W-:Y:S05]  /*92e0*/  BRA `(.L_x_850) ;  /* 0xfffffff000d47947 */ /* 0x000fea000383ffff */
.L_x_832:
[----:B---3--:R3:W4:Y:S02]  /*92f0*/  SYNCS.PHASECHK.TRANS64.TRYWAIT P0, [R3+URZ+0x26840], R2 ;  /* 0x02684002030075a7 */ /* 0x008724000800017f */
[----:B----4-:R-:W-:Y:S05]  /*9300*/  @!P0 NANOSLEEP.SYNCS 0x989680 ;  /* 0x009896800000895d */ /* 0x010fea0003900000 */
[----:B------:R-:W4:Y:S02]  /*9310*/  @!P0 SYNCS.PHASECHK.TRANS64 P0, [R3+URZ+0x26840], R2 ;  /* 0x02684002030085a7 */ /* 0x000f24000800007f */
[----:B----4-:R-:W-:Y:S05]  /*9320*/  @!P0 BRA `(.L_x_832) ;  /* 0xfffffffc00f08947 */ /* 0x010fea000383ffff */
[----:B------:R-:W-:Y:S05]  /*9330*/  BRA `(.L_x_851) ;  /* 0xfffffff4007c7947 */ /* 0x000fea000383ffff */
.L_x_834:
[----:B------:R-:W-:Y:S01]  /*9340*/  BSSY B0, `(.L_x_852) ;  /* 0x0000006000007945 */ /* 0x000fe20003800000 */
[----:B------:R-:W-:-:S07]  /*9350*/  IMAD.MOV.U32 R15, RZ, RZ, -0x1 ;  /* 0xffffffffff0f7424 */ /* 0x000fce00078e00ff */
[----:B--2---:R-:W-:Y:S05]  /*9360*/  WARPSYNC.COLLECTIVE R15, `(.L_x_853) ;  /* 0x000000000f0c7348 */ /* 0x004fea0003c00000 */
[----:B------:R-:W-:Y:S02]  /*9370*/  ELECT P6, UR62, PT ;  /* 0x00000000003e782f */ /* 0x000fe400038c0000 */
[----:B------:R-:W-:Y:S01]  /*9380*/  MOV R14, UR62 ;  /* 0x0000003e000e7c02 */ /* 0x000fe20008000f00 */
[----:B--2---:R-:W-:Y:S10]  /*9390*/  ENDCOLLECTIVE ;  /* 0x000000000000791b */ /* 0x004ff40003800000 */
.L_x_853:
[----:B------:R-:W-:Y:S05]  /*93a0*/  BSYNC B0 ;  /* 0x0000000000007941 */ /* 0x000fea0003800000 */
.L_x_852:
[----:B------:R-:W-:Y:S01]  /*93b0*/  PLOP3.LUT P0, PT, P6, PT, PT, 0x80, 0x0 ;  /* 0x000000000000781c */ /* 0x000fe2000370f070 */
[----:B------:R-:W-:-:S12]  /*93c0*/  BRA `(.L_x_854) ;  /* 0xfffffff800447947 */ /* 0x000fd8000383ffff */
.L_x_836:
[----:B-1----:R1:W3:Y:S02]  /*93d0*/  SYNCS.PHASECHK.TRANS64.TRYWAIT P1, [R6+URZ], R5 ;  /* 0x00000005060075a7 */ /* 0x0022e4000802017f */
[----:B---3--:R-:W-:Y:S05]  /*93e0*/  @!P1 NANOSLEEP.SYNCS 0x989680 ;  /* 0x009896800000995d */ /* 0x008fea0003900000 */
[----:B------:R-:W3:Y:S02]  /*93f0*/  @!P1 SYNCS.PHASECHK.TRANS64 P1, [R6+URZ], R5 ;  /* 0x00000005060095a7 */ /* 0x000ee4000802007f */
[----:B---3--:R-:W-:Y:S05]  /*9400*/  @!P1 BRA `(.L_x_836) ;  /* 0xfffffffc00f09947 */ /* 0x008fea000383ffff */
[----:B------:R-:W-:Y:S05]  /*9410*/  BRA `(.L_x_855) ;  /* 0xfffffff800847947 */ /* 0x000fea000383ffff */
.L_x_837:
[----:B---3--:R3:W4:Y:S02]  /*9420*/  SYNCS.PHASECHK.TRANS64.TRYWAIT P1, [R3+URZ], R2 ;  /* 0x00000002030075a7 */ /* 0x008724000802017f */
[----:B----4-:R-:W-:Y:S05]  /*9430*/  @!P1 NANOSLEEP.SYNCS 0x989680 ;  /* 0x009896800000995d */ /* 0x010fea0003900000 */
[----:B------:R-:W4:Y:S02]  /*9440*/  @!P1 SYNCS.PHASECHK.TRANS64 P1, [R3+URZ], R2 ;  /* 0x00000002030095a7 */ /* 0x000f24000802007f */
[----:B----4-:R-:W-:Y:S05]  /*9450*/  @!P1 BRA `(.L_x_837) ;  /* 0xfffffffc00f09947 */ /* 0x010fea000383ffff */
[----:B------:R-:W-:Y:S05]  /*9460*/  BRA `(.L_x_856) ;  /* 0xfffffff800787947 */ /* 0x000fea000383ffff */
.L_x_839:
[----:B---3--:R3:W4:Y:S02]  /*9470*/  SYNCS.PHASECHK.TRANS64.TRYWAIT P0, [R0+URZ], R5 ;  /* 0x00000005000075a7 */ /* 0x008724000800017f */
[----:B----4-:R-:W-:Y:S05]  /*9480*/  @!P0 NANOSLEEP.SYNCS 0x989680 ;  /* 0x009896800000895d */ /* 0x010fea0003900000 */
[----:B------:R-:W4:Y:S02]  /*9490*/  @!P0 SYNCS.PHASECHK.TRANS64 P0, [R0+URZ], R5 ;  /* 0x00000005000085a7 */ /* 0x000f24000800007f */
[----:B----4-:R-:W-:Y:S05]  /*94a0*/  @!P0 BRA `(.L_x_839) ;  /* 0xfffffffc00f08947 */ /* 0x010fea000383ffff */
[----:B------:R-:W-:Y:S05]  /*94b0*/  BRA `(.L_x_857) ;  /* 0xfffffff8007c7947 */ /* 0x000fea000383ffff */
.L_x_858:
        /* <DEDUP_REMOVED lines=12> */
.L_x_3299:


//--------------------- .text._ZN7cutlass13device_kernelIN5flash11enable_sm90INS1_16FlashAttnBwdSm90INS1_25CollectiveMainloopBwdSm90ILi2ELi2ELi2EN4cute5tupleIJNS5_1CILi1EEES8_S8_EEENS6_IJNS7_ILi64EEENS7_ILi128EEENS7_ILi96EEEEEENS_10bfloat16_tEfNS_4arch4Sm90ELb0ELb0ELb1ELb1ELb1ELb1ELb0ELb0ELi2ELi1ELi2ELi1ELb1EEENS1_24CollectiveEpilogueBwdGQAISD_fSG_Li256ELb1ELb1EEENS1_19SingleTileSchedulerILb1ELb0ELb0ELi128EEEEEEEEEvNT_6ParamsE --------------------------
	.section	.text._ZN7cutlass13device_kernelIN5flash11enable_sm90INS1_16FlashAttnBwdSm90INS1_25CollectiveMainloopBwdSm90ILi2ELi2ELi2EN4cute5tupleIJNS5_1CILi1EEES8_S8_EEENS6_IJNS7_ILi64EEENS7_ILi128EEENS7_ILi96EEEEEENS_10bfloat16_tEfNS_4arch4Sm90ELb0ELb0ELb1ELb1ELb1ELb1ELb0ELb0ELi2ELi1ELi2ELi1ELb1EEENS1_24CollectiveEpilogueBwdGQAISD_fSG_Li256ELb1ELb1EEENS1_19SingleTileSchedulerILb1ELb0ELb0ELi128EEEEEEEEEvNT_6ParamsE,"ax",@progbits
	.align	128
.text._ZN7cutlass13device_kernelIN5flash11enable_sm90INS1_16FlashAttnBwdSm90INS1_25CollectiveMainloopBwdSm90ILi2ELi2ELi2EN4cute5tupleIJNS5_1CILi1EEES8_S8_EEENS6_IJNS7_ILi64EEENS7_ILi128EEENS7_ILi96EEEEEENS_10bfloat16_tEfNS_4arch4Sm90ELb0ELb0ELb1ELb1ELb1ELb1ELb0ELb0ELi2ELi1ELi2ELi1ELb1EEENS1_24CollectiveEpilogueBwdGQAISD_fSG_Li256ELb1ELb1EEENS1_19SingleTileSchedulerILb1ELb0ELb0ELi128EEEEEEEEEvNT_6ParamsE:
        .type           _ZN7cutlass13device_kernelIN5flash11enable_sm90INS1_16FlashAttnBwdSm90INS1_25CollectiveMainloopBwdSm90ILi2ELi2ELi2EN4cute5tupleIJNS5_1CILi1EEES8_S8_EEENS6_IJNS7_ILi64EEENS7_ILi128EEENS7_ILi96EEEEEENS_10bfloat16_tEfNS_4arch4Sm90ELb0ELb0ELb1ELb1ELb1ELb1ELb0ELb0ELi2ELi1ELi2ELi1ELb1EEENS1_24CollectiveEpilogueBwdGQAISD_fSG_Li256ELb1ELb1EEENS1_19SingleTileSchedulerILb1ELb0ELb0ELi128EEEEEEEEEvNT_6ParamsE,@function
        .size           _ZN7cutlass13device_kernelIN5flash11enable_sm90INS1_16FlashAttnBwdSm90INS1_25CollectiveMainloopBwdSm90ILi2ELi2ELi2EN4cute5tupleIJNS5_1CILi1EEES8_S8_EEENS6_IJNS7_ILi64EEENS7_ILi128EEENS7_ILi96EEEEEENS_10bfloat16_tEfNS_4arch4Sm90ELb0ELb0ELb1ELb1ELb1ELb1ELb0ELb0ELi2ELi1ELi2ELi1ELb1EEENS1_24CollectiveEpilogueBwdGQAISD_fSG_Li256ELb1ELb1EEENS1_19SingleTileSchedulerILb1ELb0ELb0ELi128EEEEEEEEEvNT_6ParamsE,(.L_x_3300 - _ZN7cutlass13device_kernelIN5flash11enable_sm90INS1_16FlashAttnBwdSm90INS1_25CollectiveMainloopBwdSm90ILi2ELi2ELi2EN4cute5tupleIJNS5_1CILi1EEES8_S8_EEENS6_IJNS7_ILi64EEENS7_ILi128EEENS7_ILi96EEEEEENS_10bfloat16_tEfNS_4arch4Sm90ELb0ELb0ELb1ELb1ELb1ELb1ELb0ELb0ELi2ELi1ELi2ELi1ELb1EEENS1_24CollectiveEpilogueBwdGQAISD_fSG_Li256ELb1ELb1EEENS1_19SingleTileSchedulerILb1ELb0ELb0ELi128EEEEEEEEEvNT_6ParamsE)
        .other          _ZN7cutlass13device_kernelIN5flash11enable_sm90INS1_16FlashAttnBwdSm90INS1_25CollectiveMainloopBwdSm90ILi2ELi2ELi2EN4cute5tupleIJNS5_1CILi1EEES8_S8_EEENS6_IJNS7_ILi64EEENS7_ILi128EEENS7_ILi96EEEEEENS_10bfloat16_tEfNS_4arch4Sm90ELb0ELb0ELb1ELb1ELb1ELb1ELb0ELb0ELi2ELi1ELi2ELi1ELb1EEENS1_24CollectiveEpilogueBwdGQAISD_fSG_Li256ELb1ELb1EEENS1_19SingleTileSchedulerILb1ELb0ELb0ELi128EEEEEEEEEvNT_6ParamsE,@"STO_CUDA_ENTRY STV_DEFAULT"
_ZN7cutlass13device_kernelIN5flash11enable_sm90INS1_16FlashAttnBwdSm90INS1_25CollectiveMainloopBwdSm90ILi2ELi2ELi2EN4cute5tupleIJNS5_1CILi1EEES8_S8_EEENS6_IJNS7_ILi64EEENS7_ILi128EEENS7_ILi96EEEEEENS_10bfloat16_tEfNS_4arch4Sm90ELb0ELb0ELb1ELb1ELb1ELb1ELb0ELb0ELi2ELi1ELi2ELi1ELb1EEENS1_24CollectiveEpilogueBwdGQAISD_fSG_Li256ELb1ELb1EEENS1_19SingleTileSchedulerILb1ELb0ELb0ELi128EEEEEEEEEvNT_6ParamsE:
        /* <DEDUP_REMOVED lines=23> */
.L_x_860:
[----:B------:R-:W-:Y:S05]  /*0170*/  BSYNC B0 ;  /* 0x0000000000007941 */ /* 0x000fea0003800000 */
.L_x_859:
        /* <DEDUP_REMOVED lines=37> */
.L_x_861:
        /* <DEDUP_REMOVED lines=22> */
.L_x_862:
[----:B------:R-:W-:Y:S01]  /*0530*/  PLOP3.LUT P0, PT, PT, PT, UP0, 0x80, 0x0 ;  /* 0x000000000000781c */ /* 0x000fe20003f0f008 */
[----:B------:R-:W-:Y:S01]  /*0540*/  NOP ;  /* 0x0000000000007918 */ /* 0x000fe20000000000 */
[----:B------:R-:W-:Y:S01]  /*0550*/  ULDC.64 UR46, c[0x0][0x208] ;  /* 0x00008200002e7ab9 */ /* 0x000fe20000000a00 */
[----:B------:R-:W-:Y:S01]  /*0560*/  BSSY B6, `(.L_x_863) ;  /* 0x000096e000067945 */ /* 0x000fe20003800000 */
[----:B-12-4-:R-:W-:Y:S09]  /*0570*/  BAR.SYNC.DEFER_BLOCKING 0x0 ;  /* 0x0000000000007b1d */ /* 0x016ff20000010000 */
[----:B------:R-:W-:Y:S05]  /*0580*/  @!P0 BRA `(.L_x_864) ;  /* 0x0000005400588947 */ /* 0x000fea0003800000 */
.L_x_865:
        /* <DEDUP_REMOVED lines=21> */
.L_x_866:
        /* <DEDUP_REMOVED lines=14> */
.L_x_868:
[----:B------:R-:W-:-:S05]  /*07c0*/  ULDC UR4, c[0x0][0x8c4] ;  /* 0x0002310000047ab9 */ /* 0x000fca0000000800 */
.L_x_867:
        /* <DEDUP_REMOVED lines=21> */
.L_x_870:
        /* <DEDUP_REMOVED lines=14> */
.L_x_871:
        /* <DEDUP_REMOVED lines=10> */
.L_x_872:
        /* <DEDUP_REMOVED lines=11> */
.L_x_873:
        /* <DEDUP_REMOVED lines=71> */
.L_x_876:
        /* <DEDUP_REMOVED lines=15> */
.L_x_875:
        /* <DEDUP_REMOVED lines=22> */
.L_x_878:
        /* <DEDUP_REMOVED lines=15> */
.L_x_877:
[----:B------:R-:W-:Y:S01]  /*1300*/  SHF.R.S32.HI R25, RZ, 0x1f, R22 ;  /* 0x0000001fff197819 */ /* 0x000fe20000011416 */
[----:B------:R-:W-:-:S03]  /*1310*/  UMOV UR4, 0xffffffff ;  /* 0xffffffff00047882 */ /* 0x000fc60000000000 */
[----:B------:R-:W-:-:S04]  /*1320*/  LEA.HI R0, R25, R22, RZ, 0x7 ;  /* 0x0000001619007211 */ /* 0x000fc800078f38ff */
[----:B------:R-:W-:Y:S01]  /*1330*/  SHF.R.S32.HI R16, RZ, 0x7, R0 ;  /* 0x00000007ff107819 */ /* 0x000fe20000011400 */
[----:B------:R-:W-:Y:S06]  /*1340*/  BRA.DIV UR4, `(.L_x_879) ;  /* 0x0000008a04447947 */ /* 0x000fec000b800000 */
[----:B------:R1:W2:Y:S02]  /*1350*/  SHFL.IDX PT, R14, R16, RZ, 0x1f ;  /* 0x00001fff100e7589 */ /* 0x0002a400000e0000 */
.L_x_984:
        /* <DEDUP_REMOVED lines=14> */
.L_x_880:
        /* <DEDUP_REMOVED lines=19> */
.L_x_882:
        /* <DEDUP_REMOVED lines=126> */
.L_x_893:
[----:B------:R-:W-:-:S06]  /*1d50*/  UISETP.NE.AND UP0, UPT, UR20, 0x3, UPT ;  /* 0x000000031400788c */ /* 0x000fcc000bf05270 */
[----:B------:R-:W-:-:S13]  /*1d60*/  PLOP3.LUT P0, PT, PT, PT, UP0, 0x80, 0x0 ;  /* 0x000000000000781c */ /* 0x000fda0003f0f008 */
[----:B-1----:R-:W-:Y:S05]  /*1d70*/  @!P0 BRA `(.L_x_883) ;  /* 0x0000000000048947 */ /* 0x002fea0003800000 */
[----:B------:R-:W-:Y:S01]  /*1d80*/  BPT.TRAP 0x1 ;  /* 0x000000040000795c */ /* 0x000fe20000300000 */
.L_x_883:
[----:B------:R-:W-:Y:S01]  /*1d90*/  R2UR UR10, R18 ;  /* 0x00000000120a72ca */ /* 0x000fe200000e0000 */
[----:B------:R-:W-:-:S05]  /*1da0*/  IMAD.U32 R16, RZ, RZ, UR5 ;  /* 0x00000005ff107e24 */ /* 0x000fca000f8e00ff */
[----:B------:R-:W-:-:S07]  /*1db0*/  SHF.L.U32 R16, R16, 0x1f, RZ ;  /* 0x0000001f10107819 */ /* 0x000fce00000006ff */
[----:B------:R-:W-:-:S09]  /*1dc0*/  ULEA UR10, UR6, UR10, 0x3 ;  /* 0x0000000a060a7291 */ /* 0x000fd2000f8e183f */
[----:B------:R1:W2:Y:S01]  /*1dd0*/  SYNCS.PHASECHK.TRANS64.TRYWAIT P1, [UR10+0x26810], R16 ;  /* 0x02681010ff0075a7 */ /* 0x0002a2000802014a */
[----:B------:R-:W-:Y:S05]  /*1de0*/  @!P0 BRA `(.L_x_884) ;  /* 0x0000000000048947 */ /* 0x000fea0003800000 */
[----:B------:R-:W-:Y:S01]  /*1df0*/  BPT.TRAP 0x1 ;  /* 0x000000040000795c */ /* 0x000fe20000300000 */
.L_x_884:
[----:B--2---:R-:W-:Y:S05]  /*1e00*/  @P1 BRA `(.L_x_885) ;  /* 0x0000000000081947 */ /* 0x004fea0003800000 */
[----:B------:R-:W2:Y:S02]  /*1e10*/  SYNCS.PHASECHK.TRANS64.TRYWAIT P1, [UR10+0x26810], R16 ;  /* 0x02681010ff0075a7 */ /* 0x000ea4000802014a */
[----:B--2---:R-:W-:Y:S05]  /*1e20*/  @!P1 BRA `(.L_x_886) ;  /* 0x0000007c00c09947 */ /* 0x004fea0003800000 */
.L_x_885:
        /* <DEDUP_REMOVED lines=67> */
.L_x_887:
[----:B------:R1:W1:Y:S01]  /*2260*/  SYNCS.PHASECHK.TRANS64.TRYWAIT P1, [UR10+0x26830], R16 ;  /* 0x02683010ff0075a7 */ /* 0x000262000802014a */
[----:B------:R-:W-:Y:S05]  /*2270*/  @!P0 BRA `(.L_x_888) ;  /* 0x0000000000048947 */ /* 0x000fea0003800000 */
[----:B------:R-:W-:Y:S01]  /*2280*/  BPT.TRAP 0x1 ;  /* 0x000000040000795c */ /* 0x000fe20000300000 */
.L_x_888:
[----:B-1----:R-:W-:Y:S05]  /*2290*/  @P1 BRA `(.L_x_889) ;  /* 0x0000000000081947 */ /* 0x002fea0003800000 */
[----:B------:R-:W1:Y:S02]  /*22a0*/  SYNCS.PHASECHK.TRANS64.TRYWAIT P1, [UR10+0x26830], R16 ;  /* 0x02683010ff0075a7 */ /* 0x000e64000802014a */
[----:B-1----:R-:W-:Y:S05]  /*22b0*/  @!P1 BRA `(.L_x_890) ;  /* 0x0000007800b49947 */ /* 0x002fea0003800000 */
.L_x_889:
        /* <DEDUP_REMOVED lines=565> */
.L_x_891:
        /* <DEDUP_REMOVED lines=44> */
.L_x_892:
        /* <DEDUP_REMOVED lines=66> */
.L_x_874:
[----:B------:R-:W-:Y:S05]  /*4cf0*/  @P0 BRA `(.L_x_869) ;  /* 0x0000004c00d00947 */ /* 0x000fea0003800000 */
[----:B------:R-:W-:Y:S01]  /*4d00*/  ULDC.64 UR4, c[0x0][0x878] ;  /* 0x00021e0000047ab9 */ /* 0x000fe20000000a00 */
[----:B------:R-:W1:Y:S01]  /*4d10*/  S2R R8, SR_TID.X ;  /* 0x0000000000087919 */ /* 0x000e620000002100 */
[----:B------:R-:W-:Y:S01]  /*4d20*/  UISETP.NE.U32.AND UP0, UPT, UR4, URZ, UPT ;  /* 0x0000003f0400728c */ /* 0x000fe2000bf05070 */
[----:B------:R-:W2:Y:S01]  /*4d30*/  S2UR UR15, SR_CTAID.X ;  /* 0x00000000000f79c3 */ /* 0x000ea20000002500 */
[----:B------:R-:W-:Y:S01]  /*4d40*/  ULDC UR13, c[0x0][0x870] ;  /* 0x00021c00000d7ab9 */ /* 0x000fe20000000800 */
[----:B------:R-:W-:Y:S01]  /*4d50*/  ULDC UR14, c[0x0][0x80c] ;  /* 0x00020300000e7ab9 */ /* 0x000fe20000000800 */
[----:B------:R-:W-:Y:S01]  /*4d60*/  UISETP.NE.AND.EX UP0, UPT, UR5, URZ, UPT, UP0 ;  /* 0x0000003f0500728c */ /* 0x000fe2000bf05300 */
[----:B------:R-:W-:Y:S01]  /*4d70*/  ULDC.64 UR10, c[0x0][0x868] ;  /* 0x00021a00000a7ab9 */ /* 0x000fe20000000a00 */
[----:B------:R-:W-:Y:S01]  /*4d80*/  ULDC.64 UR18, c[0x0][0x818] ;  /* 0x0002060000127ab9 */ /* 0x000fe20000000a00 */
[----:B------:R-:W-:Y:S02]  /*4d90*/  ULDC.64 UR20, c[0x0][0x840] ;  /* 0x0002100000147ab9 */ /* 0x000fe40000000a00 */
[----:B------:R-:W-:Y:S01]  /*4da0*/  S2UR UR17, SR_CgaCtaId ;  /* 0x00000000001179c3 */ /* 0x000fe20000008800 */
[----:B------:R-:W-:Y:S01]  /*4db0*/  PLOP3.LUT P0, PT, PT, PT, UP0, 0x80, 0x0 ;  /* 0x000000000000781c */ /* 0x000fe20003f0f008 */
[----:B------:R-:W-:-:S04]  /*4dc0*/  ULDC.64 UR22, c[0x0][0x848] ;  /* 0x0002120000167ab9 */ /* 0x000fc80000000a00 */
[----:B------:R-:W-:Y:S02]  /*4dd0*/  @UP0 ULDC.64 UR4, c[0x0][0x878] ;  /* 0x00021e0000040ab9 */ /* 0x000fe40000000a00 */
[----:B------:R-:W-:-:S06]  /*4de0*/  @UP0 UIMAD.WIDE UR4, UR36, 0x4, UR4 ;  /* 0x00000004240408a5 */ /* 0x000fcc000f8e0204 */
[----:B------:R-:W-:Y:S02]  /*4df0*/  IMAD.U32 R2, RZ, RZ, UR4 ;  /* 0x00000004ff027e24 */ /* 0x000fe4000f8e00ff */
[----:B------:R-:W-:Y:S01]  /*4e00*/  IMAD.U32 R3, RZ, RZ, UR5 ;  /* 0x00000005ff037e24 */ /* 0x000fe2000f8e00ff */
[----:B------:R-:W-:-:S04]  /*4e10*/  ULDC UR5, c[0x0][0x850] ;  /* 0x0002140000057ab9 */ /* 0x000fc80000000800 */
[----:B------:R3:W4:Y:S01]  /*4e20*/  @P0 LDG.E R2, desc[UR46][R2.64] ;  /* 0x0000002e02020981 */ /* 0x000722000c1e1900 */
[----:B------:R-:W3:Y:S01]  /*4e30*/  S2UR UR4, SR_CTAID.Y ;  /* 0x00000000000479c3 */ /* 0x000ee20000002600 */
[----:B------:R-:W-:Y:S01]  /*4e40*/  UISETP.NE.AND UP1, UPT, UR5, 0x1, UPT ;  /* 0x000000010500788c */ /* 0x000fe2000bf25270 */
[----:B------:R-:W-:Y:S01]  /*4e50*/  BSSY B0, `(.L_x_894) ;  /* 0x000005c000007945 */ /* 0x000fe20003800000 */
[----:B--2---:R-:W-:Y:S01]  /*4e60*/  UIMAD UR13, UR15, UR13, URZ ;  /* 0x0000000d0f0d72a4 */ /* 0x004fe2000f8e023f */
[C---:B-1----:R-:W-:Y:S01]  /*4e70*/  ISETP.NE.AND P1, PT, R8.reuse, 0x80, PT ;  /* 0x000000800800780c */ /* 0x042fe20003f25270 */
[----:B------:R-:W-:Y:S02]  /*4e80*/  UIMAD UR12, UR36, UR14, URZ ;  /* 0x0000000e240c72a4 */ /* 0x000fe4000f8e023f */
[----:B------:R-:W-:Y:S01]  /*4e90*/  UIMAD UR13, UR13, UR14, URZ ;  /* 0x0000000e0d0d72a4 */ /* 0x000fe2000f8e023f */
[----:B---3--:R-:W-:Y:S01]  /*4ea0*/  VIADD R3, R8, 0xffffff80 ;  /* 0xffffff8008037836 */ /* 0x008fe20000000000 */
[----:B------:R-:W-:-:S03]  /*4eb0*/  UIMAD UR15, UR15, 0x3000, URZ ;  /* 0x000030000f0f78a4 */ /* 0x000fc6000f8e023f */
[----:B------:R-:W-:Y:S01]  /*4ec0*/  @UP1 ULDC UR8, c[0x0][0x854] ;  /* 0x0002150000081ab9 */ /* 0x000fe20000000800 */
[----:B------:R-:W-:Y:S01]  /*4ed0*/  @UP1 ULDC UR16, c[0x0][0x858] ;  /* 0x0002160000101ab9 */ /* 0x000fe20000000800 */
[----:B------:R-:W-:Y:S01]  /*4ee0*/  USHF.R.S32.HI UR14, URZ, 0x1f, UR13 ;  /* 0x0000001f3f0e7899 */ /* 0x000fe2000801140d */
[----:B------:R-:W-:Y:S01]  /*4ef0*/  SHF.R.S32.HI R0, RZ, 0x1f, R3 ;  /* 0x0000001fff007819 */ /* 0x000fe20000011403 */
[----:B------:R-:W-:Y:S02]  /*4f00*/  UIMAD.WIDE.U32 UR8, UR4, UR8, URZ ;  /* 0x00000008040872a5 */ /* 0x000fe4000f8e003f */
[----:B------:R-:W-:Y:S02]  /*4f10*/  UMOV UR6, UR4 ;  /* 0x0000000400067c82 */ /* 0x000fe40008000000 */
[----:B------:R-:W-:Y:S02]  /*4f20*/  @UP1 USHF.R.U32.HI UR6, URZ, UR16, UR9 ;  /* 0x000000103f061299 */ /* 0x000fe40008011609 */
[----:B------:R-:W-:-:S02]  /*4f30*/  USHF.R.S32.HI UR9, URZ, 0x1f, UR12 ;  /* 0x0000001f3f097899 */ /* 0x000fc4000801140c */
[----:B------:R-:W-:Y:S02]  /*4f40*/  USHF.R.S32.HI UR16, URZ, 0x1f, UR6 ;  /* 0x0000001f3f107899 */ /* 0x000fe40008011406 */
[----:B------:R-:W-:-:S04]  /*4f50*/  UIADD3 UR12, UP1, UP2, UR13, UR12, UR6 ;  /* 0x0000000c0d0c7290 */ /* 0x000fc8000fa3e006 */
[----:B------:R-:W-:Y:S01]  /*4f60*/  UIADD3.X UR14, UR14, UR9, UR16, UP1, UP2 ;  /* 0x000000090e0e7290 */ /* 0x000fe20008fe4410 */
        /* <DEDUP_REMOVED lines=8> */
[----:B------:R-:W-:Y:S02]  /*4ff0*/  IMAD R0, R9, 0x600, R0 ;  /* 0x0000060009007824 */ /* 0x000fe400078e0200 */
[----:B------:R-:W-:Y:S02]  /*5000*/  @UP0 USHF.R.S32.HI UR8, URZ, 0x1f, UR7 ;  /* 0x0000001f3f080899 */ /* 0x000fe40008011407 */
[----:B------:R-:W-:Y:S02]  /*5010*/  IMAD.SHL.U32 R0, R0, 0x4, RZ ;  /* 0x0000000400007824 */ /* 0x000fe400078e00ff */
[----:B------:R-:W-:-:S02]  /*5020*/  @UP0 ULEA.HI UR9, UR8, UR7, URZ, 0x7 ;  /* 0x0000000708090291 */ /* 0x000fc4000f8f383f */
[----:B------:R-:W-:Y:S02]  /*5030*/  USHF.L.U32 UR7, UR12, 0x2, URZ ;  /* 0x000000020c077899 */ /* 0x000fe4000800063f */
[----:B------:R-:W-:Y:S02]  /*5040*/  @UP0 USHF.R.S32.HI UR9, URZ, 0x7, UR9 ;  /* 0x000000073f090899 */ /* 0x000fe40008011409 */
[----:B------:R-:W-:Y:S02]  /*5050*/  USHF.L.U64.HI UR8, UR12, 0x2, UR14 ;  /* 0x000000020c087899 */ /* 0x000fe4000801020e */
[----:B------:R-:W-:Y:S02]  /*5060*/  @UP0 UIMAD UR12, UR9, 0x3000, URZ ;  /* 0x00003000090c08a4 */ /* 0x000fe4000f8e023f */
[----:B------:R-:W-:Y:S02]  /*5070*/  UIADD3 UR10, UP1, UR7, UR10, URZ ;  /* 0x0000000a070a7290 */ /* 0x000fe4000ff3e03f */
[----:B------:R-:W-:Y:S01]  /*5080*/  @UP0 USHF.R.S32.HI UR13, URZ, 0x1f, UR12 ;  /* 0x0000001f3f0d0899 */ /* 0x000fe2000801140c */
[----:B------:R-:W-:-:S02]  /*5090*/  UMOV UR9, 0x400 ;  /* 0x0000040000097882 */ /* 0x000fc40000000000 */
[----:B------:R-:W-:Y:S01]  /*50a0*/  @!UP0 UMOV UR12, URZ ;  /* 0x0000003f000c8c82 */ /* 0x000fe20008000000 */
[----:B------:R-:W-:Y:S01]  /*50b0*/  UIADD3.X UR11, UR8, UR11, URZ, UP1, !UPT ;  /* 0x0000000b080b7290 */ /* 0x000fe20008ffe43f */
[----:B------:R-:W-:Y:S01]  /*50c0*/  IMAD.U32 R2, RZ, RZ, UR10 ;  /* 0x0000000aff027e24 */ /* 0x000fe2000f8e00ff */
[----:B------:R-:W-:Y:S02]  /*50d0*/  UIADD3 UR14, UP1, UR15, UR12, URZ ;  /* 0x0000000c0f0e7290 */ /* 0x000fe4000ff3e03f */
[----:B------:R-:W-:Y:S02]  /*50e0*/  ULEA UR9, UR17, UR9, 0x18 ;  /* 0x0000000911097291 */ /* 0x000fe4000f8ec03f */
[----:B------:R-:W-:Y:S01]  /*50f0*/  UIMAD UR12, UR16, UR18, URZ ;  /* 0x00000012100c72a4 */ /* 0x000fe2000f8e023f */
[----:B------:R-:W-:Y:S01]  /*5100*/  IMAD.U32 R3, RZ, RZ, UR11 ;  /* 0x0000000bff037e24 */ /* 0x000fe2000f8e00ff */
[----:B------:R-:W-:Y:S01]  /*5110*/  UIMAD UR16, UR16, UR20, URZ ;  /* 0x00000014101072a4 */ /* 0x000fe2000f8e023f */
[----:B------:R-:W-:Y:S01]  /*5120*/  @!UP0 UMOV UR13, URZ ;  /* 0x0000003f000d8c82 */ /* 0x000fe20008000000 */
[----:B------:R-:W-:Y:S01]  /*5130*/  UIMAD UR17, UR6, UR19, UR12 ;  /* 0x00000013061172a4 */ /* 0x000fe2000f8e020c */
[----:B------:R-:W-:Y:S01]  /*5140*/  LEA R0, R0, UR9, 0x2 ;  /* 0x0000000900007c11 */ /* 0x000fe2000f8e10ff */
[----:B------:R-:W-:-:S02]  /*5150*/  UIMAD UR19, UR6, UR21, UR16 ;  /* 0x00000015061372a4 */ /* 0x000fc4000f8e0210 */
[----:B------:R-:W-:Y:S02]  /*5160*/  ULEA.HI.X.SX32 UR15, UR15, UR13, 0x1, UP1 ;  /* 0x0000000d0f0f7291 */ /* 0x000fe400088f0e3f */
[----:B------:R-:W-:Y:S01]  /*5170*/  USHF.R.S32.HI UR16, URZ, 0x1f, UR36 ;  /* 0x0000001f3f107899 */ /* 0x000fe20008011424 */
[----:B------:R1:W-:Y:S01]  /*5180*/  STS.128 [R0], R24 ;  /* 0x0000001800007388 */ /* 0x0003e20000000c00 */
[----:B------:R-:W-:Y:S02]  /*5190*/  UIMAD.WIDE.U32 UR12, UR6, UR18, UR14 ;  /* 0x00000012060c72a5 */ /* 0x000fe4000f8e000e */
[----:B------:R-:W-:Y:S01]  /*51a0*/  USEL UR16, UR16, URZ, !UP0 ;  /* 0x0000003f10107287 */ /* 0x000fe2000c000000 */
[----:B------:R1:W-:Y:S01]  /*51b0*/  STS.128 [R0+0x800], R28 ;  /* 0x0008001c00007388 */ /* 0x0003e20000000c00 */
[----:B------:R-:W-:Y:S02]  /*51c0*/  UIMAD.WIDE.U32 UR14, UR6, UR20, UR14 ;  /* 0x00000014060e72a5 */ /* 0x000fe4000f8e000e */
[----:B------:R-:W-:Y:S01]  /*51d0*/  USEL UR36, UR36, URZ, !UP0 ;  /* 0x0000003f24247287 */ /* 0x000fe2000c000000 */
[----:B------:R1:W-:Y:S01]  /*51e0*/  STS.128 [R0+0x1000], R32 ;  /* 0x0010002000007388 */ /* 0x0003e20000000c00 */
[----:B------:R-:W-:Y:S01]  /*51f0*/  ULDC.64 UR20, c[0x0][0x820] ;  /* 0x0002080000147ab9 */ /* 0x000fe20000000a00 */
[----:B------:R-:W-:-:S02]  /*5200*/  UIADD3 UR13, UR13, UR17, URZ ;  /* 0x000000110d0d7290 */ /* 0x000fc4000fffe03f */
[----:B------:R1:W-:Y:S01]  /*5210*/  STS.128 [R0+0x1800], R36 ;  /* 0x0018002400007388 */ /* 0x0003e20000000c00 */
[----:B------:R-:W-:Y:S02]  /*5220*/  UIMAD UR18, UR16, UR20, URZ ;  /* 0x00000014101272a4 */ /* 0x000fe4000f8e023f */
        /* <DEDUP_REMOVED lines=12> */
[----:B------:R-:W-:Y:S02]  /*52f0*/  UIADD3 UR17, -UR6, URZ, URZ ;  /* 0x0000003f06117290 */ /* 0x000fe4000fffe13f */
[----:B------:R1:W-:Y:S01]  /*5300*/  STS.128 [R0+0x4000], R56 ;  /* 0x0040003800007388 */ /* 0x0003e20000000c00 */
[----:B------:R-:W-:Y:S02]  /*5310*/  UIADD3 UR13, UR13, UR18, URZ ;  /* 0x000000120d0d7290 */ /* 0x000fe4000fffe03f */
[----:B------:R-:W-:Y:S01]  /*5320*/  UIADD3 UR6, UR15, UR16, URZ ;  /* 0x000000100f067290 */ /* 0x000fe2000fffe03f */
[----:B------:R1:W-:Y:S01]  /*5330*/  STS.128 [R0+0x4800], R60 ;  /* 0x0048003c00007388 */ /* 0x0003e20000000c00 */
[----:B------:R-:W-:Y:S02]  /*5340*/  ULEA UR20, UP0, UR12, UR20, 0x2 ;  /* 0x000000140c147291 */ /* 0x000fe4000f80103f */
[----:B------:R-:W-:Y:S01]  /*5350*/  ULEA UR22, UP1, UR14, UR22, 0x2 ;  /* 0x000000160e167291 */ /* 0x000fe2000f82103f */
[----:B------:R1:W-:Y:S01]  /*5360*/  STS.128 [R0+0x5000], R64 ;  /* 0x0050004000007388 */ /* 0x0003e20000000c00 */
[----:B------:R-:W-:-:S02]  /*5370*/  ULEA.HI.X UR21, UR12, UR21, UR13, 0x2, UP0 ;  /* 0x000000150c157291 */ /* 0x000fc400080f140d */
[----:B------:R-:W-:Y:S01]  /*5380*/  ULEA.HI.X UR23, UR14, UR23, UR6, 0x2, UP1 ;  /* 0x000000170e177291 */ /* 0x000fe200088f1406 */
[----:B------:R1:W-:Y:S01]  /*5390*/  STS.128 [R0+0x5800], R68 ;  /* 0x0058004400007388 */ /* 0x0003e20000000c00 */
[----:B------:R-:W-:Y:S01]  /*53a0*/  UIMAD UR17, UR5, UR17, UR4 ;  /* 0x00000011051172a4 */ /* 0x000fe2000f8e0204 */
[----:B------:R-:W-:Y:S11]  /*53b0*/  @P0 BRA `(.L_x_895) ;  /* 0x0000000000140947 */ /* 0x000ff60003800000 */
.L_x_896:
[----:B-1----:R-:W2:Y:S04]  /*53c0*/  LDG.E.STRONG.GPU R4, desc[UR46][R2.64] ;  /* 0x0000002e02047981 */ /* 0x002ea8000c1ef900 */
[----:B--2---:R-:W-:Y:S01]  /*53d0*/  CCTL.IVALL ;  /* 0x00000000ff00798f */ /* 0x004fe20002000000 */
[----:B------:R-:W-:Y:S05]  /*53e0*/  YIELD ;  /* 0x0000000000007946 */ /* 0x000fea0003800000 */
[----:B------:R-:W-:-:S13]  /*53f0*/  ISETP.NE.AND P0, PT, R4, UR17, PT ;  /* 0x0000001104007c0c */ /* 0x000fda000bf05270 */
[----:B------:R-:W-:Y:S05]  /*5400*/  @P0 BRA `(.L_x_896) ;  /* 0xfffffffc00ec0947 */ /* 0x000fea000383ffff */
.L_x_895:
[----:B------:R-:W-:Y:S05]  /*5410*/  BSYNC B0 ;  /* 0x0000000000007941 */ /* 0x000fea0003800000 */
.L_x_894:
[----:B------:R-:W-:-:S03]  /*5420*/  UMOV UR4, 0xffffffff ;  /* 0xffffffff00047882 */ /* 0x000fc60000000000 */
[----:B------:R-:W-:Y:S05]  /*5430*/  BRA.DIV UR4, `(.L_x_897) ;  /* 0x0000004a046c7947 */ /* 0x000fea000b800000 */
[----:B------:R-:W-:Y:S01]  /*5440*/  NOP ;  /* 0x0000000000007918 */ /* 0x000fe20000000000 */
.L_x_987:
        /* <DEDUP_REMOVED lines=10> */
[----:B------:R-:W-:Y:S01]  /*54f0*/  PLOP3.LUT P0, PT, PT, PT, PT, 0x80, 0x0 ;  /* 0x000000000000781c */ /* 0x000fe20003f0f070 */
[----:B------:R-:W-:Y:S01]  /*5500*/  UMOV UR6, 0xc00 ;  /* 0x00000c0000067882 */ /* 0x000fe20000000000 */
[----:B------:R-:W-:Y:S01]  /*5510*/  UMOV UR10, 0x0 ;  /* 0x00000000000a7882 */ /* 0x000fe20000000000 */
[----:B------:R-:W-:Y:S01]  /*5520*/  UMOV UR11, 0x14f00000 ;  /* 0x14f00000000b7882 */ /* 0x000fe20000000000 */
[----:B------:R-:W-:Y:S01]  /*5530*/  UMOV UR4, UR22 ;  /* 0x0000001600047c82 */ /* 0x000fe20008000000 */
[----:B------:R-:W-:-:S08]  /*5540*/  UMOV UR5, UR23 ;  /* 0x0000001700057c82 */ /* 0x000fd00008000000 */
.L_x_900:
[----:B------:R-:W-:Y:S01]  /*5550*/  @P0 ELECT P2, URZ, PT ;  /* 0x00000000003f082f */ /* 0x000fe20003840000 */
[----:B------:R2:W-:-:S12]  /*5560*/  UBLKRED.G.S.ADD.F32.RN [UR4], [UR9], UR6, desc[UR10] ;  /* 0x00000a04090073bb */ /* 0x0005d800080a1406 */
[----:B------:R-:W-:Y:S02]  /*5570*/  @P2 PLOP3.LUT P0, PT, P2, PT, PT, 0x8, 0x0 ;  /* 0x000000000000281c */ /* 0x000fe4000170e170 */
[----:B------:R-:W-:-:S11]  /*5580*/  PLOP3.LUT P2, PT, PT, PT, PT, 0x8, 0x0 ;  /* 0x000000000000781c */ /* 0x000fd60003f4e170 */
[----:B--2---:R-:W-:Y:S05]  /*5590*/  @P0 BRA.U.ANY `(.L_x_900) ;  /* 0xfffffffd00ec0947 */ /* 0x004fea000393ffff */
[----:B------:R0:W-:Y:S01]  /*55a0*/  UTMACMDFLUSH ;  /* 0x00000000000079b7 */ /* 0x0001e20000000000 */
[----:B------:R-:W-:-:S04]  /*55b0*/  DEPBAR.LE SB0, 0x0 ;  /* 0x000080000000791a */ /* 0x000fc80000000000 */
.L_x_899:
[----:B------:R-:W-:Y:S05]  /*55c0*/  BSYNC B0 ;  /* 0x0000000000007941 */ /* 0x000fea0003800000 */
.L_x_898:
        /* <DEDUP_REMOVED lines=12> */
[----:B-1----:R-:W-:-:S05]  /*5690*/  IMAD.MOV.U32 R5, RZ, RZ, 0x1 ;  /* 0x00000001ff057424 */ /* 0x002fca00078e00ff */
[----:B------:R2:W-:Y:S02]  /*56a0*/  REDG.E.ADD.S32.STRONG.GPU desc[UR46][R2.64], R5 ;  /* 0x000000050200798e */ /* 0x0005e4000c10e3ae */
.L_x_902:
[----:B------:R-:W-:Y:S05]  /*56b0*/  BSYNC B0 ;  /* 0x0000000000007941 */ /* 0x000fea0003800000 */
.L_x_901:
        /* <DEDUP_REMOVED lines=20> */
.L_x_905:
[----:B-12---:R-:W2:Y:S04]  /*5800*/  LDG.E.STRONG.GPU R0, desc[UR46][R2.64] ;  /* 0x0000002e02007981 */ /* 0x006ea8000c1ef900 */
[----:B--2---:R-:W-:Y:S01]  /*5810*/  CCTL.IVALL ;  /* 0x00000000ff00798f */ /* 0x004fe20002000000 */
[----:B------:R-:W-:Y:S05]  /*5820*/  YIELD ;  /* 0x0000000000007946 */ /* 0x000fea0003800000 */
[----:B------:R-:W-:-:S13]  /*5830*/  ISETP.NE.AND P0, PT, R0, UR17, PT ;  /* 0x0000001100007c0c */ /* 0x000fda000bf05270 */
[----:B------:R-:W-:Y:S05]  /*5840*/  @P0 BRA `(.L_x_905) ;  /* 0xfffffffc00ec0947 */ /* 0x000fea000383ffff */
.L_x_904:
[----:B------:R-:W-:Y:S05]  /*5850*/  BSYNC B0 ;  /* 0x0000000000007941 */ /* 0x000fea0003800000 */
.L_x_903:
[----:B------:R-:W-:-:S03]  /*5860*/  UMOV UR4, 0xffffffff ;  /* 0xffffffff00047882 */ /* 0x000fc60000000000 */
[----:B------:R-:W-:Y:S05]  /*5870*/  BRA.DIV UR4, `(.L_x_906) ;  /* 0x0000004604787947 */ /* 0x000fea000b800000 */
[----:B------:R-:W-:Y:S01]  /*5880*/  NOP ;  /* 0x0000000000007918 */ /* 0x000fe20000000000 */
.L_x_990:
        /* <DEDUP_REMOVED lines=16> */
.L_x_909:
[----:B------:R-:W-:Y:S01]  /*5990*/  @P0 ELECT P2, URZ, PT ;  /* 0x00000000003f082f */ /* 0x000fe20003840000 */
[----:B------:R3:W-:-:S12]  /*59a0*/  UBLKRED.G.S.ADD.F32.RN [UR4], [UR9], UR6, desc[UR10] ;  /* 0x00000a04090073bb */ /* 0x0007d800080a1406 */
[----:B------:R-:W-:Y:S02]  /*59b0*/  @P2 PLOP3.LUT P0, PT, P2, PT, PT, 0x8, 0x0 ;  /* 0x000000000000281c */ /* 0x000fe4000170e170 */
[----:B------:R-:W-:-:S11]  /*59c0*/  PLOP3.LUT P2, PT, PT, PT, PT, 0x8, 0x0 ;  /* 0x000000000000781c */ /* 0x000fd60003f4e170 */
[----:B---3--:R-:W-:Y:S05]  /*59d0*/  @P0 BRA.U.ANY `(.L_x_909) ;  /* 0xfffffffd00ec0947 */ /* 0x008fea000393ffff */
[----:B------:R0:W-:Y:S01]  /*59e0*/  UTMACMDFLUSH ;  /* 0x00000000000079b7 */ /* 0x0001e20000000000 */
[----:B------:R-:W-:-:S04]  /*59f0*/  DEPBAR.LE SB0, 0x0 ;  /* 0x000080000000791a */ /* 0x000fc80000000000 */
.L_x_908:
[----:B------:R-:W-:Y:S05]  /*5a00*/  BSYNC B0 ;  /* 0x0000000000007941 */ /* 0x000fea0003800000 */
.L_x_907:
[----:B------:R-:W-:Y:S01]  /*5a10*/  NOP ;  /* 0x0000000000007918 */ /* 0x000fe20000000000 */
[----:B------:R-:W-:Y:S05]  /*5a20*/  @P1 BRA `(.L_x_869) ;  /* 0x0000004000841947 */ /* 0x000fea0003800000 */
[----:B-1----:R-:W-:Y:S01]  /*5a30*/  IMAD.MOV.U32 R5, RZ, RZ, 0x1 ;  /* 0x00000001ff057424 */ /* 0x002fe200078e00ff */
        /* <DEDUP_REMOVED lines=8> */
[----:B012345:R-:W-:Y:S04]  /*5ac0*/  CCTL.IVALL ;  /* 0x00000000ff00798f */ /* 0x03ffe80002000000 */
[----:B------:R1:W-:Y:S01]  /*5ad0*/  REDG.E.ADD.S32.STRONG.GPU desc[UR46][R2.64], R5 ;  /* 0x000000050200798e */ /* 0x0003e2000c10e3ae */
[----:B------:R-:W-:Y:S05]  /*5ae0*/  BRA `(.L_x_869) ;  /* 0x0000004000547947 */ /* 0x000fea0003800000 */
.L_x_864:
        /* <DEDUP_REMOVED lines=21> */
.L_x_911:
        /* <DEDUP_REMOVED lines=13> */
.L_x_913:
[----:B------:R-:W-:-:S05]  /*5d10*/  ULDC UR4, c[0x0][0x8c4] ;  /* 0x0002310000047ab9 */ /* 0x000fca0000000800 */
.L_x_912:
        /* <DEDUP_REMOVED lines=39> */
.L_x_914:
        /* <DEDUP_REMOVED lines=20> */
[----:B------:R-:W-:Y:S01]  /*60d0*/  ULEA.HI UR4, UR4, UR5, URZ, 0x6 ;  /* 0x0000000504047291 */ /* 0x000fe2000f8f303f */
[----:B------:R-:W-:Y:S01]  /*60e0*/  ULDC UR10, c[0x0][0x288] ;  /* 0x0000a200000a7ab9 */ /* 0x000fe20000000800 */
[----:B------:R-:W-:Y:S02]  /*60f0*/  USEL UR19, UR12, URZ, !UP0 ;  /* 0x0000003f0c137287 */ /* 0x000fe4000c000000 */
[----:B------:R-:W-:Y:S02]  /*6100*/  USEL UR18, UR8, URZ, !UP0 ;  /* 0x0000003f08127287 */ /* 0x000fe4000c000000 */
[----:B------:R-:W-:-:S02]  /*6110*/  UIMAD UR12, UR12, UR10, URZ ;  /* 0x0000000a0c0c72a4 */ /* 0x000fc4000f8e023f */
[----:B------:R-:W-:Y:S02]  /*6120*/  UIADD3 UR8, UP2, UR6, UR14, URZ ;  /* 0x0000000e06087290 */ /* 0x000fe4000ff5e03f */
[----:B------:R-:W-:Y:S01]  /*6130*/  UIADD3 UR5, UR15, UR9, URZ ;  /* 0x000000090f057290 */ /* 0x000fe2000fffe03f */
[----:B------:R-:W-:Y:S01]  /*6140*/  ULDC UR11, c[0x0][0x760] ;  /* 0x0001d800000b7ab9 */ /* 0x000fe20000000800 */
[----:B------:R-:W-:Y:S01]  /*6150*/  USHF.R.S32.HI UR4, URZ, 0x6, UR4 ;  /* 0x000000063f047899 */ /* 0x000fe20008011404 */
[----:B------:R-:W-:Y:S01]  /*6160*/  ULDC.64 UR16, c[0x0][0x2e0] ;  /* 0x0000b80000107ab9 */ /* 0x000fe20000000a00 */
[----:B------:R-:W-:Y:S01]  /*6170*/  UIMAD UR10, UR10, UR11, URZ ;  /* 0x0000000b0a0a72a4 */ /* 0x000fe2000f8e023f */
[----:B-1----:R-:W-:Y:S01]  /*6180*/  LOP3.LUT R0, R0, 0x1f, RZ, 0xc0, !PT ;  /* 0x0000001f00007812 */ /* 0x002fe200078ec0ff */
[----:B------:R-:W-:Y:S02]  /*6190*/  UIADD3 UR11, UP0, UR12, UR20, URZ ;  /* 0x000000140c0b7290 */ /* 0x000fe4000ff1e03f */
[----:B------:R-:W-:-:S02]  /*61a0*/  UIADD3.X UR9, UR7, UR5, URZ, UP2, !UPT ;  /* 0x0000000507097290 */ /* 0x000fc400097fe43f */
[----:B------:R-:W-:Y:S02]  /*61b0*/  UIMAD UR18, UR18, UR16, URZ ;  /* 0x00000010121272a4 */ /* 0x000fe4000f8e023f */
[----:B------:R-:W-:Y:S02]  /*61c0*/  UISETP.LT.AND UP2, UPT, UR4, 0x1, UPT ;  /* 0x000000010400788c */ /* 0x000fe4000bf41270 */
[----:B------:R-:W-:Y:S02]  /*61d0*/  ULEA.HI.X.SX32 UR12, UR12, UR13, 0x1, UP0 ;  /* 0x0000000d0c0c7291 */ /* 0x000fe400080f0e3f */
[----:B------:R-:W-:Y:S02]  /*61e0*/  UIMAD UR18, UR19, UR17, UR18 ;  /* 0x00000011131272a4 */ /* 0x000fe4000f8e0212 */
[----:B------:R-:W-:Y:S02]  /*61f0*/  USEL UR13, UR4, 0x1, !UP2 ;  /* 0x00000001040d7887 */ /* 0x000fe4000d000000 */
[----:B------:R-:W-:Y:S01]  /*6200*/  UIMAD.WIDE.U32 UR8, UR19, UR16, UR8 ;  /* 0x00000010130872a5 */ /* 0x000fe2000f8e0008 */
[----:B------:R-:W-:Y:S01]  /*6210*/  ELECT P0, URZ, PT ;  /* 0x00000000003f782f */ /* 0x000fe20003800000 */
[----:B------:R-:W-:-:S02]  /*6220*/  ULOP3.LUT UR32, UR13, 0x1, URZ, 0xc0, !UPT ;  /* 0x000000010d207892 */ /* 0x000fc4000f8ec03f */
[----:B------:R-:W-:Y:S01]  /*6230*/  UIADD3 UR27, UR9, UR18, URZ ;  /* 0x00000012091b7290 */ /* 0x000fe2000fffe03f */
[----:B------:R-:W-:Y:S01]  /*6240*/  UMOV UR4, URZ ;  /* 0x0000003f00047c82 */ /* 0x000fe20008000000 */
[----:B------:R-:W-:Y:S10]  /*6250*/  @!P1 BRA `(.L_x_915) ;  /* 0x0000000800bc9947 */ /* 0x000ff40003800000 */
[----:B------:R-:W-:Y:S01]  /*6260*/  UMOV UR15, UR5 ;  /* 0x00000005000f7c82 */ /* 0x000fe20008000000 */
[----:B------:R-:W-:Y:S01]  /*6270*/  ULDC.64 UR4, c[0x0][0x2c0] ;  /* 0x0000b00000047ab9 */ /* 0x000fe20000000a00 */
[----:B------:R-:W-:Y:S02]  /*6280*/  UIMAD.WIDE.U32 UR16, UR19, UR16, UR14 ;  /* 0x00000010131072a5 */ /* 0x000fe4000f8e000e */
[----:B------:R-:W-:Y:S02]  /*6290*/  UIADD3 UR13, UR13, -UR32, URZ ;  /* 0x800000200d0d7290 */ /* 0x000fe4000fffe03f */
[----:B------:R-:W-:-:S04]  /*62a0*/  UIADD3 UR23, UP0, UR6, UR16, URZ ;  /* 0x0000001006177290 */ /* 0x000fc8000ff1e03f */
[----:B------:R-:W-:Y:S02]  /*62b0*/  UIADD3.X UR6, UR7, UR18, UR17, UP0, !UPT ;  /* 0x0000001207067290 */ /* 0x000fe400087fe411 */
[----:B------:R-:W-:-:S03]  /*62c0*/  ULEA UR22, UP0, UR23, UR4, 0x2 ;  /* 0x0000000417167291 */ /* 0x000fc6000f80103f */
[----:B------:R-:W-:Y:S01]  /*62d0*/  UMOV UR4, URZ ;  /* 0x0000003f00047c82 */ /* 0x000fe20008000000 */
        /* <DEDUP_REMOVED lines=8> */
.L_x_940:
        /* <DEDUP_REMOVED lines=17> */
.L_x_918:
[----:B------:R-:W2:Y:S04]  /*6470*/  LDG.E.STRONG.GPU R4, desc[UR46][R2.64] ;  /* 0x0000002e02047981 */ /* 0x000ea8000c1ef900 */
[----:B--2---:R-:W-:Y:S01]  /*6480*/  CCTL.IVALL ;  /* 0x00000000ff00798f */ /* 0x004fe20002000000 */
[----:B------:R-:W-:Y:S05]  /*6490*/  YIELD ;  /* 0x0000000000007946 */ /* 0x000fea0003800000 */
[----:B------:R-:W-:-:S13]  /*64a0*/  ISETP.NE.AND P3, PT, R4, UR25, PT ;  /* 0x0000001904007c0c */ /* 0x000fda000bf65270 */
[----:B------:R-:W-:Y:S05]  /*64b0*/  @P3 BRA `(.L_x_918) ;  /* 0xfffffffc00ec3947 */ /* 0x000fea000383ffff */
.L_x_917:
[----:B------:R-:W-:Y:S05]  /*64c0*/  BSYNC B0 ;  /* 0x0000000000007941 */ /* 0x000fea0003800000 */
.L_x_916:
[----:B------:R-:W-:-:S03]  /*64d0*/  UMOV UR16, 0xffffffff ;  /* 0xffffffff00107882 */ /* 0x000fc60000000000 */
[----:B------:R-:W-:Y:S05]  /*64e0*/  BRA.DIV UR16, `(.L_x_919) ;  /* 0x0000003a10787947 */ /* 0x000fea000b800000 */
[----:B------:R-:W-:Y:S01]  /*64f0*/  NOP ;  /* 0x0000000000007918 */ /* 0x000fe20000000000 */
.L_x_993:
        /* <DEDUP_REMOVED lines=19> */
.L_x_921:
[----:B------:R-:W-:Y:S05]  /*6630*/  BSYNC B0 ;  /* 0x0000000000007941 */ /* 0x000fea0003800000 */
.L_x_920:
        /* <DEDUP_REMOVED lines=13> */
.L_x_923:
[----:B------:R-:W-:Y:S05]  /*6710*/  BSYNC B0 ;  /* 0x0000000000007941 */ /* 0x000fea0003800000 */
.L_x_922:
[----:B------:R-:W-:Y:S06]  /*6720*/  BAR.ARV 0xa, 0xa0 ;  /* 0x0282800000007b1d */ /* 0x000fec0000002000 */
[----:B------:R-:W-:Y:S04]  /*6730*/  BSSY B0, `(.L_x_924) ;  /* 0x0000003000007945 */ /* 0x000fe80003800000 */
[----:B------:R-:W-:Y:S05]  /*6740*/  @!P0 BRA `(.L_x_925) ;  /* 0x0000000000048947 */ /* 0x000fea0003800000 */
[----:B------:R-:W-:-:S04]  /*6750*/  DEPBAR.LE SB0, 0x0 ;  /* 0x000080000000791a */ /* 0x000fc80000000000 */
.L_x_925:
[----:B------:R-:W-:Y:S05]  /*6760*/  BSYNC B0 ;  /* 0x0000000000007941 */ /* 0x000fea0003800000 */
.L_x_924:
        /* <DEDUP_REMOVED lines=19> */
.L_x_927:
[----:B------:R-:W-:Y:S05]  /*68a0*/  BSYNC B0 ;  /* 0x0000000000007941 */ /* 0x000fea0003800000 */
.L_x_926:
        /* <DEDUP_REMOVED lines=9> */
.L_x_930:
[----:B------:R-:W2:Y:S04]  /*6940*/  LDG.E.STRONG.GPU R4, desc[UR46][R2.64] ;  /* 0x0000002e02047981 */ /* 0x000ea8000c1ef900 */
[----:B--2---:R-:W-:Y:S01]  /*6950*/  CCTL.IVALL ;  /* 0x00000000ff00798f */ /* 0x004fe20002000000 */
[----:B------:R-:W-:Y:S05]  /*6960*/  YIELD ;  /* 0x0000000000007946 */ /* 0x000fea0003800000 */
[----:B------:R-:W-:-:S13]  /*6970*/  ISETP.NE.AND P3, PT, R4, UR25, PT ;  /* 0x0000001904007c0c */ /* 0x000fda000bf65270 */
[----:B------:R-:W-:Y:S05]  /*6980*/  @P3 BRA `(.L_x_930) ;  /* 0xfffffffc00ec3947 */ /* 0x000fea000383ffff */
.L_x_929:
[----:B------:R-:W-:Y:S05]  /*6990*/  BSYNC B0 ;  /* 0x0000000000007941 */ /* 0x000fea0003800000 */
.L_x_928:
[----:B------:R-:W-:-:S03]  /*69a0*/  UMOV UR6, 0xffffffff ;  /* 0xffffffff00067882 */ /* 0x000fc60000000000 */
[----:B------:R-:W-:Y:S05]  /*69b0*/  BRA.DIV UR6, `(.L_x_931) ;  /* 0x0000003606607947 */ /* 0x000fea000b800000 */
[----:B------:R-:W-:Y:S01]  /*69c0*/  NOP ;  /* 0x0000000000007918 */ /* 0x000fe20000000000 */
.L_x_996:
        /* <DEDUP_REMOVED lines=13> */
.L_x_933:
[----:B------:R-:W-:Y:S05]  /*6aa0*/  BSYNC B0 ;  /* 0x0000000000007941 */ /* 0x000fea0003800000 */
.L_x_932:
        /* <DEDUP_REMOVED lines=13> */
.L_x_935:
[----:B------:R-:W-:Y:S05]  /*6b80*/  BSYNC B0 ;  /* 0x0000000000007941 */ /* 0x000fea0003800000 */
.L_x_934:
[----:B------:R-:W-:Y:S06]  /*6b90*/  BAR.ARV 0xa, 0xa0 ;  /* 0x0282800000007b1d */ /* 0x000fec0000002000 */
[----:B------:R-:W-:Y:S04]  /*6ba0*/  BSSY B0, `(.L_x_936) ;  /* 0x0000003000007945 */ /* 0x000fe80003800000 */
[----:B------:R-:W-:Y:S05]  /*6bb0*/  @!P0 BRA `(.L_x_937) ;  /* 0x0000000000048947 */ /* 0x000fea0003800000 */
[----:B------:R-:W-:-:S04]  /*6bc0*/  DEPBAR.LE SB0, 0x0 ;  /* 0x000080000000791a */ /* 0x000fc80000000000 */
.L_x_937:
[----:B------:R-:W-:Y:S05]  /*6bd0*/  BSYNC B0 ;  /* 0x0000000000007941 */ /* 0x000fea0003800000 */
.L_x_936:
        /* <DEDUP_REMOVED lines=19> */
.L_x_939:
[----:B------:R-:W-:Y:S05]  /*6d10*/  BSYNC B0 ;  /* 0x0000000000007941 */ /* 0x000fea0003800000 */
.L_x_938:
[----:B------:R-:W-:Y:S02]  /*6d20*/  UIADD3 UR4, UR4, 0x2, URZ ;  /* 0x0000000204047890 */ /* 0x000fe4000fffe03f */
[----:B------:R-:W-:Y:S01]  /*6d30*/  UIADD3 UR5, UR5, 0x1, URZ ;  /* 0x0000000105057890 */ /* 0x000fe2000fffe03f */
[----:B------:R-:W-:Y:S11]  /*6d40*/  @P2 BRA `(.L_x_940) ;  /* 0xfffffff400842947 */ /* 0x000ff6000383ffff */
.L_x_915:
        /* <DEDUP_REMOVED lines=13> */
.L_x_943:
[----:B------:R-:W2:Y:S04]  /*6e20*/  LDG.E.STRONG.GPU R0, desc[UR46][R2.64] ;  /* 0x0000002e02007981 */ /* 0x000ea8000c1ef900 */
[----:B--2---:R-:W-:Y:S01]  /*6e30*/  CCTL.IVALL ;  /* 0x00000000ff00798f */ /* 0x004fe20002000000 */
[----:B------:R-:W-:Y:S05]  /*6e40*/  YIELD ;  /* 0x0000000000007946 */ /* 0x000fea0003800000 */
[----:B------:R-:W-:-:S13]  /*6e50*/  ISETP.NE.AND P2, PT, R0, UR25, PT ;  /* 0x0000001900007c0c */ /* 0x000fda000bf45270 */
[----:B------:R-:W-:Y:S05]  /*6e60*/  @P2 BRA `(.L_x_943) ;  /* 0xfffffffc00ec2947 */ /* 0x000fea000383ffff */
.L_x_942:
[----:B------:R-:W-:Y:S05]  /*6e70*/  BSYNC B0 ;  /* 0x0000000000007941 */ /* 0x000fea0003800000 */
.L_x_941:
[----:B------:R-:W-:-:S03]  /*6e80*/  UMOV UR5, 0xffffffff ;  /* 0xffffffff00057882 */ /* 0x000fc60000000000 */
[----:B------:R-:W-:Y:S05]  /*6e90*/  BRA.DIV UR5, `(.L_x_944) ;  /* 0x0000003205447947 */ /* 0x000fea000b800000 */
[----:B------:R-:W-:Y:S01]  /*6ea0*/  NOP ;  /* 0x0000000000007918 */ /* 0x000fe20000000000 */
.L_x_999:
        /* <DEDUP_REMOVED lines=22> */
.L_x_946:
[----:B------:R-:W-:Y:S05]  /*7010*/  BSYNC B0 ;  /* 0x0000000000007941 */ /* 0x000fea0003800000 */
.L_x_945:
        /* <DEDUP_REMOVED lines=20> */
.L_x_948:
[----:B------:R-:W-:Y:S05]  /*7160*/  BSYNC B0 ;  /* 0x0000000000007941 */ /* 0x000fea0003800000 */
.L_x_947:
[----:B------:R-:W-:Y:S06]  /*7170*/  BAR.ARV 0xa, 0xa0 ;  /* 0x0282800000007b1d */ /* 0x000fec0000002000 */
[----:B------:R-:W-:Y:S04]  /*7180*/  BSSY B0, `(.L_x_949) ;  /* 0x0000003000007945 */ /* 0x000fe80003800000 */
[----:B------:R-:W-:Y:S05]  /*7190*/  @!P0 BRA `(.L_x_950) ;  /* 0x0000000000048947 */ /* 0x000fea0003800000 */
[----:B------:R-:W-:-:S04]  /*71a0*/  DEPBAR.LE SB0, 0x0 ;  /* 0x000080000000791a */ /* 0x000fc80000000000 */
.L_x_950:
[----:B------:R-:W-:Y:S05]  /*71b0*/  BSYNC B0 ;  /* 0x0000000000007941 */ /* 0x000fea0003800000 */
.L_x_949:
        /* <DEDUP_REMOVED lines=19> */
.L_x_910:
        /* <DEDUP_REMOVED lines=13> */
.L_x_951:
        /* <DEDUP_REMOVED lines=14> */
.L_x_953:
[----:B------:R-:W-:-:S05]  /*74a0*/  ULDC UR4, c[0x0][0x8c4] ;  /* 0x0002310000047ab9 */ /* 0x000fca0000000800 */
.L_x_952:
        /* <DEDUP_REMOVED lines=56> */
.L_x_955:
        /* <DEDUP_REMOVED lines=63> */
.L_x_1000:
        /* <DEDUP_REMOVED lines=13> */
.L_x_958:
        /* <DEDUP_REMOVED lines=125> */
.L_x_969:
[----:B------:R-:W-:-:S04]  /*84c0*/  SHF.L.U32 R21, R9, 0x1f, RZ ;  /* 0x0000001f09157819 */ /* 0x000fc800000006ff */
[----:B-1----:R-:W1:Y:S02]  /*84d0*/  SYNCS.PHASECHK.TRANS64.TRYWAIT P1, [R0+URZ+0x26840], R21 ;  /* 0x02684015000075a7 */ /* 0x002e64000802017f */
[----:B-12---:R-:W-:Y:S05]  /*84e0*/  @!P1 BRA `(.L_x_961) ;  /* 0x0000001800e09947 */ /* 0x006fea0003800000 */
.L_x_1001:
[----:B------:R-:W-:Y:S05]  /*84f0*/  @P0 BRA `(.L_x_962) ;  /* 0x0000000000140947 */ /* 0x000fea0003800000 */
[----:B------:R-:W-:Y:S01]  /*8500*/  ISETP.NE.AND P1, PT, R16, RZ, PT ;  /* 0x000000ff1000720c */ /* 0x000fe20003f25270 */
[----:B------:R-:W-:-:S04]  /*8510*/  IMAD.MOV.U32 R3, RZ, RZ, 0x3100 ;  /* 0x00003100ff037424 */ /* 0x000fc800078e00ff */
[----:B------:R2:W-:Y:S08]  /*8520*/  SYNCS.ARRIVE.TRANS64 RZ, [R0+URZ+0x26830], R3 ;  /* 0x0268300300ff79a7 */ /* 0x0005f0000800003f */
[----:B------:R-:W-:Y:S05]  /*8530*/  @!P1 BRA `(.L_x_962) ;  /* 0x0000000000049947 */ /* 0x000fea0003800000 */
[----:B------:R-:W-:Y:S01]  /*8540*/  BPT.TRAP 0x1 ;  /* 0x000000040000795c */ /* 0x000fe20000300000 */
.L_x_962:
        /* <DEDUP_REMOVED lines=43> */
.L_x_1002:
[----:B------:R-:W-:Y:S05]  /*8800*/  @P0 BRA `(.L_x_964) ;  /* 0x0000000000140947 */ /* 0x000fea0003800000 */
[----:B------:R-:W-:Y:S01]  /*8810*/  ISETP.NE.AND P1, PT, R16, RZ, PT ;  /* 0x000000ff1000720c */ /* 0x000fe20003f25270 */
[----:B------:R-:W-:-:S04]  /*8820*/  IMAD.MOV.U32 R3, RZ, RZ, 0x3100 ;  /* 0x00003100ff037424 */ /* 0x000fc800078e00ff */
[----:B------:R3:W-:Y:S08]  /*8830*/  SYNCS.ARRIVE.TRANS64 RZ, [R0+URZ+0x26818], R3 ;  /* 0x0268180300ff79a7 */ /* 0x0007f0000800003f */
[----:B------:R-:W-:Y:S05]  /*8840*/  @!P1 BRA `(.L_x_964) ;  /* 0x0000000000049947 */ /* 0x000fea0003800000 */
[----:B------:R-:W-:Y:S01]  /*8850*/  BPT.TRAP 0x1 ;  /* 0x000000040000795c */ /* 0x000fe20000300000 */
.L_x_964:
        /* <DEDUP_REMOVED lines=36> */
.L_x_1003:
        /* <DEDUP_REMOVED lines=9> */
.L_x_966:
        /* <DEDUP_REMOVED lines=38> */
.L_x_1005:
[----:B------:R-:W-:Y:S05]  /*8d90*/  @P0 BRA `(.L_x_968) ;  /* 0x0000000000140947 */ /* 0x000fea0003800000 */
[----:B------:R-:W-:Y:S01]  /*8da0*/  ISETP.NE.AND P1, PT, R16, RZ, PT ;  /* 0x000000ff1000720c */ /* 0x000fe20003f25270 */
[----:B-1----:R-:W-:-:S04]  /*8db0*/  IMAD.MOV.U32 R5, RZ, RZ, 0x3100 ;  /* 0x00003100ff057424 */ /* 0x002fc800078e00ff */
[----:B------:R2:W-:Y:S08]  /*8dc0*/  SYNCS.ARRIVE.TRANS64 RZ, [R0+URZ+0x26810], R5 ;  /* 0x0268100500ff79a7 */ /* 0x0005f0000800003f */
[----:B------:R-:W-:Y:S05]  /*8dd0*/  @!P1 BRA `(.L_x_968) ;  /* 0x0000000000049947 */ /* 0x000fea0003800000 */
[----:B------:R-:W-:Y:S01]  /*8de0*/  BPT.TRAP 0x1 ;  /* 0x000000040000795c */ /* 0x000fe20000300000 */
.L_x_968:
        /* <DEDUP_REMOVED lines=37> */
.L_x_960:
[----:B------:R-:W-:-:S13]  /*9040*/  ISETP.NE.AND P1, PT, R13, RZ, PT ;  /* 0x000000ff0d00720c */ /* 0x000fda0003f25270 */
[----:B------:R-:W-:Y:S05]  /*9050*/  @!P1 BRA `(.L_x_959) ;  /* 0x0000000400689947 */ /* 0x000fea0003800000 */
[----:B------:R-:W-:-:S04]  /*9060*/  SHF.L.U32 R7, R9, 0x1f, RZ ;  /* 0x0000001f09077819 */ /* 0x000fc800000006ff */
[----:B------:R-:W1:Y:S02]  /*9070*/  SYNCS.PHASECHK.TRANS64.TRYWAIT P1, [R0+URZ+0x26840], R7 ;  /* 0x02684007000075a7 */ /* 0x000e64000802017f */
[----:B-1----:R-:W-:Y:S05]  /*9080*/  @!P1 BRA `(.L_x_970) ;  /* 0x00000010004c9947 */ /* 0x002fea0003800000 */
.L_x_1006:
[----:B------:R-:W-:Y:S05]  /*9090*/  @P0 BRA `(.L_x_971) ;  /* 0x0000000000140947 */ /* 0x000fea0003800000 */
[----:B------:R-:W-:Y:S01]  /*90a0*/  ISETP.NE.AND P1, PT, R16, RZ, PT ;  /* 0x000000ff1000720c */ /* 0x000fe20003f25270 */
[----:B------:R-:W-:-:S04]  /*90b0*/  IMAD.MOV.U32 R5, RZ, RZ, 0x3100 ;  /* 0x00003100ff057424 */ /* 0x000fc800078e00ff */
[----:B------:R2:W-:Y:S08]  /*90c0*/  SYNCS.ARRIVE.TRANS64 RZ, [R0+URZ+0x26830], R5 ;  /* 0x0268300500ff79a7 */ /* 0x0005f0000800003f */
[----:B------:R-:W-:Y:S05]  /*90d0*/  @!P1 BRA `(.L_x_971) ;  /* 0x0000000000049947 */ /* 0x000fea0003800000 */
[----:B------:R-:W-:Y:S01]  /*90e0*/  BPT.TRAP 0x1 ;  /* 0x000000040000795c */ /* 0x000fe20000300000 */
.L_x_971:
        /* <DEDUP_REMOVED lines=41> */
.L_x_1007:
[----:B------:R-:W-:Y:S05]  /*9380*/  @P0 BRA `(.L_x_973) ;  /* 0x0000000000140947 */ /* 0x000fea0003800000 */
[----:B------:R-:W-:Y:S01]  /*9390*/  ISETP.NE.AND P0, PT, R16, RZ, PT ;  /* 0x000000ff1000720c */ /* 0x000fe20003f05270 */
[----:B------:R-:W-:-:S04]  /*93a0*/  IMAD.MOV.U32 R5, RZ, RZ, 0x3100 ;  /* 0x00003100ff057424 */ /* 0x000fc800078e00ff */
[----:B------:R3:W-:Y:S08]  /*93b0*/  SYNCS.ARRIVE.TRANS64 RZ, [R0+URZ+0x26818], R5 ;  /* 0x0268180500ff79a7 */ /* 0x0007f0000800003f */
[----:B------:R-:W-:Y:S05]  /*93c0*/  @!P0 BRA `(.L_x_973) ;  /* 0x0000000000048947 */ /* 0x000fea0003800000 */
[----:B------:R-:W-:Y:S01]  /*93d0*/  BPT.TRAP 0x1 ;  /* 0x000000040000795c */ /* 0x000fe20000300000 */
.L_x_973:
        /* <DEDUP_REMOVED lines=34> */
.L_x_959:
[----:B------:R-:W3:Y:S01]  /*9600*/  S2R R2, SR_TID.X ;  /* 0x0000000000027919 */ /* 0x000ee20000002100 */
[----:B------:R-:W-:Y:S01]  /*9610*/  IMAD R3, R12, 0x8, R0 ;  /* 0x000000080c037824 */ /* 0x000fe200078e0200 */
[----:B---3--:R-:W-:Y:S02]  /*9620*/  LOP3.LUT R4, R2, 0x7f, RZ, 0xc0, !PT ;  /* 0x0000007f02047812 */ /* 0x008fe400078ec0ff */
[----:B------:R-:W-:Y:S02]  /*9630*/  SHF.L.U32 R2, R9, 0x1f, RZ ;  /* 0x0000001f09027819 */ /* 0x000fe400000006ff */
[----:B------:R-:W-:Y:S02]  /*9640*/  ISETP.NE.AND P1, PT, R4, RZ, PT ;  /* 0x000000ff0400720c */ /* 0x000fe40003f25270 */
[----:B------:R-:W3:Y:S02]  /*9650*/  SYNCS.PHASECHK.TRANS64.TRYWAIT P0, [R3+URZ+0x26840], R2 ;  /* 0x02684002030075a7 */ /* 0x000ee4000800017f */
[----:B---3--:R-:W-:Y:S09]  /*9660*/  @!P0 BRA `(.L_x_974) ;  /* 0x0000000800fc8947 */ /* 0x008ff20003800000 */
.L_x_1008:
[----:B------:R-:W-:Y:S05]  /*9670*/  @P1 BRA `(.L_x_975) ;  /* 0x0000000000181947 */ /* 0x000fea0003800000 */
[----:B------:R-:W4:Y:S01]  /*9680*/  S2R R4, SR_TID.X ;  /* 0x0000000000047919 */ /* 0x000f220000002100 */
[----:B---3--:R-:W-:-:S04]  /*9690*/  IMAD.MOV.U32 R2, RZ, RZ, 0x3100 ;  /* 0x00003100ff027424 */ /* 0x008fc800078e00ff */
[----:B------:R3:W-:Y:S01]  /*96a0*/  SYNCS.ARRIVE.TRANS64 RZ, [R3+URZ+0x26830], R2 ;  /* 0x0268300203ff79a7 */ /* 0x0007e2000800003f */
[----:B----4-:R-:W-:-:S13]  /*96b0*/  LOP3.LUT P0, RZ, R4, 0x1f, RZ, 0xc0, !PT ;  /* 0x0000001f04ff7812 */ /* 0x010fda000780c0ff */
[----:B---3--:R-:W-:Y:S05]  /*96c0*/  @!P0 BRA `(.L_x_975) ;  /* 0x0000000000048947 */ /* 0x008fea0003800000 */
[----:B------:R-:W-:Y:S01]  /*96d0*/  BPT.TRAP 0x1 ;  /* 0x000000040000795c */ /* 0x000fe20000300000 */
.L_x_975:
        /* <DEDUP_REMOVED lines=48> */
.L_x_956:
[----:B------:R-:W-:Y:S05]  /*99e0*/  BSYNC B0 ;  /* 0x0000000000007941 */ /* 0x000fea0003800000 */
.L_x_954:
[----:B------:R-:W-:-:S03]  /*99f0*/  UMOV UR8, 0xffffffff ;  /* 0xffffffff00087882 */ /* 0x000fc60000000000 */
[----:B------:R-:W-:Y:S05]  /*9a00*/  BRA.DIV UR8, `(.L_x_976) ;  /* 0x0000000a08287947 */ /* 0x000fea000b800000 */
[----:B------:R-:W-:-:S13]  /*9a10*/  ELECT P0, URZ, PT ;  /* 0x00000000003f782f */ /* 0x000fda0003800000 */
.L_x_1011:
[----:B------:R-:W-:Y:S05]  /*9a20*/  @!P0 BRA `(.L_x_869) ;  /* 0x0000000000848947 */ /* 0x000fea0003800000 */
[----:B------:R-:W-:-:S06]  /*9a30*/  ULOP3.LUT UR8, UR38, 0x2, URZ, 0xfc, !UPT ;  /* 0x0000000226087892 */ /* 0x000fcc000f8efc3f */
[----:B------:R-:W-:-:S05]  /*9a40*/  IMAD.U32 R2, RZ, RZ, UR8 ;  /* 0x00000008ff027e24 */ /* 0x000fca000f8e00ff */
[----:B------:R-:W-:-:S13]  /*9a50*/  ISETP.NE.AND P0, PT, R2, 0x3, PT ;  /* 0x000000030200780c */ /* 0x000fda0003f05270 */
[----:B------:R-:W-:Y:S05]  /*9a60*/  @!P0 BRA `(.L_x_977) ;  /* 0x0000000000048947 */ /* 0x000fea0003800000 */
[----:B--2---:R-:W-:Y:S01]  /*9a70*/  BPT.TRAP 0x1 ;  /* 0x000000040000795c */ /* 0x004fe20000300000 */
.L_x_977:
        /* <DEDUP_REMOVED lines=15> */
.L_x_1012:
[----:B------:R-:W3:Y:S02]  /*9b70*/  SYNCS.PHASECHK.TRANS64.TRYWAIT P1, [R3+URZ], R2 ;  /* 0x00000002030075a7 */ /* 0x000ee4000802017f */
[----:B---3--:R-:W-:Y:S05]  /*9b80*/  @!P1 BRA `(.L_x_979) ;  /* 0x0000000800009947 */ /* 0x008fea0003800000 */
.L_x_1013:
[----:B------:R-:W-:Y:S05]  /*9b90*/  @!P0 BRA `(.L_x_980) ;  /* 0x0000000000048947 */ /* 0x000fea0003800000 */
[----:B--2---:R-:W-:Y:S01]  /*9ba0*/  BPT.TRAP 0x1 ;  /* 0x000000040000795c */ /* 0x004fe20000300000 */
.L_x_980:
[----:B---3--:R-:W-:-:S04]  /*9bb0*/  VIADD R3, R7, 0x26840 ;  /* 0x0002684007037836 */ /* 0x008fc80000000000 */
[----:B------:R-:W-:-:S04]  /*9bc0*/  IMAD R0, R0, 0x8, R3 ;  /* 0x0000000800007824 */ /* 0x000fc800078e0203 */
[----:B------:R-:W3:Y:S02]  /*9bd0*/  SYNCS.PHASECHK.TRANS64.TRYWAIT P0, [R0+URZ], R5 ;  /* 0x00000005000075a7 */ /* 0x000ee4000800017f */
[----:B---3--:R-:W-:Y:S05]  /*9be0*/  @!P0 BRA `(.L_x_981) ;  /* 0x0000000400fc8947 */ /* 0x008fea0003800000 */
.L_x_1014:
[----:B------:R-:W-:-:S07]  /*9bf0*/  IMAD R3, R4, 0x8, R3 ;  /* 0x0000000804037824 */ /* 0x000fce00078e0203 */
.L_x_982:
[----:B----4-:R4:W1:Y:S02]  /*9c00*/  SYNCS.PHASECHK.TRANS64.TRYWAIT P0, [R3+URZ], R2 ;  /* 0x00000002030075a7 */ /* 0x010864000800017f */
[----:B-1----:R-:W-:Y:S05]  /*9c10*/  @!P0 NANOSLEEP.SYNCS 0x989680 ;  /* 0x009896800000895d */ /* 0x002fea0003900000 */
[----:B------:R-:W1:Y:S02]  /*9c20*/  @!P0 SYNCS.PHASECHK.TRANS64 P0, [R3+URZ], R2 ;  /* 0x00000002030085a7 */ /* 0x000e64000800007f */
[----:B-1----:R-:W-:Y:S05]  /*9c30*/  @!P0 BRA `(.L_x_982) ;  /* 0xfffffffc00f08947 */ /* 0x002fea000383ffff */
.L_x_869:
[----:B--2---:R-:W-:Y:S05]  /*9c40*/  BSYNC B6 ;  /* 0x0000000000067941 */ /* 0x004fea0003800000 */
.L_x_863:
[----:B------:R-:W-:Y:S05]  /*9c50*/  EXIT ;  /* 0x000000000000794d */ /* 0x000fea0003800000 */
.L_x_879:
[----:B------:R-:W-:Y:S02]  /*9c60*/  IMAD.MOV.U32 R13, RZ, RZ, R16 ;  /* 0x000000ffff0d7224 */ /* 0x000fe400078e0010 */
[----:B------:R-:W-:Y:S02]  /*9c70*/  IMAD.MOV.U32 R12, RZ, RZ, RZ ;  /* 0x000000ffff0c7224 */ /* 0x000fe400078e00ff */
[----:B------:R-:W-:Y:S02]  /*9c80*/  IMAD.MOV.U32 R11, RZ, RZ, 0x1f ;  /* 0x0000001fff0b7424 */ /* 0x000fe400078e00ff */
[----:B------:R-:W-:-:S07]  /*9c90*/  IMAD.MOV.U32 R15, RZ, RZ, -0x1 ;  /* 0xffffffffff0f7424 */ /* 0x000fce00078e00ff */
[----:B-----5:R-:W-:Y:S05]  /*9ca0*/  WARPSYNC.COLLECTIVE R15, `(.L_x_983) ;  /* 0x000000000f087348 */ /* 0x020fea0003c00000 */
[----:B------:R1:W2:Y:S02]  /*9cb0*/  SHFL.IDX P6, R14, R13, R12, R11 ;  /* 0x0000000c0d0e7389 */ /* 0x0002a400000c000b */
[----:B-12--5:R-:W-:Y:S01]  /*9cc0*/  ENDCOLLECTIVE ;  /* 0x000000000000791b */ /* 0x026fe20003800000 */
.L_x_983:
[----:B------:R-:W-:Y:S05]  /*9cd0*/  BRA `(.L_x_984) ;  /* 0xffffff7400a07947 */ /* 0x000fea000383ffff */
.L_x_881:
[----:B--2---:R2:W3:Y:S02]  /*9ce0*/  SYNCS.PHASECHK.TRANS64.TRYWAIT P0, [R18+URZ+0x26800], R5 ;  /* 0x02680005120075a7 */ /* 0x0044e4000800017f */
[----:B---3--:R-:W-:Y:S05]  /*9cf0*/  @!P0 NANOSLEEP.SYNCS 0x989680 ;  /* 0x009896800000895d */ /* 0x008fea0003900000 */
[----:B------:R-:W3:Y:S02]  /*9d00*/  @!P0 SYNCS.PHASECHK.TRANS64 P0, [R18+URZ+0x26800], R5 ;  /* 0x02680005120085a7 */ /* 0x000ee4000800007f */
[----:B---3--:R-:W-:Y:S05]  /*9d10*/  @!P0 BRA `(.L_x_881) ;  /* 0xfffffffc00f08947 */ /* 0x008fea000383ffff */
[----:B------:R-:W-:Y:S05]  /*9d20*/  BRA `(.L_x_880) ;  /* 0xffffff7400c47947 */ /* 0x000fea000383ffff */
.L_x_886:
[----:B--2---:R-:W-:-:S04]  /*9d30*/  IMAD.U32 R5, RZ, RZ, UR10 ;  /* 0x0000000aff057e24 */ /* 0x004fc8000f8e00ff */
[----:B------:R2:W3:Y:S03]  /*9d40*/  SYNCS.PHASECHK.TRANS64.TRYWAIT P1, [R5+URZ+0x26810], R16 ;  /* 0x02681010050075a7 */ /* 0x0004e6000802017f */
[----:B---3--:R-:W-:Y:S05]  /*9d50*/  @!P1 NANOSLEEP.SYNCS 0x989680 ;  /* 0x009896800000995d */ /* 0x008fea0003900000 */
[----:B------:R-:W3:Y:S02]  /*9d60*/  @!P1 SYNCS.PHASECHK.TRANS64 P1, [R5+URZ+0x26810], R16 ;  /* 0x02681010050095a7 */ /* 0x000ee4000802007f */
[----:B---3--:R-:W-:Y:S05]  /*9d70*/  @!P1 BRA `(.L_x_886) ;  /* 0xfffffffc00ec9947 */ /* 0x008fea000383ffff */
[----:B------:R-:W-:Y:S05]  /*9d80*/  BRA `(.L_x_885) ;  /* 0xffffff8000287947 */ /* 0x000fea000383ffff */
.L_x_890:
[----:B------:R-:W-:-:S04]  /*9d90*/  IMAD.U32 R121, RZ, RZ, UR10 ;  /* 0x0000000aff797e24 */ /* 0x000fc8000f8e00ff */
[----:B------:R1:W1:Y:S03]  /*9da0*/  SYNCS.PHASECHK.TRANS64.TRYWAIT P1, [R121+URZ+0x26830], R16 ;  /* 0x02683010790075a7 */ /* 0x000266000802017f */
[----:B-1----:R-:W-:Y:S05]  /*9db0*/  @!P1 NANOSLEEP.SYNCS 0x989680 ;  /* 0x009896800000995d */ /* 0x002fea0003900000 */
[----:B------:R-:W1:Y:S02]  /*9dc0*/  @!P1 SYNCS.PHASECHK.TRANS64 P1, [R121+URZ+0x26830], R16 ;  /* 0x02683010790095a7 */ /* 0x000e64000802007f */
[----:B-1----:R-:W-:Y:S05]  /*9dd0*/  @!P1 BRA `(.L_x_890) ;  /* 0xfffffffc00ec9947 */ /* 0x002fea000383ffff */
[----:B------:R-:W-:Y:S05]  /*9de0*/  BRA `(.L_x_889) ;  /* 0xffffff8400347947 */ /* 0x000fea000383ffff */
.L_x_897:
[----:B------:R-:W-:Y:S01]  /*9df0*/  BSSY B0, `(.L_x_985) ;  /* 0x0000005000007945 */ /* 0x000fe20003800000 */
[----:B------:R-:W-:-:S07]  /*9e00*/  IMAD.MOV.U32 R15, RZ, RZ, -0x1 ;  /* 0xffffffffff0f7424 */ /* 0x000fce00078e00ff */
[----:B-1---5:R-:W-:Y:S05]  /*9e10*/  WARPSYNC.COLLECTIVE R15, `(.L_x_986) ;  /* 0x000000000f087348 */ /* 0x022fea0003c00000 */
[----:B------:R-:W-:Y:S01]  /*9e20*/  NOP ;  /* 0x0000000000007918 */ /* 0x000fe20000000000 */
[----:B-1---5:R-:W-:Y:S01]  /*9e30*/  ENDCOLLECTIVE ;  /* 0x000000000000791b */ /* 0x022fe20003800000 */
.L_x_986:
[----:B------:R-:W-:Y:S05]  /*9e40*/  BSYNC B0 ;  /* 0x0000000000007941 */ /* 0x000fea0003800000 */
.L_x_985:
[----:B------:R-:W-:Y:S05]  /*9e50*/  BRA `(.L_x_987) ;  /* 0xffffffb4007c7947 */ /* 0x000fea000383ffff */
.L_x_906:
[----:B------:R-:W-:Y:S01]  /*9e60*/  BSSY B0, `(.L_x_988) ;  /* 0x0000005000007945 */ /* 0x000fe20003800000 */
[----:B------:R-:W-:-:S07]  /*9e70*/  IMAD.MOV.U32 R15, RZ, RZ, -0x1 ;  /* 0xffffffffff0f7424 */ /* 0x000fce00078e00ff */
[----:B-12--5:R-:W-:Y:S05]  /*9e80*/  WARPSYNC.COLLECTIVE R15, `(.L_x_989) ;  /* 0x000000000f087348 */ /* 0x026fea0003c00000 */
[----:B------:R-:W-:Y:S01]  /*9e90*/  NOP ;  /* 0x0000000000007918 */ /* 0x000fe20000000000 */
[----:B-12--5:R-:W-:Y:S01]  /*9ea0*/  ENDCOLLECTIVE ;  /* 0x000000000000791b */ /* 0x026fe20003800000 */
.L_x_989:
[----:B------:R-:W-:Y:S05]  /*9eb0*/  BSYNC B0 ;  /* 0x0000000000007941 */ /* 0x000fea0003800000 */
.L_x_988:
[----:B------:R-:W-:Y:S05]  /*9ec0*/  BRA `(.L_x_990) ;  /* 0xffffffb800707947 */ /* 0x000fea000383ffff */
.L_x_919:
[----:B------:R-:W-:Y:S01]  /*9ed0*/  BSSY B0, `(.L_x_991) ;  /* 0x0000005000007945 */ /* 0x000fe20003800000 */
[----:B------:R-:W-:-:S07]  /*9ee0*/  IMAD.MOV.U32 R15, RZ, RZ, -0x1 ;  /* 0xffffffffff0f7424 */ /* 0x000fce00078e00ff */
[----:B------:R-:W-:Y:S05]  /*9ef0*/  WARPSYNC.COLLECTIVE R15, `(.L_x_992) ;  /* 0x000000000f087348 */ /* 0x000fea0003c00000 */
[----:B------:R-:W-:Y:S01]  /*9f00*/  NOP ;  /* 0x0000000000007918 */ /* 0x000fe20000000000 */
[----:B------:R-:W-:Y:S01]  /*9f10*/  ENDCOLLECTIVE ;  /* 0x000000000000791b */ /* 0x000fe20003800000 */
.L_x_992:
[----:B------:R-:W-:Y:S05]  /*9f20*/  BSYNC B0 ;  /* 0x0000000000007941 */ /* 0x000fea0003800000 */
.L_x_991:
[----:B------:R-:W-:Y:S05]  /*9f30*/  BRA `(.L_x_993) ;  /* 0xffffffc400707947 */ /* 0x000fea000383ffff */
.L_x_931:
[----:B------:R-:W-:Y:S01]  /*9f40*/  BSSY B0, `(.L_x_994) ;  /* 0x0000005000007945 */ /* 0x000fe20003800000 */
[----:B------:R-:W-:-:S07]  /*9f50*/  IMAD.MOV.U32 R15, RZ, RZ, -0x1 ;  /* 0xffffffffff0f7424 */ /* 0x000fce00078e00ff */
[----:B------:R-:W-:Y:S05]  /*9f60*/  WARPSYNC.COLLECTIVE R15, `(.L_x_995) ;  /* 0x000000000f087348 */ /* 0x000fea0003c00000 */
[----:B------:R-:W-:Y:S01]  /*9f70*/  NOP ;  /* 0x0000000000007918 */ /* 0x000fe20000000000 */
[----:B------:R-:W-:Y:S01]  /*9f80*/  ENDCOLLECTIVE ;  /* 0x000000000000791b */ /* 0x000fe20003800000 */
.L_x_995:
[----:B------:R-:W-:Y:S05]  /*9f90*/  BSYNC B0 ;  /* 0x0000000000007941 */ /* 0x000fea0003800000 */
.L_x_994:
[----:B------:R-:W-:Y:S05]  /*9fa0*/  BRA `(.L_x_996) ;  /* 0xffffffc800887947 */ /* 0x000fea000383ffff */
.L_x_944:
[----:B------:R-:W-:Y:S01]  /*9fb0*/  BSSY B0, `(.L_x_997) ;  /* 0x0000005000007945 */ /* 0x000fe20003800000 */
[----:B------:R-:W-:-:S07]  /*9fc0*/  IMAD.MOV.U32 R15, RZ, RZ, -0x1 ;  /* 0xffffffffff0f7424 */ /* 0x000fce00078e00ff */
[----:B------:R-:W-:Y:S05]  /*9fd0*/  WARPSYNC.COLLECTIVE R15, `(.L_x_998) ;  /* 0x000000000f087348 */ /* 0x000fea0003c00000 */
[----:B------:R-:W-:Y:S01]  /*9fe0*/  NOP ;  /* 0x0000000000007918 */ /* 0x000fe20000000000 */
[----:B------:R-:W-:Y:S01]  /*9ff0*/  ENDCOLLECTIVE ;  /* 0x000000000000791b */ /* 0x000fe20003800000 */
.L_x_998:
[----:B------:R-:W-:Y:S05]  /*a000*/  BSYNC B0 ;  /* 0x0000000000007941 */ /* 0x000fea0003800000 */
.L_x_997:
[----:B------:R-:W-:Y:S05]  /*a010*/  BRA `(.L_x_999) ;  /* 0xffffffcc00a47947 */ /* 0x000fea000383ffff */
.L_x_957:
[----:B-1----:R1:W2:Y:S02]  /*a020*/  SYNCS.PHASECHK.TRANS64.TRYWAIT P0, [R0+URZ+0x26820], R3 ;  /* 0x02682003000075a7 */ /* 0x0022a4000800017f */
[----:B--2---:R-:W-:Y:S05]  /*a030*/  @!P0 NANOSLEEP.SYNCS 0x989680 ;  /* 0x009896800000895d */ /* 0x004fea0003900000 */
[----:B------:R-:W2:Y:S02]  /*a040*/  @!P0 SYNCS.PHASECHK.TRANS64 P0, [R0+URZ+0x26820], R3 ;  /* 0x02682003000085a7 */ /* 0x000ea4000800007f */
[----:B--2---:R-:W-:Y:S05]  /*a050*/  @!P0 BRA `(.L_x_957) ;  /* 0xfffffffc00f08947 */ /* 0x004fea000383ffff */
[----:B------:R-:W-:Y:S05]  /*a060*/  BRA `(.L_x_1000) ;  /* 0xffffffd800ec7947 */ /* 0x000fea000383ffff */
.L_x_961:
[----:B-1----:R1:W2:Y:S02]  /*a070*/  SYNCS.PHASECHK.TRANS64.TRYWAIT P1, [R0+URZ+0x26840], R21 ;  /* 0x02684015000075a7 */ /* 0x0022a4000802017f */
[----:B--2---:R-:W-:Y:S05]  /*a080*/  @!P1 NANOSLEEP.SYNCS 0x989680 ;  /* 0x009896800000995d */ /* 0x004fea0003900000 */
[----:B------:R-:W2:Y:S02]  /*a090*/  @!P1 SYNCS.PHASECHK.TRANS64 P1, [R0+URZ+0x26840], R21 ;  /* 0x02684015000095a7 */ /* 0x000ea4000802007f */
[----:B--2---:R-:W-:Y:S05]  /*a0a0*/  @!P1 BRA `(.L_x_961) ;  /* 0xfffffffc00f09947 */ /* 0x004fea000383ffff */
[----:B------:R-:W-:Y:S05]  /*a0b0*/  BRA `(.L_x_1001) ;  /* 0xffffffe4000c7947 */ /* 0x000fea000383ffff */
.L_x_963:
[----:B--2---:R2:W3:Y:S02]  /*a0c0*/  SYNCS.PHASECHK.TRANS64.TRYWAIT P1, [R0+URZ+0x26828], R21 ;  /* 0x02682815000075a7 */ /* 0x0044e4000802017f */
[----:B---3--:R-:W-:Y:S05]  /*a0d0*/  @!P1 NANOSLEEP.SYNCS 0x989680 ;  /* 0x009896800000995d */ /* 0x008fea0003900000 */
[----:B------:R-:W3:Y:S02]  /*a0e0*/  @!P1 SYNCS.PHASECHK.TRANS64 P1, [R0+URZ+0x26828], R21 ;  /* 0x02682815000095a7 */ /* 0x000ee4000802007f */
[----:B---3--:R-:W-:Y:S05]  /*a0f0*/  @!P1 BRA `(.L_x_963) ;  /* 0xfffffffc00f09947 */ /* 0x008fea000383ffff */
[----:B------:R-:W-:Y:S05]  /*a100*/  BRA `(.L_x_1002) ;  /* 0xffffffe400bc7947 */ /* 0x000fea000383ffff */
.L_x_965:
[----:B---3--:R3:W4:Y:S02]  /*a110*/  SYNCS.PHASECHK.TRANS64.TRYWAIT P1, [R0+URZ+0x26848], R21 ;  /* 0x02684815000075a7 */ /* 0x008724000802017f */
[----:B----4-:R-:W-:Y:S05]  /*a120*/  @!P1 NANOSLEEP.SYNCS 0x989680 ;  /* 0x009896800000995d */ /* 0x010fea0003900000 */
[----:B------:R-:W4:Y:S02]  /*a130*/  @!P1 SYNCS.PHASECHK.TRANS64 P1, [R0+URZ+0x26848], R21 ;  /* 0x02684815000095a7 */ /* 0x000f24000802007f */
[----:B----4-:R-:W-:Y:S05]  /*a140*/  @!P1 BRA `(.L_x_965) ;  /* 0xfffffffc00f09947 */ /* 0x010fea000383ffff */
[----:B------:R-:W-:Y:S05]  /*a150*/  BRA `(.L_x_1003) ;  /* 0xffffffe800507947 */ /* 0x000fea000383ffff */
.L_x_967:
[----:B------:R-:W-:-:S07]  /*a160*/  SHF.L.U32 R5, R9, 0x1f, RZ ;  /* 0x0000001f09057819 */ /* 0x000fce00000006ff */
.L_x_1004:
[----:B-1----:R1:W2:Y:S02]  /*a170*/  SYNCS.PHASECHK.TRANS64.TRYWAIT P1, [R0+URZ+0x26820], R5 ;  /* 0x02682005000075a7 */ /* 0x0022a4000802017f */
[----:B--2---:R-:W-:Y:S05]  /*a180*/  @!P1 NANOSLEEP.SYNCS 0x989680 ;  /* 0x009896800000995d */ /* 0x004fea0003900000 */
[----:B------:R-:W2:Y:S02]  /*a190*/  @!P1 SYNCS.PHASECHK.TRANS64 P1, [R0+URZ+0x26820], R5 ;  /* 0x02682005000095a7 */ /* 0x000ea4000802007f */
[----:B--2---:R-:W-:Y:S05]  /*a1a0*/  @!P1 BRA `(.L_x_1004) ;  /* 0xfffffffc00f09947 */ /* 0x004fea000383ffff */
[----:B------:R-:W-:Y:S05]  /*a1b0*/  BRA `(.L_x_1005) ;  /* 0xffffffe800f47947 */ /* 0x000fea000383ffff */
.L_x_970:
[----:B-1----:R1:W2:Y:S02]  /*a1c0*/  SYNCS.PHASECHK.TRANS64.TRYWAIT P1, [R0+URZ+0x26840], R7 ;  /* 0x02684007000075a7 */ /* 0x0022a4000802017f */
[----:B--2---:R-:W-:Y:S05]  /*a1d0*/  @!P1 NANOSLEEP.SYNCS 0x989680 ;  /* 0x009896800000995d */ /* 0x004fea0003900000 */
[----:B------:R-:W2:Y:S02]  /*a1e0*/  @!P1 SYNCS.PHASECHK.TRANS64 P1, [R0+URZ+0x26840], R7 ;  /* 0x02684007000095a7 */ /* 0x000ea4000802007f */
[----:B--2---:R-:W-:Y:S05]  /*a1f0*/  @!P1 BRA `(.L_x_970) ;  /* 0xfffffffc00f09947 */ /* 0x004fea000383ffff */
[----:B------:R-:W-:Y:S05]  /*a200*/  BRA `(.L_x_1006) ;  /* 0xffffffec00a07947 */ /* 0x000fea000383ffff */
.L_x_972:
[----:B--2---:R2:W3:Y:S02]  /*a210*/  SYNCS.PHASECHK.TRANS64.TRYWAIT P1, [R0+URZ+0x26828], R7 ;  /* 0x02682807000075a7 */ /* 0x0044e4000802017f */
[----:B---3--:R-:W-:Y:S05]  /*a220*/  @!P1 NANOSLEEP.SYNCS 0x989680 ;  /* 0x009896800000995d */ /* 0x008fea0003900000 */
[----:B------:R-:W3:Y:S02]  /*a230*/  @!P1 SYNCS.PHASECHK.TRANS64 P1, [R0+URZ+0x26828], R7 ;  /* 0x02682807000095a7 */ /* 0x000ee4000802007f */
[----:B---3--:R-:W-:Y:S05]  /*a240*/  @!P1 BRA `(.L_x_972) ;  /* 0xfffffffc00f09947 */ /* 0x008fea000383ffff */
[----:B------:R-:W-:Y:S05]  /*a250*/  BRA `(.L_x_1007) ;  /* 0xfffffff000487947 */ /* 0x000fea000383ffff */
.L_x_974:
[----:B---3--:R3:W4:Y:S02]  /*a260*/  SYNCS.PHASECHK.TRANS64.TRYWAIT P0, [R3+URZ+0x26840], R2 ;  /* 0x02684002030075a7 */ /* 0x008724000800017f */
[----:B----4-:R-:W-:Y:S05]  /*a270*/  @!P0 NANOSLEEP.SYNCS 0x989680 ;  /* 0x009896800000895d */ /* 0x010fea0003900000 */
[----:B------:R-:W4:Y:S02]  /*a280*/  @!P0 SYNCS.PHASECHK.TRANS64 P0, [R3+URZ+0x26840], R2 ;  /* 0x02684002030085a7 */ /* 0x000f24000800007f */
[----:B----4-:R-:W-:Y:S05]  /*a290*/  @!P0 BRA `(.L_x_974) ;  /* 0xfffffffc00f08947 */ /* 0x010fea000383ffff */
[----:B------:R-:W-:Y:S05]  /*a2a0*/  BRA `(.L_x_1008) ;  /* 0xfffffff000f07947 */ /* 0x000fea000383ffff */
.L_x_976:
[----:B------:R-:W-:Y:S01]  /*a2b0*/  BSSY B0, `(.L_x_1009) ;  /* 0x0000006000007945 */ /* 0x000fe20003800000 */
[----:B------:R-:W-:-:S07]  /*a2c0*/  IMAD.MOV.U32 R15, RZ, RZ, -0x1 ;  /* 0xffffffffff0f7424 */ /* 0x000fce00078e00ff */
[----:B--2---:R-:W-:Y:S05]  /*a2d0*/  WARPSYNC.COLLECTIVE R15, `(.L_x_1010) ;  /* 0x000000000f0c7348 */ /* 0x004fea0003c00000 */
[----:B------:R-:W-:Y:S02]  /*a2e0*/  ELECT P6, UR62, PT ;  /* 0x00000000003e782f */ /* 0x000fe400038c0000 */
[----:B------:R-:W-:Y:S01]  /*a2f0*/  MOV R14, UR62 ;  /* 0x0000003e000e7c02 */ /* 0x000fe20008000f00 */
[----:B--2---:R-:W-:Y:S10]  /*a300*/  ENDCOLLECTIVE ;  /* 0x000000000000791b */ /* 0x004ff40003800000 */
.L_x_1010:
[----:B------:R-:W-:Y:S05]  /*a310*/  BSYNC B0 ;  /* 0x0000000000007941 */ /* 0x000fea0003800000 */
.L_x_1009:
[----:B------:R-:W-:Y:S01]  /*a320*/  PLOP3.LUT P0, PT, P6, PT, PT, 0x80, 0x0 ;  /* 0x000000000000781c */ /* 0x000fe2000370f070 */
[----:B------:R-:W-:-:S12]  /*a330*/  BRA `(.L_x_1011) ;  /* 0xfffffff400b87947 */ /* 0x000fd8000383ffff */
.L_x_978:
[----:B-1----:R1:W3:Y:S02]  /*a340*/  SYNCS.PHASECHK.TRANS64.TRYWAIT P1, [R6+URZ], R5 ;  /* 0x00000005060075a7 */ /* 0x0022e4000802017f */
[----:B---3--:R-:W-:Y:S05]  /*a350*/  @!P1 NANOSLEEP.SYNCS 0x989680 ;  /* 0x009896800000995d */ /* 0x008fea0003900000 */
[----:B------:R-:W3:Y:S02]  /*a360*/  @!P1 SYNCS.PHASECHK.TRANS64 P1, [R6+URZ], R5 ;  /* 0x00000005060095a7 */ /* 0x000ee4000802007f */
[----:B---3--:R-:W-:Y:S05]  /*a370*/  @!P1 BRA `(.L_x_978) ;  /* 0xfffffffc00f09947 */ /* 0x008fea000383ffff */
[----:B------:R-:W-:Y:S05]  /*a380*/  BRA `(.L_x_1012) ;  /* 0xfffffff400f87947 */ /* 0x000fea000383ffff */
.L_x_979:
[----:B---3--:R3:W4:Y:S02]  /*a390*/  SYNCS.PHASECHK.TRANS64.TRYWAIT P1, [R3+URZ], R2 ;  /* 0x00000002030075a7 */ /* 0x008724000802017f */
[----:B----4-:R-:W-:Y:S05]  /*a3a0*/  @!P1 NANOSLEEP.SYNCS 0x989680 ;  /* 0x009896800000995d */ /* 0x010fea0003900000 */
[----:B------:R-:W4:Y:S02]  /*a3b0*/  @!P1 SYNCS.PHASECHK.TRANS64 P1, [R3+URZ], R2 ;  /* 0x00000002030095a7 */ /* 0x000f24000802007f */
[----:B----4-:R-:W-:Y:S05]  /*a3c0*/  @!P1 BRA `(.L_x_979) ;  /* 0xfffffffc00f09947 */ /* 0x010fea000383ffff */
[----:B------:R-:W-:Y:S05]  /*a3d0*/  BRA `(.L_x_1013) ;  /* 0xfffffff400ec7947 */ /* 0x000fea000383ffff */
.L_x_981:
[----:B---3--:R3:W4:Y:S02]  /*a3e0*/  SYNCS.PHASECHK.TRANS64.TRYWAIT P0, [R0+URZ], R5 ;  /* 0x00000005000075a7 */ /* 0x008724000800017f */
[----:B----4-:R-:W-:Y:S05]  /*a3f0*/  @!P0 NANOSLEEP.SYNCS 0x989680 ;  /* 0x009896800000895d */ /* 0x010fea0003900000 */
[----:B------:R-:W4:Y:S02]  /*a400*/  @!P0 SYNCS.PHASECHK.TRANS64 P0, [R0+URZ], R5 ;  /* 0x00000005000085a7 */ /* 0x000f24000800007f */
[----:B----4-:R-:W-:Y:S05]  /*a410*/  @!P0 BRA `(.L_x_981) ;  /* 0xfffffffc00f08947 */ /* 0x010fea000383ffff */
[----:B------:R-:W-:Y:S05]  /*a420*/  BRA `(.L_x_1014) ;  /* 0xfffffff400f07947 */ /* 0x000fea000383ffff */
.L_x_1015:
        /* <DEDUP_REMOVED lines=13> */
.L_x_3300:


//--------------------- .text._ZN7cutlass13device_kernelIN5flash11enable_sm90INS1_16FlashAttnBwdSm90INS1_25CollectiveMainloopBwdSm90ILi2ELi2ELi2EN4cute5tupleIJNS5_1CILi1EEES8_S8_EEENS6_IJNS7_ILi64EEENS7_ILi128EEENS7_ILi96EEEEEENS_10bfloat16_tEfNS_4arch4Sm90ELb0ELb1ELb1ELb0ELb0ELb1ELb0ELb0ELi2ELi1ELi2ELi1ELb1EEENS1_21CollectiveEpilogueBwdISD_SE_SG_Li256ELb0ELb0ELi1EEENS1_19SingleTileSchedulerILb0ELb0ELb0ELi128EEEEEEEEEvNT_6ParamsE --------------------------
	.section	.text._ZN7cutlass13device_kernelIN5flash11enable_sm90INS1_16FlashAttnBwdSm90INS1_25CollectiveMainloopBwdSm90ILi2ELi2ELi2EN4cute5tupleIJNS5_1CILi1EEES8_S8_EEENS6_IJNS7_ILi64EEENS7_ILi128EEENS7_ILi96EEEEEENS_10bfloat16_tEfNS_4arch4Sm90ELb0ELb1ELb1ELb0ELb0ELb1ELb0ELb0ELi2ELi1ELi2ELi1ELb1EEENS1_21CollectiveEpilogueBwdISD_SE_SG_Li256ELb0ELb0ELi1EEENS1_19SingleTileSchedulerILb0ELb0ELb0ELi128EEEEEEEEEvNT_6ParamsE,"ax",@progbits
	.align	128
.text._ZN7cutlass13device_kernelIN5flash11enable_sm90INS1_16FlashAttnBwdSm90INS1_25CollectiveMainloopBwdSm90ILi2ELi2ELi2EN4cute5tupleIJNS5_1CILi1EEES8_S8_EEENS6_IJNS7_ILi64EEENS7_ILi128EEENS7_ILi96EEEEEENS_10bfloat16_tEfNS_4arch4Sm90ELb0ELb1ELb1ELb0ELb0ELb1ELb0ELb0ELi2ELi1ELi2ELi1ELb1EEENS1_21CollectiveEpilogueBwdISD_SE_SG_Li256ELb0ELb0ELi1EEENS1_19SingleTileSchedulerILb0ELb0ELb0ELi128EEEEEEEEEvNT_6ParamsE:
        .type           _ZN7cutlass13device_kernelIN5flash11enable_sm90INS1_16FlashAttnBwdSm90INS1_25CollectiveMainloopBwdSm90ILi2ELi2ELi2EN4cute5tupleIJNS5_1CILi1EEES8_S8_EEENS6_IJNS7_ILi64EEENS7_ILi128EEENS7_ILi96EEEEEENS_10bfloat16_tEfNS_4arch4Sm90ELb0ELb1ELb1ELb0ELb0ELb1ELb0ELb0ELi2ELi1ELi2ELi1ELb1EEENS1_21CollectiveEpilogueBwdISD_SE_SG_Li256ELb0ELb0ELi1EEENS1_19SingleTileSchedulerILb0ELb0ELb0ELi128EEEEEEEEEvNT_6ParamsE,@function
        .size           _ZN7cutlass13device_kernelIN5flash11enable_sm90INS1_16FlashAttnBwdSm90INS1_25CollectiveMainloopBwdSm90ILi2ELi2ELi2EN4cute5tupleIJNS5_1CILi1EEES8_S8_EEENS6_IJNS7_ILi64EEENS7_ILi128EEENS7_ILi96EEEEEENS_10bfloat16_tEfNS_4arch4Sm90ELb0ELb1ELb1ELb0ELb0ELb1ELb0ELb0ELi2ELi1ELi2ELi1ELb1EEENS1_21CollectiveEpilogueBwdISD_SE_SG_Li256ELb0ELb0ELi1EEENS1_19SingleTileSchedulerILb0ELb0ELb0ELi128EEEEEEEEEvNT_6ParamsE,(.L_x_3301 - _ZN7cutlass13device_kernelIN5flash11enable_sm90INS1_16FlashAttnBwdSm90INS1_25CollectiveMainloopBwdSm90ILi2ELi2ELi2EN4cute5tupleIJNS5_1CILi1EEES8_S8_EEENS6_IJNS7_ILi64EEENS7_ILi128EEENS7_ILi96EEEEEENS_10bfloat16_tEfNS_4arch4Sm90ELb0ELb1ELb1ELb0ELb0ELb1ELb0ELb0ELi2ELi1ELi2ELi1ELb1EEENS1_21CollectiveEpilogueBwdISD_SE_SG_Li256ELb0ELb0ELi1EEENS1_19SingleTileSchedulerILb0ELb0ELb0ELi128EEEEEEEEEvNT_6ParamsE)
        .other          _ZN7cutlass13device_kernelIN5flash11enable_sm90INS1_16FlashAttnBwdSm90INS1_25CollectiveMainloopBwdSm90ILi2ELi2ELi2EN4cute5tupleIJNS5_1CILi1EEES8_S8_EEENS6_IJNS7_ILi64EEENS7_ILi128EEENS7_ILi96EEEEEENS_10bfloat16_tEfNS_4arch4Sm90ELb0ELb1ELb1ELb0ELb0ELb1ELb0ELb0ELi2ELi1ELi2ELi1ELb1EEENS1_21CollectiveEpilogueBwdISD_SE_SG_Li256ELb0ELb0ELi1EEENS1_19SingleTileSchedulerILb0ELb0ELb0ELi128EEEEEEEEEvNT_6ParamsE,@"STO_CUDA_ENTRY STV_DEFAULT"
_ZN7cutlass13device_kernelIN5flash11enable_sm90INS1_16FlashAttnBwdSm90INS1_25CollectiveMainloopBwdSm90ILi2ELi2ELi2EN4cute5tupleIJNS5_1CILi1EEES8_S8_EEENS6_IJNS7_ILi64EEENS7_ILi128EEENS7_ILi96EEEEEENS_10bfloat16_tEfNS_4arch4Sm90ELb0ELb1ELb1ELb0ELb0ELb1ELb0ELb0ELi2ELi1ELi2ELi1ELb1EEENS1_21CollectiveEpilogueBwdISD_SE_SG_Li256ELb0ELb0ELi1EEENS1_19SingleTileSchedulerILb0ELb0ELb0ELi128EEEEEEEEEvNT_6ParamsE:
[----:B------:R-:W1:Y:S02]  /*0000*/  LDC R1, c[0x0][0x28] ;  /* 0x00000a00ff017b82 */ /* 0x000e640000000800 */
[----:B-1----:R-:W-:Y:S01]  /*0010*/  VIADD R1, R1, 0xfffffff8 ;  /* 0xfffffff801017836 */ /* 0x002fe20000000000 */
[----:B------:R-:W1:Y:S01]  /*0020*/  S2R R3, SR_TID.X ;  /* 0x0000000000037919 */ /* 0x000e620000002100 */
[----:B------:R-:W-:Y:S01]  /*0030*/  ELECT P0, URZ, PT ;  /* 0x00000000003f782f */ /* 0x000fe20003800000 */
[----:B------:R-:W-:Y:S01]  /*0040*/  BSSY B0, `(.L_x_1016) ;  /* 0x000001a000007945 */ /* 0x000fe20003800000 */
[--C-:B-1----:R-:W-:Y:S02]  /*0050*/  SHF.R.U32.HI R0, RZ, 0x5, R3.reuse ;  /* 0x00000005ff007819 */ /* 0x102fe40000011603 */
[----:B------:R-:W-:-:S03]  /*0060*/  SHF.R.U32.HI R3, RZ, 0x7, R3 ;  /* 0x00000007ff037819 */ /* 0x000fc60000011603 */
[----:B------:R-:W1:Y:S02]  /*0070*/  SHFL.IDX PT, R2, R0, RZ, 0x1f ;  /* 0x00001fff00027589 */ /* 0x000e6400000e0000 */
[----:B-1----:R-:W-:-:S13]  /*0080*/  ISETP.EQ.AND P0, PT, R2, RZ, P0 ;  /* 0x000000ff0200720c */ /* 0x002fda0000702270 */
[----:B------:R-:W-:Y:S05]  /*0090*/  @!P0 BRA `(.L_x_1017) ;  /* 0x0000000000508947 */ /* 0x000fea0003800000 */
        /* <DEDUP_REMOVED lines=20> */
.L_x_1017:
[----:B------:R-:W-:Y:S05]  /*01e0*/  BSYNC B0 ;  /* 0x0000000000007941 */ /* 0x000fea0003800000 */
.L_x_1016:
        /* <DEDUP_REMOVED lines=37> */
.L_x_1018:
        /* <DEDUP_REMOVED lines=22> */
.L_x_1019:
[----:B------:R-:W-:Y:S01]  /*05a0*/  PLOP3.LUT P0, PT, PT, PT, UP0, 0x80, 0x0 ;  /* 0x000000000000781c */ /* 0x000fe20003f0f008 */
[----:B------:R-:W-:Y:S01]  /*05b0*/  NOP ;  /* 0x0000000000007918 */ /* 0x000fe20000000000 */
[----:B-12-4-:R-:W-:Y:S11]  /*05c0*/  BAR.SYNC.DEFER_BLOCKING 0x0 ;  /* 0x0000000000007b1d */ /* 0x016ff60000010000 */
[----:B------:R-:W-:Y:S05]  /*05d0*/  @!P0 BRA `(.L_x_1020) ;  /* 0x0000006000048947 */ /* 0x000fea0003800000 */
.L_x_1021:
[----:B------:R-:W-:-:S08]  /*05e0*/  NOP ;  /* 0x0000000000007918 */ /* 0x000fd00000000000 */
[----:B------:R-:W1:Y:S02]  /*05f0*/  USETMAXREG.TRY_ALLOC.CTAPOOL UP0, 0xf0 ;  /* 0x000000f0000079c8 */ /* 0x000e640008000600 */
[----:B-1----:R-:W-:-:S13]  /*0600*/  PLOP3.LUT P0, PT, PT, PT, UP0, 0x80, 0x0 ;  /* 0x000000000000781c */ /* 0x002fda0003f0f008 */
[----:B------:R-:W-:Y:S05]  /*0610*/  @!P0 BRA `(.L_x_1021) ;  /* 0xfffffffc00f08947 */ /* 0x000fea000383ffff */
[----:B------:R-:W-:Y:S01]  /*0620*/  LOP3.LUT R0, R0, 0x3, RZ, 0xc0, !PT ;  /* 0x0000000300007812 */ /* 0x000fe200078ec0ff */
[----:B------:R-:W1:Y:S01]  /*0630*/  S2R R2, SR_TID.X ;  /* 0x0000000000027919 */ /* 0x000e620000002100 */
[----:B------:R-:W2:Y:S04]  /*0640*/  S2UR UR4, SR_CTAID.Z ;  /* 0x00000000000479c3 */ /* 0x000ea80000002700 */
[----:B------:R-:W3:Y:S02]  /*0650*/  SHFL.IDX PT, R0, R0, RZ, 0x1f ;  /* 0x00001fff00007589 */ /* 0x000ee400000e0000 */
[----:B---3--:R-:W-:Y:S02]  /*0660*/  ISETP.NE.AND P0, PT, R0, RZ, PT ;  /* 0x000000ff0000720c */ /* 0x008fe40003f05270 */
[----:B-1----:R-:W-:-:S11]  /*0670*/  SHF.R.U32.HI R2, RZ, 0x7, R2 ;  /* 0x00000007ff027819 */ /* 0x002fd60000011602 */
[----:B------:R-:W-:-:S05]  /*0680*/  @!P0 VIADD R2, R2, 0x9 ;  /* 0x0000000902028836 */ /* 0x000fca0000000000 */
[----:B------:R1:W-:Y:S06]  /*0690*/  @!P0 BAR.ARV R2, 0xa0 ;  /* 0x000280020000851d */ /* 0x0003ec0000002000 */
[----:B--2---:R-:W-:-:S13]  /*06a0*/  ISETP.LE.AND P0, PT, RZ, UR4, PT ;  /* 0x00000004ff007c0c */ /* 0x004fda000bf03270 */
[----:B-1----:R-:W-:Y:S05]  /*06b0*/  @!P0 EXIT ;  /* 0x000000000000894d */ /* 0x002fea0003800000 */
[----:B------:R-:W1:Y:S01]  /*06c0*/  S2UR UR39, SR_CTAID.X ;  /* 0x00000000002779c3 */ /* 0x000e620000002500 */
[----:B------:R-:W2:Y:S01]  /*06d0*/  S2R R3, SR_TID.X ;  /* 0x0000000000037919 */ /* 0x000ea20000002100 */
[----:B------:R-:W-:Y:S01]  /*06e0*/  ULDC UR7, c[0x0][0x280] ;  /* 0x0000a00000077ab9 */ /* 0x000fe20000000800 */
[----:B------:R-:W-:Y:S01]  /*06f0*/  ULDC UR6, c[0x0][0x290] ;  /* 0x0000a40000067ab9 */ /* 0x000fe20000000800 */
[----:B------:R-:W-:Y:S01]  /*0700*/  ULDC UR4, c[0x0][0x74c] ;  /* 0x0001d30000047ab9 */ /* 0x000fe20000000800 */
[----:B------:R-:W-:Y:S02]  /*0710*/  PLOP3.LUT P0, PT, PT, PT, PT, 0x80, 0x0 ;  /* 0x000000000000781c */ /* 0x000fe40003f0f070 */
        /* <DEDUP_REMOVED lines=18> */
[----:B-1----:R-:W-:Y:S02]  /*0840*/  ULEA UR5, UR39, UR7, 0x7 ;  /* 0x0000000727057291 */ /* 0x002fe4000f8e383f */
[----:B------:R-:W-:Y:S02]  /*0850*/  ISETP.LE.AND P1, PT, RZ, UR39, PT ;  /* 0x00000027ff007c0c */ /* 0x000fe4000bf23270 */
[----:B------:R-:W-:Y:S02]  /*0860*/  CS2R R34, SRZ ;  /* 0x0000000000227805 */ /* 0x000fe4000001ff00 */
[----:B------:R-:W-:Y:S01]  /*0870*/  CS2R R32, SRZ ;  /* 0x0000000000207805 */ /* 0x000fe2000001ff00 */
[----:B------:R-:W-:Y:S01]  /*0880*/  UIADD3 UR4, -UR4, UR5, -UR6 ;  /* 0x0000000504047290 */ /* 0x000fe2000fffe906 */
[----:B------:R-:W-:-:S02]  /*0890*/  CS2R R30, SRZ ;  /* 0x00000000001e7805 */ /* 0x000fc4000001ff00 */
[----:B------:R-:W-:Y:S02]  /*08a0*/  CS2R R28, SRZ ;  /* 0x00000000001c7805 */ /* 0x000fe4000001ff00 */
[----:B------:R-:W-:Y:S01]  /*08b0*/  CS2R R26, SRZ ;  /* 0x00000000001a7805 */ /* 0x000fe2000001ff00 */
[----:B------:R-:W-:Y:S01]  /*08c0*/  USHF.R.S32.HI UR5, URZ, 0x1f, UR4 ;  /* 0x0000001f3f057899 */ /* 0x000fe20008011404 */
[----:B--2---:R-:W-:Y:S01]  /*08d0*/  VIADD R18, R3, 0xffffff80 ;  /* 0xffffff8003127836 */ /* 0x004fe20000000000 */
[----:B------:R-:W-:Y:S02]  /*08e0*/  CS2R R24, SRZ ;  /* 0x0000000000187805 */ /* 0x000fe4000001ff00 */
[----:B------:R-:W-:Y:S01]  /*08f0*/  CS2R R118, SRZ ;  /* 0x0000000000767805 */ /* 0x000fe2000001ff00 */
[----:B------:R-:W-:Y:S01]  /*0900*/  ULEA.HI UR5, UR5, UR4, URZ, 0x6 ;  /* 0x0000000405057291 */ /* 0x000fe2000f8f303f */
[----:B------:R-:W-:Y:S01]  /*0910*/  CS2R R116, SRZ ;  /* 0x0000000000747805 */ /* 0x000fe2000001ff00 */
[----:B------:R-:W-:Y:S01]  /*0920*/  UIADD3 UR4, UR7, 0x3f, URZ ;  /* 0x0000003f07047890 */ /* 0x000fe2000fffe03f */
[----:B------:R-:W-:Y:S01]  /*0930*/  CS2R R114, SRZ ;  /* 0x0000000000727805 */ /* 0x000fe2000001ff00 */
[----:B------:R-:W-:Y:S01]  /*0940*/  USHF.R.S32.HI UR6, URZ, 0x6, UR5 ;  /* 0x000000063f067899 */ /* 0x000fe20008011405 */
[----:B------:R-:W-:Y:S01]  /*0950*/  CS2R R112, SRZ ;  /* 0x0000000000707805 */ /* 0x000fe2000001ff00 */
[----:B------:R-:W-:Y:S01]  /*0960*/  USHF.R.S32.HI UR5, URZ, 0x1f, UR4 ;  /* 0x0000001f3f057899 */ /* 0x000fe20008011404 */
[----:B------:R-:W-:Y:S01]  /*0970*/  CS2R R110, SRZ ;  /* 0x00000000006e7805 */ /* 0x000fe2000001ff00 */
[----:B------:R-:W-:Y:S01]  /*0980*/  UISETP.LT.AND UP0, UPT, URZ, UR6, UPT ;  /* 0x000000063f00728c */ /* 0x000fe2000bf01270 */
[----:B------:R-:W-:Y:S01]  /*0990*/  CS2R R108, SRZ ;  /* 0x00000000006c7805 */ /* 0x000fe2000001ff00 */
[----:B------:R-:W-:Y:S01]  /*09a0*/  ULEA.HI UR5, UR5, UR4, URZ, 0x6 ;  /* 0x0000000405057291 */ /* 0x000fe2000f8f303f */
[----:B------:R-:W-:Y:S01]  /*09b0*/  CS2R R106, SRZ ;  /* 0x00000000006a7805 */ /* 0x000fe2000001ff00 */
[----:B------:R-:W-:Y:S01]  /*09c0*/  USEL UR37, URZ, UR6, !UP0 ;  /* 0x000000063f257287 */ /* 0x000fe2000c000000 */
[----:B------:R-:W-:Y:S01]  /*09d0*/  CS2R R104, SRZ ;  /* 0x0000000000687805 */ /* 0x000fe2000001ff00 */
[----:B------:R-:W-:Y:S01]  /*09e0*/  USHF.R.S32.HI UR36, URZ, 0x6, UR5 ;  /* 0x000000063f247899 */ /* 0x000fe20008011405 */
        /* <DEDUP_REMOVED lines=10> */
[----:B------:R-:W-:Y:S01]  /*0a90*/  IMAD.MOV.U32 R83, RZ, RZ, RZ ;  /* 0x000000ffff537224 */ /* 0x000fe200078e00ff */
[----:B------:R-:W-:Y:S06]  /*0aa0*/  @!P1 BRA `(.L_x_1022) ;  /* 0x0000000000289947 */ /* 0x000fec0003800000 */
[----:B------:R-:W-:Y:S01]  /*0ab0*/  ULEA UR4, UR39, UR7, 0x7 ;  /* 0x0000000727047291 */ /* 0x000fe2000f8e383f */
[----:B------:R-:W-:-:S03]  /*0ac0*/  ULDC UR5, c[0x0][0x290] ;  /* 0x0000a40000057ab9 */ /* 0x000fc60000000800 */
[----:B------:R-:W-:-:S03]  /*0ad0*/  UIADD3 UR4, -UR5, 0xbf, UR4 ;  /* 0x000000bf05047890 */ /* 0x000fc6000fffe104 */
[----:B------:R-:W-:Y:S02]  /*0ae0*/  ULDC UR5, c[0x0][0x748] ;  /* 0x0001d20000057ab9 */ /* 0x000fe40000000800 */
[----:B------:R-:W-:-:S04]  /*0af0*/  UIADD3 UR4, UR4, UR5, URZ ;  /* 0x0000000504047290 */ /* 0x000fc8000fffe03f */
[----:B------:R-:W-:-:S04]  /*0b00*/  USHF.R.S32.HI UR5, URZ, 0x1f, UR4 ;  /* 0x0000001f3f057899 */ /* 0x000fc80008011404 */
[----:B------:R-:W-:-:S04]  /*0b10*/  ULEA.HI UR5, UR5, UR4, URZ, 0x6 ;  /* 0x0000000405057291 */ /* 0x000fc8000f8f303f */
[----:B------:R-:W-:-:S04]  /*0b20*/  USHF.R.S32.HI UR5, URZ, 0x6, UR5 ;  /* 0x000000063f057899 */ /* 0x000fc80008011405 */
[----:B------:R-:W-:-:S04]  /*0b30*/  UISETP.LT.AND UP0, UPT, UR36, UR5, UPT ;  /* 0x000000052400728c */ /* 0x000fc8000bf01270 */
[----:B------:R-:W-:-:S12]  /*0b40*/  USEL UR36, UR36, UR5, UP0 ;  /* 0x0000000524247287 */ /* 0x000fd80008000000 */
.L_x_1022:
[----:B------:R-:W-:Y:S01]  /*0b50*/  UISETP.GT.AND UP0, UPT, UR36, UR37, UPT ;  /* 0x000000252400728c */ /* 0x000fe2000bf04270 */
[----:B------:R-:W-:Y:S01]  /*0b60*/  IMAD.MOV.U32 R82, RZ, RZ, RZ ;  /* 0x000000ffff527224 */ /* 0x000fe200078e00ff */
[----:B------:R-:W-:Y:S02]  /*0b70*/  CS2R R80, SRZ ;  /* 0x0000000000507805 */ /* 0x000fe4000001ff00 */
[----:B------:R-:W-:Y:S02]  /*0b80*/  CS2R R78, SRZ ;  /* 0x00000000004e7805 */ /* 0x000fe4000001ff00 */
[----:B------:R-:W-:Y:S02]  /*0b90*/  CS2R R76, SRZ ;  /* 0x00000000004c7805 */ /* 0x000fe4000001ff00 */
[----:B------:R-:W-:Y:S02]  /*0ba0*/  CS2R R74, SRZ ;  /* 0x00000000004a7805 */ /* 0x000fe4000001ff00 */
[----:B------:R-:W-:-:S02]  /*0bb0*/  PLOP3.LUT P1, PT, PT, PT, UP0, 0x80, 0x0 ;  /* 0x000000000000781c */ /* 0x000fc40003f2f008 */
[----:B------:R-:W-:-:S11]  /*0bc0*/  CS2R R72, SRZ ;  /* 0x0000000000487805 */ /* 0x000fd6000001ff00 */
[----:B------:R-:W-:Y:S05]  /*0bd0*/  @!P1 BRA `(.L_x_1023) ;  /* 0x0000004000ec9947 */ /* 0x000fea0003800000 */
        /* <DEDUP_REMOVED lines=19> */
.L_x_1025:
        /* <DEDUP_REMOVED lines=15> */
.L_x_1024:
        /* <DEDUP_REMOVED lines=22> */
.L_x_1027:
        /* <DEDUP_REMOVED lines=15> */
.L_x_1026:
[----:B------:R-:W-:Y:S01]  /*1050*/  SHF.R.S32.HI R19, RZ, 0x1f, R18 ;  /* 0x0000001fff137819 */ /* 0x000fe20000011412 */
[----:B------:R-:W-:-:S03]  /*1060*/  UMOV UR4, 0xffffffff ;  /* 0xffffffff00047882 */ /* 0x000fc60000000000 */
[----:B------:R-:W-:-:S04]  /*1070*/  LEA.HI R0, R19, R18, RZ, 0x7 ;  /* 0x0000001213007211 */ /* 0x000fc800078f38ff */
[----:B------:R-:W-:Y:S01]  /*1080*/  SHF.R.S32.HI R17, RZ, 0x7, R0 ;  /* 0x00000007ff117819 */ /* 0x000fe20000011400 */
[----:B------:R-:W-:Y:S06]  /*1090*/  BRA.DIV UR4, `(.L_x_1028) ;  /* 0x0000008a04307947 */ /* 0x000fec000b800000 */
[----:B------:R1:W2:Y:S02]  /*10a0*/  SHFL.IDX PT, R14, R17, RZ, 0x1f ;  /* 0x00001fff110e7589 */ /* 0x0002a400000e0000 */
.L_x_1113:
        /* <DEDUP_REMOVED lines=10> */
[----:B------:R-:W-:-:S05]  /*1150*/  LOP3.LUT R5, R24, 0x7ffffffc, RZ, 0xc0, !PT ;  /* 0x7ffffffc18057812 */ /* 0x000fca00078ec0ff */
[----:B------:R-:W-:Y:S01]  /*1160*/  IMAD.IADD R2, R22, 0x1, -R5 ;  /* 0x0000000116027824 */ /* 0x000fe200078e0a05 */
[----:B---3--:R-:W-:Y:S06]  /*1170*/  @P0 BRA `(.L_x_1029) ;  /* 0x0000000000080947 */ /* 0x008fec0003800000 */
[----:B------:R-:W2:Y:S02]  /*1180*/  SYNCS.PHASECHK.TRANS64.TRYWAIT P0, [R237+URZ+0x26800], R4 ;  /* 0x02680004ed0075a7 */ /* 0x000ea4000800017f */
[----:B--2---:R-:W-:Y:S05]  /*1190*/  @!P0 BRA `(.L_x_1030) ;  /* 0x0000008800108947 */ /* 0x004fea0003800000 */
.L_x_1029:
[----:B------:R-:W-:Y:S02]  /*11a0*/  IMAD.IADD R16, R14, 0x1, -R3 ;  /* 0x000000010e107824 */ /* 0x000fe400078e0a03 */
[----:B------:R-:W-:Y:S01]  /*11b0*/  IMAD.SHL.U32 R2, R2, 0x2, RZ ;  /* 0x0000000202027824 */ /* 0x000fe200078e00ff */
[----:B------:R-:W-:Y:S06]  /*11c0*/  @!P1 BRA `(.L_x_1031) ;  /* 0x0000000000409947 */ /* 0x000fec0003800000 */
[----:B------:R-:W-:Y:S01]  /*11d0*/  MOV R0, 0x0 ;  /* 0x0000000000007802 */ /* 0x000fe20000000f00 */
[----:B------:R-:W-:Y:S01]  /*11e0*/  ULDC.64 UR4, c[0x4][0x88] ;  /* 0x0100220000047ab9 */ /* 0x000fe20000000a00 */
[----:B------:R-:W-:Y:S01]  /*11f0*/  ULDC.64 UR6, c[0x4][0x90] ;  /* 0x0100240000067ab9 */ /* 0x000fe20000000a00 */
[----:B--2---:R-:W-:Y:S01]  /*1200*/  IMAD.U32 R4, RZ, RZ, UR4 ;  /* 0x00000004ff047e24 */ /* 0x004fe2000f8e00ff */
[----:B------:R2:W3:Y:S01]  /*1210*/  LDC.64 R14, c[0x4][R0] ;  /* 0x01000000000e7b82 */ /* 0x0004e20000000a00 */
        /* <DEDUP_REMOVED lines=8> */
[----:B--2---:R-:W-:-:S07]  /*12a0*/  IMAD.MOV.U32 R13, RZ, RZ, RZ ;  /* 0x000000ffff0d7224 */ /* 0x004fce00078e00ff */
[----:B------:R-:W-:-:S07]  /*12b0*/  LEPC R20, `(.L_x_1031) ;  /* 0x000000001014794e */ /* 0x000fce0000000000 */
[----:B-1-3--:R-:W-:Y:S05]  /*12c0*/  CALL.ABS.NOINC R14 ;  /* 0x000000000e007343 */ /* 0x00afea0003c00000 */
.L_x_1031:
[----:B------:R-:W-:Y:S01]  /*12d0*/  LEA.HI R0, R19, R18, RZ, 0x4 ;  /* 0x0000001213007211 */ /* 0x000fe200078f20ff */
[----:B------:R-:W-:Y:S05]  /*12e0*/  WARPSYNC.ALL ;  /* 0x0000000000007948 */ /* 0x000fea0003800000 */
[----:B------:R-:W-:-:S05]  /*12f0*/  LOP3.LUT R3, R0, 0xfffffff0, RZ, 0xc0, !PT ;  /* 0xfffffff000037812 */ /* 0x000fca00078ec0ff */
[----:B------:R-:W-:Y:S01]  /*1300*/  IMAD.IADD R5, R18, 0x1, -R3 ;  /* 0x0000000112057824 */ /* 0x000fe200078e0a03 */
[----:B------:R-:W-:-:S04]  /*1310*/  SHF.R.S32.HI R3, RZ, 0x4, R0 ;  /* 0x00000004ff037819 */ /* 0x000fc80000011400 */
[----:B------:R-:W-:Y:S02]  /*1320*/  LEA.HI R6, R5, R5, RZ, 0x1 ;  /* 0x0000000505067211 */ /* 0x000fe400078f08ff */
[----:B------:R-:W-:Y:S02]  /*1330*/  LEA.HI R0, R0, R3, RZ, 0x1 ;  /* 0x0000000300007211 */ /* 0x000fe400078f08ff */
[--C-:B------:R-:W-:Y:S02]  /*1340*/  SHF.R.S32.HI R7, RZ, 0x1, R6.reuse ;  /* 0x00000001ff077819 */ /* 0x100fe40000011406 */
[----:B--2---:R-:W-:Y:S02]  /*1350*/  SHF.R.S32.HI R4, RZ, 0x1f, R6 ;  /* 0x0000001fff047819 */ /* 0x004fe40000011406 */
        /* <DEDUP_REMOVED lines=26> */
[--C-:B------:R-:W-:Y:S01]  /*1500*/  SHF.R.S32.HI R3, RZ, 0x2, R24.reuse ;  /* 0x00000002ff037819 */ /* 0x100fe20000011418 */
[----:B------:R-:W-:Y:S01]  /*1510*/  IMAD.SHL.U32 R7, R7, 0x10, RZ ;  /* 0x0000001007077824 */ /* 0x000fe200078e00ff */
[----:B------:R-:W-:Y:S02]  /*1520*/  SHF.R.S32.HI R24, RZ, 0x1f, R24 ;  /* 0x0000001fff187819 */ /* 0x000fe40000011418 */
[----:B------:R-:W2:Y:S01]  /*1530*/  LDSM.16.M88.4 R160, [R6+0x6000] ;  /* 0x0060000006a0783b */ /* 0x000ea20000000200 */
[----:B------:R-:W-:Y:S01]  /*1540*/  LEA.HI R18, R19, R18, RZ, 0x3 ;  /* 0x0000001213127211 */ /* 0x000fe200078f18ff */
[----:B------:R-:W-:Y:S01]  /*1550*/  IMAD R4, R17, 0x8, R4 ;  /* 0x0000000811047824 */ /* 0x000fe200078e0204 */
[----:B------:R-:W-:Y:S01]  /*1560*/  LEA.HI R24, R24, R3, RZ, 0x3 ;  /* 0x0000000318187211 */ /* 0x000fe200078f18ff */
[----:B------:R-:W3:Y:S01]  /*1570*/  LDSM.16.M88.4 R164, [R6+0x8000] ;  /* 0x0080000006a4783b */ /* 0x000ee20000000200 */
[----:B------:R-:W-:Y:S01]  /*1580*/  LOP3.LUT R7, R0, 0x30, R7, 0xf8, !PT ;  /* 0x0000003000077812 */ /* 0x000fe200078ef807 */
[----:B------:R-:W-:Y:S01]  /*1590*/  ULDC UR6, c[0x0][0x290] ;  /* 0x0000a40000067ab9 */ /* 0x000fe20000000800 */
[----:B------:R-:W-:Y:S01]  /*15a0*/  LOP3.LUT R24, R24, 0xfffffff8, RZ, 0xc0, !PT ;  /* 0xfffffff818187812 */ /* 0x000fe200078ec0ff */
[----:B------:R-:W4:Y:S01]  /*15b0*/  LDSM.16.M88.4 R168, [R6+0xa000] ;  /* 0x00a0000006a8783b */ /* 0x000f220000000200 */
[----:B------:R-:W-:Y:S01]  /*15c0*/  LOP3.LUT R7, R7, 0x8, R18, 0xf8, !PT ;  /* 0x0000000807077812 */ /* 0x000fe200078ef812 */
[----:B------:R-:W-:Y:S01]  /*15d0*/  UIMAD UR39, UR39, -0x80, UR6 ;  /* 0xffffff80272778a4 */ /* 0x000fe2000f8e0206 */
[----:B------:R-:W-:Y:S01]  /*15e0*/  SHF.R.U32.HI R8, RZ, 0x3, R0 ;  /* 0x00000003ff087819 */ /* 0x000fe20000011600 */
[----:B------:R-:W5:Y:S01]  /*15f0*/  S2R R5, SR_CTAID.X ;  /* 0x0000000000057919 */ /* 0x000f620000002500 */
[----:B------:R-:W-:Y:S01]  /*1600*/  IMAD.IADD R24, R3, 0x1, -R24 ;  /* 0x0000000103187824 */ /* 0x000fe200078e0a18 */
[----:B------:R-:W-:-:S02]  /*1610*/  LEA.HI R3, R17, R17, RZ, 0x1 ;  /* 0x0000001111037211 */ /* 0x000fc400078f08ff */
[----:B------:R-:W-:Y:S02]  /*1620*/  CS2R R70, SRZ ;  /* 0x0000000000467805 */ /* 0x000fe4000001ff00 */
[----:B------:R-:W-:Y:S02]  /*1630*/  LOP3.LUT R7, R7, R8, RZ, 0x3c, !PT ;  /* 0x0000000807077212 */ /* 0x000fe400078e3cff */
[----:B------:R-:W-:Y:S02]  /*1640*/  CS2R R68, SRZ ;  /* 0x0000000000447805 */ /* 0x000fe4000001ff00 */
[----:B------:R-:W-:Y:S02]  /*1650*/  LOP3.LUT R0, R3, 0x3fffffe, RZ, 0xc0, !PT ;  /* 0x03fffffe03007812 */ /* 0x000fe400078ec0ff */
[----:B------:R-:W-:Y:S02]  /*1660*/  CS2R R66, SRZ ;  /* 0x0000000000427805 */ /* 0x000fe4000001ff00 */
[----:B------:R-:W-:Y:S01]  /*1670*/  LEA.HI R23, R23, R22, RZ, 0x5 ;  /* 0x0000001617177211 */ /* 0x000fe200078f28ff */
[----:B------:R-:W-:Y:S01]  /*1680*/  IMAD.U32 R3, R4, 0x200, R7 ;  /* 0x0000020004037824 */ /* 0x000fe200078e0007 */
[----:B------:R-:W-:Y:S01]  /*1690*/  CS2R R64, SRZ ;  /* 0x0000000000407805 */ /* 0x000fe2000001ff00 */
[C---:B------:R-:W-:Y:S01]  /*16a0*/  IMAD.IADD R0, R17.reuse, 0x1, -R0 ;  /* 0x0000000111007824 */ /* 0x040fe200078e0a00 */
[----:B------:R-:W-:Y:S01]  /*16b0*/  SHF.R.S32.HI R23, RZ, 0x5, R23 ;  /* 0x00000005ff177819 */ /* 0x000fe20000011417 */
[----:B-1----:R-:W-:Y:S01]  /*16c0*/  IMAD R17, R17, 0x300, R22 ;  /* 0x0000030011117824 */ /* 0x002fe200078e0216 */
[----:B------:R1:W-:Y:S01]  /*16d0*/  STL [R1], R3 ;  /* 0x0000000301007387 */ /* 0x0003e20000100800 */
[----:B------:R-:W-:-:S02]  /*16e0*/  CS2R R62, SRZ ;  /* 0x00000000003e7805 */ /* 0x000fc4000001ff00 */
[----:B------:R-:W-:Y:S01]  /*16f0*/  CS2R R60, SRZ ;  /* 0x00000000003c7805 */ /* 0x000fe2000001ff00 */
[----:B------:R-:W-:Y:S01]  /*1700*/  IMAD R23, R23, 0x10, R24 ;  /* 0x0000001017177824 */ /* 0x000fe200078e0218 */
[----:B------:R-:W-:Y:S01]  /*1710*/  CS2R R58, SRZ ;  /* 0x00000000003a7805 */ /* 0x000fe2000001ff00 */
[----:B------:R-:W-:Y:S01]  /*1720*/  IMAD.SHL.U32 R4, R17, 0x4, RZ ;  /* 0x0000000411047824 */ /* 0x000fe200078e00ff */
[----:B------:R-:W-:Y:S01]  /*1730*/  CS2R R56, SRZ ;  /* 0x0000000000387805 */ /* 0x000fe2000001ff00 */
[----:B------:R-:W-:Y:S01]  /*1740*/  IMAD R0, R0, 0x40, R23 ;  /* 0x0000004000007824 */ /* 0x000fe200078e0217 */
[----:B------:R-:W-:Y:S02]  /*1750*/  CS2R R54, SRZ ;  /* 0x0000000000367805 */ /* 0x000fe4000001ff00 */
[----:B------:R-:W-:Y:S01]  /*1760*/  CS2R R52, SRZ ;  /* 0x0000000000347805 */ /* 0x000fe2000001ff00 */
[----:B-1----:R-:W-:Y:S01]  /*1770*/  IMAD.MOV.U32 R3, RZ, RZ, 0x20 ;  /* 0x00000020ff037424 */ /* 0x002fe200078e00ff */
[----:B------:R-:W-:-:S02]  /*1780*/  CS2R R50, SRZ ;  /* 0x0000000000327805 */ /* 0x000fc4000001ff00 */
[----:B------:R-:W-:Y:S02]  /*1790*/  CS2R R48, SRZ ;  /* 0x0000000000307805 */ /* 0x000fe4000001ff00 */
[----:B------:R-:W-:Y:S02]  /*17a0*/  CS2R R46, SRZ ;  /* 0x00000000002e7805 */ /* 0x000fe4000001ff00 */
[----:B------:R-:W-:Y:S02]  /*17b0*/  CS2R R44, SRZ ;  /* 0x00000000002c7805 */ /* 0x000fe4000001ff00 */
[----:B------:R-:W-:Y:S02]  /*17c0*/  SEL R3, R3, 0xffffffe0, !P0 ;  /* 0xffffffe003037807 */ /* 0x000fe40004000000 */
[----:B------:R-:W-:Y:S02]  /*17d0*/  CS2R R42, SRZ ;  /* 0x00000000002a7805 */ /* 0x000fe4000001ff00 */
[----:B------:R-:W-:-:S02]  /*17e0*/  CS2R R40, SRZ ;  /* 0x0000000000287805 */ /* 0x000fc4000001ff00 */
[----:B------:R-:W-:Y:S02]  /*17f0*/  CS2R R38, SRZ ;  /* 0x0000000000267805 */ /* 0x000fe4000001ff00 */
[----:B------:R-:W-:Y:S01]  /*1800*/  CS2R R36, SRZ ;  /* 0x0000000000247805 */ /* 0x000fe2000001ff00 */
[----:B------:R-:W-:Y:S01]  /*1810*/  IMAD.IADD R3, R6, 0x1, R3 ;  /* 0x0000000106037824 */ /* 0x000fe200078e0203 */
[----:B------:R-:W-:Y:S02]  /*1820*/  CS2R R34, SRZ ;  /* 0x0000000000227805 */ /* 0x000fe4000001ff00 */
[----:B------:R-:W-:Y:S02]  /*1830*/  CS2R R32, SRZ ;  /* 0x0000000000207805 */ /* 0x000fe4000001ff00 */
[----:B------:R-:W-:Y:S02]  /*1840*/  CS2R R30, SRZ ;  /* 0x00000000001e7805 */ /* 0x000fe4000001ff00 */
[----:B------:R-:W-:Y:S01]  /*1850*/  CS2R R28, SRZ ;  /* 0x00000000001c7805 */ /* 0x000fe2000001ff00 */
[----:B------:R-:W1:Y:S01]  /*1860*/  LDSM.16.M88.4 R172, [R3+0x6000] ;  /* 0x0060000003ac783b */ /* 0x000e620000000200 */
[----:B------:R-:W-:-:S02]  /*1870*/  CS2R R26, SRZ ;  /* 0x00000000001a7805 */ /* 0x000fc4000001ff00 */
[----:B------:R-:W-:Y:S02]  /*1880*/  CS2R R24, SRZ ;  /* 0x0000000000187805 */ /* 0x000fe4000001ff00 */
[----:B------:R-:W-:Y:S01]  /*1890*/  CS2R R118, SRZ ;  /* 0x0000000000767805 */ /* 0x000fe2000001ff00 */
[----:B------:R-:W1:Y:S01]  /*18a0*/  LDSM.16.M88.4 R176, [R3+0x8000] ;  /* 0x0080000003b0783b */ /* 0x000e620000000200 */
        /* <DEDUP_REMOVED lines=11> */
[----:B-----5:R-:W-:Y:S01]  /*1960*/  IMAD R3, R5, -0x80, -R0 ;  /* 0xffffff8005037824 */ /* 0x020fe200078e0a00 */
        /* <DEDUP_REMOVED lines=12> */
[----:B------:R-:W-:Y:S01]  /*1a30*/  CS2R R72, SRZ ;  /* 0x0000000000487805 */ /* 0x000fe2000001ff00 */
[----:B------:R-:W-:Y:S01]  /*1a40*/  IMAD R4, R4, 0x4, R237 ;  /* 0x0000000404047824 */ /* 0x000fe200078e02ed */
[----:B------:R-:W-:Y:S01]  /*1a50*/  IADD3 R0, -R0, UR39, RZ ;  /* 0x0000002700007c10 */ /* 0x000fe2000fffe1ff */
[----:B------:R-:W-:Y:S01]  /*1a60*/  ULOP3.LUT UR16, UR38, 0x1, URZ, 0xfc, !UPT ;  /* 0x0000000126107892 */ /* 0x000fe2000f8efc3f */
[----:B------:R-:W-:Y:S01]  /*1a70*/  UMOV UR4, URZ ;  /* 0x0000003f00047c82 */ /* 0x000fe20008000000 */
[----:B------:R-:W-:Y:S01]  /*1a80*/  UMOV UR5, URZ ;  /* 0x0000003f00057c82 */ /* 0x000fe20008000000 */
[----:B------:R-:W-:Y:S01]  /*1a90*/  ULDC UR17, c[0x0][0x280] ;  /* 0x0000a00000117ab9 */ /* 0x000fe20000000800 */
[----:B------:R-:W-:Y:S01]  /*1aa0*/  ULDC UR18, c[0x0][0x75c] ;  /* 0x0001d70000127ab9 */ /* 0x000fe20000000800 */
[----:B-1234-:R-:W-:-:S07]  /*1ab0*/  ULDC UR19, c[0x0][0x744] ;  /* 0x0001d10000137ab9 */ /* 0x01efce0000000800 */
.L_x_1042:
[----:B------:R-:W-:-:S06]  /*1ac0*/  UISETP.NE.AND UP0, UPT, UR16, 0x3, UPT ;  /* 0x000000031000788c */ /* 0x000fcc000bf05270 */
[----:B------:R-:W-:-:S13]  /*1ad0*/  PLOP3.LUT P6, PT, PT, PT, UP0, 0x80, 0x0 ;  /* 0x000000000000781c */ /* 0x000fda0003fcf008 */
[----:B-1----:R-:W-:Y:S05]  /*1ae0*/  @!P6 BRA `(.L_x_1032) ;  /* 0x000000000004e947 */ /* 0x002fea0003800000 */
[----:B------:R-:W-:Y:S01]  /*1af0*/  BPT.TRAP 0x1 ;  /* 0x000000040000795c */ /* 0x000fe20000300000 */
.L_x_1032:
[----:B------:R-:W-:Y:S01]  /*1b00*/  R2UR UR6, R237 ;  /* 0x00000000ed0672ca */ /* 0x000fe200000e0000 */
[----:B------:R-:W-:-:S05]  /*1b10*/  IMAD.U32 R120, RZ, RZ, UR4 ;  /* 0x00000004ff787e24 */ /* 0x000fca000f8e00ff */
[----:B------:R-:W-:-:S07]  /*1b20*/  SHF.L.U32 R120, R120, 0x1f, RZ ;  /* 0x0000001f78787819 */ /* 0x000fce00000006ff */
[----:B------:R-:W-:-:S09]  /*1b30*/  ULEA UR6, UR5, UR6, 0x3 ;  /* 0x0000000605067291 */ /* 0x000fd2000f8e183f */
[----:B------:R1:W2:Y:S01]  /*1b40*/  SYNCS.PHASECHK.TRANS64.TRYWAIT P0, [UR6+0x26810], R120 ;  /* 0x02681078ff0075a7 */ /* 0x0002a20008000146 */
[----:B------:R-:W-:Y:S05]  /*1b50*/  @!P6 BRA `(.L_x_1033) ;  /* 0x000000000004e947 */ /* 0x000fea0003800000 */
[----:B------:R-:W-:Y:S01]  /*1b60*/  BPT.TRAP 0x1 ;  /* 0x000000040000795c */ /* 0x000fe20000300000 */
.L_x_1033:
[----:B--2---:R-:W-:Y:S05]  /*1b70*/  @P0 BRA `(.L_x_1034) ;  /* 0x0000000000080947 */ /* 0x004fea0003800000 */
[----:B------:R-:W2:Y:S02]  /*1b80*/  SYNCS.PHASECHK.TRANS64.TRYWAIT P0, [UR6+0x26810], R120 ;  /* 0x02681078ff0075a7 */ /* 0x000ea40008000146 */
[----:B--2---:R-:W-:Y:S05]  /*1b90*/  @!P0 BRA `(.L_x_1035) ;  /* 0x0000007c00a48947 */ /* 0x004fea0003800000 */
.L_x_1034:
[----:B------:R-:W-:Y:S01]  /*1ba0*/  R2UR UR7, R237 ;  /* 0x00000000ed0772ca */ /* 0x000fe200000e0000 */
[----:B--2---:R-:W-:Y:S01]  /*1bb0*/  IMAD R5, R16, 0x800, R237 ;  /* 0x0000080010057824 */ /* 0x004fe200078e02ed */
[----:B------:R-:W-:Y:S01]  /*1bc0*/  WARPGROUP.ARRIVE ;  /* 0x00000000000079c5 */ /* 0x000fe20000000000 */
[----:B------:R-:W-:Y:S01]  /*1bd0*/  UMOV UR9, 0xc0000010 ;  /* 0xc000001000097882 */ /* 0x000fe20000000000 */
[----:B------:R-:W-:Y:S02]  /*1be0*/  UMOV UR11, 0x80000020 ;  /* 0x80000020000b7882 */ /* 0x000fe40000000000 */
[----:B------:R-:W-:Y:S01]  /*1bf0*/  R2UR UR8, R5 ;  /* 0x00000000050872ca */ /* 0x000fe200000e0000 */
[----:B------:R-:W-:-:S04]  /*1c00*/  IMAD.U32 R5, RZ, RZ, UR5 ;  /* 0x00000005ff057e24 */ /* 0x000fc8000f8e00ff */
[----:B------:R-:W-:Y:S02]  /*1c10*/  IMAD R6, R5, 0x40, R2 ;  /* 0x0000004005067824 */ /* 0x000fe400078e0202 */
[----:B------:R-:W-:Y:S02]  /*1c20*/  UIADD3 UR7, UR7, 0x12000, URZ ;  /* 0x0001200007077890 */ /* 0x000fe4000fffe03f */
[----:B------:R-:W-:Y:S02]  /*1c30*/  IMAD R5, R6, 0x4, R237 ;  /* 0x0000000406057824 */ /* 0x000fe400078e02ed */
[----:B------:R-:W-:Y:S02]  /*1c40*/  USHF.R.U32.HI UR7, URZ, 0x4, UR7 ;  /* 0x000000043f077899 */ /* 0x000fe40008011607 */
[----:B------:R-:W-:Y:S02]  /*1c50*/  USHF.R.U32.HI UR8, URZ, 0x4, UR8 ;  /* 0x000000043f087899 */ /* 0x000fe40008011608 */
        /* <DEDUP_REMOVED lines=54> */
.L_x_1036:
[----:B------:R1:W1:Y:S01]  /*1fc0*/  SYNCS.PHASECHK.TRANS64.TRYWAIT P0, [UR6+0x26830], R120 ;  /* 0x02683078ff0075a7 */ /* 0x0002620008000146 */
[----:B------:R-:W-:Y:S05]  /*1fd0*/  @!P6 BRA `(.L_x_1037) ;  /* 0x000000000004e947 */ /* 0x000fea0003800000 */
[----:B------:R-:W-:Y:S01]  /*1fe0*/  BPT.TRAP 0x1 ;  /* 0x000000040000795c */ /* 0x000fe20000300000 */
.L_x_1037:
[----:B------:R-:W1:Y:S01]  /*1ff0*/  LDC.64 R222, c[0x0][0x748] ;  /* 0x0001d200ffde7b82 */ /* 0x000e620000000a00 */
        /* <DEDUP_REMOVED lines=23> */
[----:B------:R-:W1:Y:S08]  /*2170*/  MUFU.TANH R6, R6 ;  /* 0x0000000600067308 */ /* 0x000e700000002400 */
        /* <DEDUP_REMOVED lines=20> */
[----:B------:R-:W2:Y:S08]  /*22c0*/  MUFU.TANH R204, R204 ;  /* 0x000000cc00cc7308 */ /* 0x000eb00000002400 */
[----:B------:R-:W2:Y:S01]  /*22d0*/  MUFU.TANH R205, R205 ;  /* 0x000000cd00cd7308 */ /* 0x000ea20000002400 */
[----:B-1----:R-:W-:Y:S05]  /*22e0*/  @P0 BRA `(.L_x_1038) ;  /* 0x0000000000080947 */ /* 0x002fea0003800000 */
[----:B------:R-:W1:Y:S02]  /*22f0*/  SYNCS.PHASECHK.TRANS64.TRYWAIT P0, [UR6+0x26830], R120 ;  /* 0x02683078ff0075a7 */ /* 0x000e640008000146 */
[----:B-1----:R-:W-:Y:S05]  /*2300*/  @!P0 BRA `(.L_x_1039) ;  /* 0x0000007400e08947 */ /* 0x002fea0003800000 */
.L_x_1038:
[----:B------:R-:W-:Y:S01]  /*2310*/  ULEA UR9, UR37, -UR17, 0x6 ;  /* 0x8000001125097291 */ /* 0x000fe2000f8e303f */
[----:B------:R-:W-:Y:S01]  /*2320*/  ISETP.GT.AND P2, PT, R3, RZ, PT ;  /* 0x000000ff0300720c */ /* 0x000fe20003f44270 */
[----:B------:R-:W-:Y:S01]  /*2330*/  FMUL.FTZ R236, R151, UR18 ;  /* 0x0000001297ec7c20 */ /* 0x000fe20008410000 */
[----:B------:R-:W-:Y:S01]  /*2340*/  ISETP.GT.AND P0, PT, R3, 0x8, PT ;  /* 0x000000080300780c */ /* 0x000fe20003f04270 */
[----:B------:R-:W-:Y:S01]  /*2350*/  FMUL.FTZ R235, R152, UR18 ;  /* 0x0000001298eb7c20 */ /* 0x000fe20008410000 */
[----:B------:R-:W-:Y:S01]  /*2360*/  ISETP.GT.AND P1, PT, R0, RZ, PT ;  /* 0x000000ff0000720c */ /* 0x000fe20003f24270 */
[----:B------:R-:W-:Y:S01]  /*2370*/  FMUL.FTZ R234, R154, UR18 ;  /* 0x000000129aea7c20 */ /* 0x000fe20008410000 */
[C---:B------:R-:W-:Y:S01]  /*2380*/  IADD3 R120, R0.reuse, UR9, R2 ;  /* 0x0000000900787c10 */ /* 0x040fe2000fffe002 */
[----:B------:R-:W1:Y:S01]  /*2390*/  MUFU.TANH R236, R236 ;  /* 0x000000ec00ec7308 */ /* 0x000e620000002400 */
[----:B------:R-:W-:Y:S01]  /*23a0*/  ISETP.GT.AND P3, PT, R0, 0x8, PT ;  /* 0x000000080000780c */ /* 0x000fe20003f64270 */
[----:B------:R-:W-:Y:S01]  /*23b0*/  UMOV UR11, 0x80000020 ;  /* 0x80000020000b7882 */ /* 0x000fe20000000000 */
[--C-:B------:R-:W-:Y:S01]  /*23c0*/  IADD3 R123, RZ, -R120, -R223.reuse ;  /* 0x80000078ff7b7210 */ /* 0x100fe20007ffe8df */
[--C-:B------:R-:W-:Y:S01]  /*23d0*/  IMAD.IADD R121, R222, 0x1, -R120.reuse ;  /* 0x00000001de797824 */ /* 0x100fe200078e0a78 */
[----:B------:R-:W-:Y:S01]  /*23e0*/  IADD3 R223, -R120, 0x8, -R223 ;  /* 0x0000000878df7810 */ /* 0x000fe20007ffe9df */
[----:B------:R-:W-:Y:S01]  /*23f0*/  UMOV UR15, 0x80000020 ;  /* 0x80000020000f7882 */ /* 0x000fe20000000000 */
[----:B------:R-:W-:Y:S01]  /*2400*/  IADD3 R120, R222, 0x8, -R120 ;  /* 0x00000008de787810 */ /* 0x000fe20007ffe878 */
[----:B------:R-:W5:Y:S01]  /*2410*/  MUFU.TANH R235, R235 ;  /* 0x000000eb00eb7308 */ /* 0x000f620000002400 */
[----:B------:R-:W-:Y:S01]  /*2420*/  SEL R121, R121, 0x40, !P2 ;  /* 0x0000004079797807 */ /* 0x000fe20005000000 */
[----:B------:R-:W-:Y:S01]  /*2430*/  FMUL.FTZ R224, R159, UR18 ;  /* 0x000000129fe07c20 */ /* 0x000fe20008410000 */
[----:B------:R-:W-:-:S02]  /*2440*/  SEL R122, R120, 0x40, !P0 ;  /* 0x00000040787a7807 */ /* 0x000fc40004000000 */
[----:B------:R-:W-:Y:S02]  /*2450*/  SEL R120, R123, 0x40, P1 ;  /* 0x000000407b787807 */ /* 0x000fe40000800000 */
[C---:B------:R-:W-:Y:S01]  /*2460*/  ISETP.GE.AND P0, PT, R121.reuse, RZ, PT ;  /* 0x000000ff7900720c */ /* 0x040fe20003f06270 */
[----:B------:R-:W5:Y:S01]  /*2470*/  MUFU.TANH R234, R234 ;  /* 0x000000ea00ea7308 */ /* 0x000f620000002400 */
[----:B------:R-:W-:Y:S02]  /*2480*/  ISETP.GE.AND P1, PT, R121, 0x8, PT ;  /* 0x000000087900780c */ /* 0x000fe40003f26270 */
[----:B------:R-:W-:Y:S02]  /*2490*/  SEL R223, R223, 0x40, P3 ;  /* 0x00000040dfdf7807 */ /* 0x000fe40001800000 */
[C---:B------:R-:W-:Y:S02]  /*24a0*/  ISETP.GT.OR P0, PT, R120.reuse, RZ, !P0 ;  /* 0x000000ff7800720c */ /* 0x040fe40004704670 */
[----:B------:R-:W-:Y:S01]  /*24b0*/  ISETP.GT.OR P1, PT, R120, 0x8, !P1 ;  /* 0x000000087800780c */ /* 0x000fe20004f24670 */
[----:B------:R-:W-:Y:S01]  /*24c0*/  MUFU.TANH R224, R224 ;  /* 0x000000e000e07308 */ /* 0x000fe20000002400 */
[----:B------:R-:W-:-:S02]  /*24d0*/  ISETP.GE.AND P3, PT, R122, RZ, PT ;  /* 0x000000ff7a00720c */ /* 0x000fc40003f66270 */
[----:B------:R-:W-:Y:S02]  /*24e0*/  ISETP.GE.AND P4, PT, R121, 0x1, PT ;  /* 0x000000017900780c */ /* 0x000fe40003f86270 */
[----:B------:R-:W-:Y:S02]  /*24f0*/  ISETP.GE.AND P5, PT, R122, 0x1, PT ;  /* 0x000000017a00780c */ /* 0x000fe40003fa6270 */
[----:B------:R-:W-:Y:S02]  /*2500*/  FSEL R225, R6, -INF , !P0 ;  /* 0xff80000006e17808 */ /* 0x000fe40004000000 */
[----:B------:R-:W-:Y:S02]  /*2510*/  FSEL R221, R10, -INF , !P1 ;  /* 0xff8000000add7808 */ /* 0x000fe40004800000 */
[----:B------:R-:W-:Y:S01]  /*2520*/  ISETP.GE.AND P2, PT, R122, 0x8, PT ;  /* 0x000000087a00780c */ /* 0x000fe20003f46270 */
[----:B---3--:R-:W-:Y:S01]  /*2530*/  FFMA.FTZ R225, R225, UR19, -R194 ;  /* 0x00000013e1e17c23 */ /* 0x008fe200080108c2 */
[----:B------:R-:W-:Y:S01]  /*2540*/  ISETP.GT.OR P3, PT, R223, RZ, !P3 ;  /* 0x000000ffdf00720c */ /* 0x000fe20005f64670 */
[----:B----4-:R-:W-:Y:S01]  /*2550*/  FFMA.FTZ R230, R221, UR19, -R192 ;  /* 0x00000013dde67c23 */ /* 0x010fe200080108c0 */
[----:B------:R-:W-:Y:S01]  /*2560*/  ISETP.GE.AND P0, PT, R121, 0x9, PT ;  /* 0x000000097900780c */ /* 0x000fe20003f06270 */
[----:B------:R-:W-:Y:S01]  /*2570*/  FMUL.FTZ R221, R156, UR18 ;  /* 0x000000129cdd7c20 */ /* 0x000fe20008410000 */
[----:B------:R-:W-:Y:S01]  /*2580*/  ISETP.GT.OR P4, PT, R120, 0x1, !P4 ;  /* 0x000000017800780c */ /* 0x000fe20006784670 */
[----:B------:R-:W-:Y:S01]  /*2590*/  MUFU.EX2 R225, R225 ;  /* 0x000000e100e17308 */ /* 0x000fe20000000800 */
[----:B------:R-:W-:-:S02]  /*25a0*/  ISETP.GT.OR P5, PT, R223, 0x1, !P5 ;  /* 0x00000001df00780c */ /* 0x000fc40006fa4670 */
[----:B------:R-:W-:Y:S02]  /*25b0*/  ISETP.GE.AND P1, PT, R121, 0x11, PT ;  /* 0x000000117900780c */ /* 0x000fe40003f26270 */
[----:B------:R-:W-:Y:S02]  /*25c0*/  FSEL R233, R8, -INF , !P3 ;  /* 0xff80000008e97808 */ /* 0x000fe40005800000 */
[----:B------:R-:W-:Y:S01]  /*25d0*/  FSEL R226, R7, -INF , !P4 ;  /* 0xff80000007e27808 */ /* 0x000fe20006000000 */
[----:B------:R-:W-:Y:S01]  /*25e0*/  MUFU.TANH R221, R221 ;  /* 0x000000dd00dd7308 */ /* 0x000fe20000002400 */
[----:B------:R-:W-:Y:S01]  /*25f0*/  FSEL R232, R9, -INF , !P5 ;  /* 0xff80000009e87808 */ /* 0x000fe20006800000 */
[----:B------:R-:W-:Y:S01]  /*2600*/  FFMA.FTZ R233, R233, UR19, -R194 ;  /* 0x00000013e9e97c23 */ /* 0x000fe200080108c2 */
[----:B------:R-:W-:Y:S01]  /*2610*/  ISETP.GT.OR P2, PT, R223, 0x8, !P2 ;  /* 0x00000008df00780c */ /* 0x000fe20005744670 */
[--C-:B------:R-:W-:Y:S01]  /*2620*/  FFMA.FTZ R226, R226, UR19, -R195.reuse ;  /* 0x00000013e2e27c23 */ /* 0x100fe200080108c3 */
[----:B------:R-:W-:Y:S01]  /*2630*/  ISETP.GT.OR P0, PT, R120, 0x9, !P0 ;  /* 0x000000097800780c */ /* 0x000fe20004704670 */
[----:B------:R-:W-:Y:S01]  /*2640*/  FFMA.FTZ R232, R232, UR19, -R195 ;  /* 0x00000013e8e87c23 */ /* 0x000fe200080108c3 */
[----:B------:R-:W-:Y:S01]  /*2650*/  ISETP.GT.OR P1, PT, R120, 0x11, !P1 ;  /* 0x000000117800780c */ /* 0x000fe20004f24670 */
[----:B------:R-:W-:Y:S01]  /*2660*/  FMUL.FTZ R195, R153, UR18 ;  /* 0x0000001299c37c20 */ /* 0x000fe20008410000 */
[----:B------:R-:W-:Y:S01]  /*2670*/  R2UR UR8, R237 ;  /* 0x00000000ed0872ca */ /* 0x000fe200000e0000 */
[----:B------:R-:W3:Y:S01]  /*2680*/  MUFU.EX2 R153, R233 ;  /* 0x000000e900997308 */ /* 0x000ee20000000800 */
[----:B------:R-:W-:-:S02]  /*2690*/  ISETP.GE.AND P3, PT, R122, 0x9, PT ;  /* 0x000000097a00780c */ /* 0x000fc40003f66270 */
[----:B------:R-:W-:Y:S02]  /*26a0*/  ISETP.GE.AND P4, PT, R121, 0x10, PT ;  /* 0x000000107900780c */ /* 0x000fe40003f86270 */
[----:B------:R-:W-:Y:S02]  /*26b0*/  ISETP.GE.AND P5, PT, R122, 0x10, PT ;  /* 0x000000107a00780c */ /* 0x000fe40003fa6270 */
[----:B------:R-:W-:Y:S01]  /*26c0*/  FSEL R231, R12, -INF , !P2 ;  /* 0xff8000000ce77808 */ /* 0x000fe20005000000 */
[----:B------:R-:W-:Y:S01]  /*26d0*/  FFMA.FTZ R8, -R8, R8, 1 ;  /* 0x3f80000008087423 */ /* 0x000fe20000010108 */
[----:B------:R-:W-:Y:S01]  /*26e0*/  FSEL R222, R11, -INF , !P0 ;  /* 0xff8000000bde7808 */ /* 0x000fe20004000000 */
[----:B------:R-:W-:Y:S01]  /*26f0*/  MUFU.TANH R195, R195 ;  /* 0x000000c300c37308 */ /* 0x000fe20000002400 */
[----:B------:R-:W-:Y:S01]  /*2700*/  FSEL R219, R15, -INF , !P1 ;  /* 0xff8000000fdb7808 */ /* 0x000fe20004800000 */
[----:B------:R-:W-:Y:S01]  /*2710*/  UIADD3 UR8, UR8, 0x18000, URZ ;  /* 0x0001800008087890 */ /* 0x000fe2000fffe03f */
[----:B------:R-:W-:Y:S01]  /*2720*/  ISETP.GE.AND P2, PT, R122, 0x11, PT ;  /* 0x000000117a00780c */ /* 0x000fe20003f46270 */
[----:B------:R-:W-:Y:S01]  /*2730*/  FFMA.FTZ R231, R231, UR19, -R192 ;  /* 0x00000013e7e77c23 */ /* 0x000fe200080108c0 */
[----:B------:R-:W-:Y:S01]  /*2740*/  ISETP.GT.OR P3, PT, R223, 0x9, !P3 ;  /* 0x00000009df00780c */ /* 0x000fe20005f64670 */
[----:B------:R-:W-:Y:S01]  /*2750*/  USHF.R.U32.HI UR8, URZ, 0x4, UR8 ;  /* 0x000000043f087899 */ /* 0x000fe20008011608 */
[----:B------:R-:W-:Y:S01]  /*2760*/  ISETP.GE.AND P0, PT, R121, 0x18, PT ;  /* 0x000000187900780c */ /* 0x000fe20003f06270 */
[--C-:B------:R-:W-:Y:S01]  /*2770*/  FFMA.FTZ R194, R222, UR19, -R193.reuse ;  /* 0x00000013dec27c23 */ /* 0x100fe200080108c1 */
[----:B------:R-:W-:Y:S01]  /*2780*/  ISETP.GT.OR P4, PT, R120, 0x10, !P4 ;  /* 0x000000107800780c */ /* 0x000fe20006784670 */
[----:B------:R-:W-:Y:S01]  /*2790*/  ULOP3.LUT UR8, UR8, 0x3fff, URZ, 0xc0, !UPT ;  /* 0x00003fff08087892 */ /* 0x000fe2000f8ec03f */
[----:B------:R-:W-:Y:S01]  /*27a0*/  ISETP.GT.OR P5, PT, R223, 0x10, !P5 ;  /* 0x00000010df00780c */ /* 0x000fe20006fa4670 */
[----:B------:R-:W-:Y:S01]  /*27b0*/  FMUL.FTZ R222, R157, UR18 ;  /* 0x000000129dde7c20 */ /* 0x000fe20008410000 */
[----:B------:R-:W-:Y:S01]  /*27c0*/  ISETP.GE.AND P1, PT, R121, 0x20, PT ;  /* 0x000000207900780c */ /* 0x000fe20003f26270 */
[----:B------:R-:W-:Y:S01]  /*27d0*/  ULOP3.LUT UR10, UR8, 0x10000, URZ, 0xfc, !UPT ;  /* 0x00010000080a7892 */ /* 0x000fe2000f8efc3f */
[----:B------:R-:W-:Y:S01]  /*27e0*/  FSEL R220, R13, -INF , !P3 ;  /* 0xff8000000ddc7808 */ /* 0x000fe20005800000 */
[----:B------:R-:W-:Y:S01]  /*27f0*/  MUFU.EX2 R226, R226 ;  /* 0x000000e200e27308 */ /* 0x000fe20000000800 */
[----:B------:R-:W-:Y:S01]  /*2800*/  FSEL R228, R14, -INF , !P4 ;  /* 0xff8000000ee47808 */ /* 0x000fe20006000000 */
[----:B------:R-:W-:Y:S01]  /*2810*/  UIMAD UR10, UR5, 0x300, UR10 ;  /* 0x00000300050a78a4 */ /* 0x000fe2000f8e020a */
[----:B------:R-:W-:Y:S01]  /*2820*/  FSEL R227, R17, -INF , !P5 ;  /* 0xff80000011e37808 */ /* 0x000fe20006800000 */
[----:B------:R-:W-:Y:S01]  /*2830*/  FFMA.FTZ R229, R220, UR19, -R193 ;  /* 0x00000013dce57c23 */ /* 0x000fe200080108c1 */
[----:B------:R-:W-:Y:S01]  /*2840*/  ISETP.GT.OR P2, PT, R223, 0x11, !P2 ;  /* 0x00000011df00780c */ /* 0x000fe20005744670 */
[----:B------:R-:W-:Y:S01]  /*2850*/  UIADD3 UR12, UR10, 0x2, URZ ;  /* 0x000000020a0c7890 */ /* 0x000fe2000fffe03f */
[C---:B------:R-:W-:Y:S01]  /*2860*/  ISETP.GT.OR P0, PT, R120.reuse, 0x18, !P0 ;  /* 0x000000187800780c */ /* 0x040fe20004704670 */
[----:B------:R-:W-:Y:S01]  /*2870*/  FMUL.FTZ R220, R155, UR18 ;  /* 0x000000129bdc7c20 */ /* 0x000fe20008410000 */
[----:B------:R-:W-:Y:S01]  /*2880*/  ISETP.GT.OR P1, PT, R120, 0x20, !P1 ;  /* 0x000000207800780c */ /* 0x000fe20004f24670 */
[----:B------:R4:W3:Y:S01]  /*2890*/  MUFU.EX2 R155, R232 ;  /* 0x000000e8009b7308 */ /* 0x0008e20000000800 */
[----:B------:R-:W-:-:S02]  /*28a0*/  ISETP.GE.AND P3, PT, R122, 0x18, PT ;  /* 0x000000187a00780c */ /* 0x000fc40003f66270 */
[----:B------:R-:W-:Y:S01]  /*28b0*/  ISETP.GE.AND P4, PT, R121, 0x19, PT ;  /* 0x000000197900780c */ /* 0x000fe20003f86270 */
[----:B------:R-:W-:Y:S01]  /*28c0*/  UMOV UR14, UR12 ;  /* 0x0000000c000e7c82 */ /* 0x000fe20008000000 */
[----:B------:R-:W-:Y:S01]  /*28d0*/  ISETP.GE.AND P5, PT, R122, 0x19, PT ;  /* 0x000000197a00780c */ /* 0x000fe20003fa6270 */
[----:B------:R-:W-:Y:S01]  /*28e0*/  UIADD3 UR12, UR10, 0x100, URZ ;  /* 0x000001000a0c7890 */ /* 0x000fe2000fffe03f */
[----:B------:R-:W-:Y:S01]  /*28f0*/  FSEL R218, R18, -INF , !P2 ;  /* 0xff80000012da7808 */ /* 0x000fe20005000000 */
[----:B------:R-:W-:Y:S01]  /*2900*/  FFMA.FTZ R227, R227, UR19, -R190 ;  /* 0x00000013e3e37c23 */ /* 0x000fe200080108be */
[----:B------:R-:W-:Y:S01]  /*2910*/  FSEL R214, R19, -INF , !P0 ;  /* 0xff80000013d67808 */ /* 0x000fe20004000000 */
[----:B----4-:R-:W4:Y:S01]  /*2920*/  LDL R232, [R1] ;  /* 0x0000000001e87983 */ /* 0x010f220000100800 */
[----:B------:R-:W-:Y:S01]  /*2930*/  FSEL R152, R199, -INF , !P1 ;  /* 0xff800000c7987808 */ /* 0x000fe20004800000 */
[----:B------:R-:W-:Y:S01]  /*2940*/  MUFU.EX2 R159, R231 ;  /* 0x000000e7009f7308 */ /* 0x000fe20000000800 */
[----:B------:R-:W-:-:S02]  /*2950*/  ISETP.GE.AND P2, PT, R122, 0x20, PT ;  /* 0x000000207a00780c */ /* 0x000fc40003f46270 */
[----:B------:R-:W-:Y:S02]  /*2960*/  ISETP.GT.OR P3, PT, R223, 0x18, !P3 ;  /* 0x00000018df00780c */ /* 0x000fe40005f64670 */
[----:B------:R-:W-:Y:S02]  /*2970*/  ISETP.GE.AND P0, PT, R121, 0x21, PT ;  /* 0x000000217900780c */ /* 0x000fe40003f06270 */
[----:B------:R-:W-:Y:S01]  /*2980*/  ISETP.GT.OR P4, PT, R120, 0x19, !P4 ;  /* 0x000000197800780c */ /* 0x000fe20006784670 */
[----:B------:R-:W-:Y:S01]  /*2990*/  FFMA.FTZ R219, R219, UR19, -R191 ;  /* 0x00000013dbdb7c23 */ /* 0x000fe200080108bf */
[----:B------:R-:W-:Y:S01]  /*29a0*/  ISETP.GT.OR P5, PT, R223, 0x19, !P5 ;  /* 0x00000019df00780c */ /* 0x000fe20006fa4670 */
[----:B------:R-:W3:Y:S01]  /*29b0*/  MUFU.EX2 R194, R194 ;  /* 0x000000c200c27308 */ /* 0x000ee20000000800 */
[----:B------:R-:W-:Y:S02]  /*29c0*/  ISETP.GE.AND P1, PT, R121, 0x29, PT ;  /* 0x000000297900780c */ /* 0x000fe40003f26270 */
[----:B------:R-:W-:-:S02]  /*29d0*/  FSEL R217, R197, -INF , !P3 ;  /* 0xff800000c5d97808 */ /* 0x000fc40005800000 */
[----:B------:R-:W-:Y:S02]  /*29e0*/  FSEL R215, R196, -INF , !P4 ;  /* 0xff800000c4d77808 */ /* 0x000fe40006000000 */
[----:B------:R-:W-:Y:S01]  /*29f0*/  FSEL R216, R198, -INF , !P5 ;  /* 0xff800000c6d87808 */ /* 0x000fe20006800000 */
[----:B------:R-:W-:Y:S01]  /*2a00*/  MUFU.TANH R222, R222 ;  /* 0x000000de00de7308 */ /* 0x000fe20000002400 */
[----:B------:R-:W-:Y:S02]  /*2a10*/  ISETP.GT.OR P2, PT, R223, 0x20, !P2 ;  /* 0x00000020df00780c */ /* 0x000fe40005744670 */
[C---:B------:R-:W-:Y:S02]  /*2a20*/  ISETP.GT.OR P0, PT, R120.reuse, 0x21, !P0 ;  /* 0x000000217800780c */ /* 0x040fe40004704670 */
[----:B------:R-:W-:Y:S02]  /*2a30*/  ISETP.GT.OR P1, PT, R120, 0x29, !P1 ;  /* 0x000000297800780c */ /* 0x000fe40004f24670 */
[----:B------:R-:W-:Y:S01]  /*2a40*/  ISETP.GE.AND P3, PT, R122, 0x21, PT ;  /* 0x000000217a00780c */ /* 0x000fe20003f66270 */
[----:B------:R-:W-:Y:S01]  /*2a50*/  MUFU.TANH R220, R220 ;  /* 0x000000dc00dc7308 */ /* 0x000fe20000002400 */
[----:B------:R-:W-:-:S02]  /*2a60*/  ISETP.GE.AND P4, PT, R121, 0x28, PT ;  /* 0x000000287900780c */ /* 0x000fc40003f86270 */
[----:B------:R-:W-:Y:S02]  /*2a70*/  ISETP.GE.AND P5, PT, R122, 0x28, PT ;  /* 0x000000287a00780c */ /* 0x000fe40003fa6270 */
[----:B------:R-:W-:Y:S02]  /*2a80*/  FSEL R213, R201, -INF , !P2 ;  /* 0xff800000c9d57808 */ /* 0x000fe40005000000 */
[----:B------:R-:W-:Y:S02]  /*2a90*/  FSEL R154, R200, -INF , !P0 ;  /* 0xff800000c89a7808 */ /* 0x000fe40004000000 */
[----:B--2---:R-:W-:Y:S02]  /*2aa0*/  FSEL R206, R204, -INF , !P1 ;  /* 0xff800000ccce7808 */ /* 0x004fe40004800000 */
[----:B------:R-:W-:Y:S02]  /*2ab0*/  ISETP.GE.AND P2, PT, R122, 0x29, PT ;  /* 0x000000297a00780c */ /* 0x000fe40003f46270 */
[----:B------:R-:W-:-:S02]  /*2ac0*/  ISETP.GT.OR P3, PT, R223, 0x21, !P3 ;  /* 0x00000021df00780c */ /* 0x000fc40005f64670 */
[----:B------:R-:W-:Y:S02]  /*2ad0*/  ISETP.GE.AND P0, PT, R121, 0x30, PT ;  /* 0x000000307900780c */ /* 0x000fe40003f06270 */
[----:B------:R-:W-:Y:S02]  /*2ae0*/  ISETP.GT.OR P4, PT, R120, 0x28, !P4 ;  /* 0x000000287800780c */ /* 0x000fe40006784670 */
[----:B------:R-:W-:Y:S02]  /*2af0*/  ISETP.GT.OR P5, PT, R223, 0x28, !P5 ;  /* 0x00000028df00780c */ /* 0x000fe40006fa4670 */
[----:B------:R-:W-:Y:S02]  /*2b00*/  ISETP.GE.AND P1, PT, R122, 0x30, PT ;  /* 0x000000307a00780c */ /* 0x000fe40003f26270 */
[----:B------:R-:W-:Y:S02]  /*2b10*/  FSEL R212, R202, -INF , !P3 ;  /* 0xff800000cad47808 */ /* 0x000fe40005800000 */
[----:B------:R-:W-:-:S02]  /*2b20*/  FSEL R208, R203, -INF , !P4 ;  /* 0xff800000cbd07808 */ /* 0x000fc40006000000 */
[----:B------:R-:W-:Y:S02]  /*2b30*/  FSEL R211, R205, -INF , !P5 ;  /* 0xff800000cdd37808 */ /* 0x000fe40006800000 */
[C---:B------:R-:W-:Y:S02]  /*2b40*/  ISETP.GT.OR P2, PT, R223.reuse, 0x29, !P2 ;  /* 0x00000029df00780c */ /* 0x040fe40005744670 */
[----:B------:R-:W-:Y:S02]  /*2b50*/  ISETP.GT.OR P0, PT, R120, 0x30, !P0 ;  /* 0x000000307800780c */ /* 0x000fe40004704670 */
[----:B------:R-:W-:Y:S02]  /*2b60*/  ISETP.GT.OR P1, PT, R223, 0x30, !P1 ;  /* 0x00000030df00780c */ /* 0x000fe40004f24670 */
[C---:B------:R-:W-:Y:S02]  /*2b70*/  ISETP.GE.AND P3, PT, R121.reuse, 0x31, PT ;  /* 0x000000317900780c */ /* 0x040fe40003f66270 */
[----:B------:R-:W-:-:S02]  /*2b80*/  ISETP.GE.AND P4, PT, R121, 0x38, PT ;  /* 0x000000387900780c */ /* 0x000fc40003f86270 */
[----:B------:R-:W-:Y:S02]  /*2b90*/  ISETP.GE.AND P5, PT, R121, 0x39, PT ;  /* 0x000000397900780c */ /* 0x000fe40003fa6270 */
[----:B-1----:R-:W-:Y:S02]  /*2ba0*/  FSEL R210, R236, -INF , !P2 ;  /* 0xff800000ecd27808 */ /* 0x002fe40005000000 */
[----:B-----5:R-:W-:Y:S02]  /*2bb0*/  FSEL R207, R235, -INF , !P0 ;  /* 0xff800000ebcf7808 */ /* 0x020fe40004000000 */
[----:B------:R-:W-:Y:S02]  /*2bc0*/  FSEL R209, R234, -INF , !P1 ;  /* 0xff800000ead17808 */ /* 0x000fe40004800000 */
[C---:B------:R-:W-:Y:S02]  /*2bd0*/  ISETP.GE.AND P2, PT, R122.reuse, 0x31, PT ;  /* 0x000000317a00780c */ /* 0x040fe40003f46270 */
[----:B------:R-:W-:-:S02]  /*2be0*/  ISETP.GE.AND P0, PT, R122, 0x38, PT ;  /* 0x000000387a00780c */ /* 0x000fc40003f06270 */
[----:B------:R-:W-:Y:S02]  /*2bf0*/  ISETP.GE.AND P1, PT, R122, 0x39, PT ;  /* 0x000000397a00780c */ /* 0x000fe40003f26270 */
[C---:B------:R-:W-:Y:S02]  /*2c00*/  ISETP.GT.OR P3, PT, R120.reuse, 0x31, !P3 ;  /* 0x000000317800780c */ /* 0x040fe40005f64670 */
[C---:B------:R-:W-:Y:S02]  /*2c10*/  ISETP.GT.OR P4, PT, R120.reuse, 0x38, !P4 ;  /* 0x000000387800780c */ /* 0x040fe40006784670 */
[----:B------:R-:W-:Y:S02]  /*2c20*/  ISETP.GT.OR P5, PT, R120, 0x39, !P5 ;  /* 0x000000397800780c */ /* 0x000fe40006fa4670 */
[----:B------:R-:W-:Y:S01]  /*2c30*/  WARPGROUP.ARRIVE ;  /* 0x00000000000079c5 */ /* 0x000fe20000000000 */
[C---:B------:R-:W-:Y:S02]  /*2c40*/  ISETP.GT.OR P2, PT, R223.reuse, 0x31, !P2 ;  /* 0x00000031df00780c */ /* 0x040fe40005744670 */
[----:B------:R-:W-:-:S02]  /*2c50*/  ISETP.GT.OR P0, PT, R223, 0x38, !P0 ;  /* 0x00000038df00780c */ /* 0x000fc40004704670 */
[----:B------:R-:W-:Y:S01]  /*2c60*/  ISETP.GT.OR P1, PT, R223, 0x39, !P1 ;  /* 0x00000039df00780c */ /* 0x000fe20004f24670 */
[----:B------:R-:W-:Y:S01]  /*2c70*/  HGMMA.64x64x16.F32.BF16 R120, R160, gdesc[UR8], RZ, !UPT, gsb0 ;  /* 0x00e00008a0787df0 */ /* 0x000fe2000c0018ff */
[----:B------:R-:W-:Y:S01]  /*2c80*/  UMOV UR11, 0x80000020 ;  /* 0x80000020000b7882 */ /* 0x000fe20000000000 */
[----:B------:R-:W-:Y:S01]  /*2c90*/  FMUL.FTZ R223, R158, UR18 ;  /* 0x000000129edf7c20 */ /* 0x000fe20008410000 */
[----:B------:R-:W-:Y:S02]  /*2ca0*/  WARPGROUP.DEPBAR.LE gsb0, 0x0 ;  /* 0x00008000000079c5 */ /* 0x000fe40000010000 */
[----:B------:R-:W-:Y:S01]  /*2cb0*/  WARPGROUP.ARRIVE ;  /* 0x00000000000079c5 */ /* 0x000fe20000000000 */
[----:B------:R1:W-:Y:S05]  /*2cc0*/  MUFU.EX2 R158, R230 ;  /* 0x000000e6009e7308 */ /* 0x0003ea0000000800 */
[----:B------:R-:W-:Y:S01]  /*2cd0*/  HGMMA.64x64x16.F32.BF16 R120, R172, gdesc[UR12], R120, gsb0 ;  /* 0x00e0000cac787df0 */ /* 0x000fe20008001878 */
[----:B------:R-:W-:Y:S01]  /*2ce0*/  UMOV UR14, UR12 ;  /* 0x0000000c000e7c82 */ /* 0x000fe20008000000 */
[----:B------:R-:W-:Y:S01]  /*2cf0*/  UMOV UR15, 0x80000020 ;  /* 0x80000020000f7882 */ /* 0x000fe20000000000 */
[----:B------:R-:W-:Y:S01]  /*2d00*/  UIADD3 UR12, UR10, 0x102, URZ ;  /* 0x000001020a0c7890 */ /* 0x000fe2000fffe03f */
[----:B------:R-:W-:Y:S01]  /*2d10*/  FFMA.FTZ R214, R214, UR19, -R188 ;  /* 0x00000013d6d67c23 */ /* 0x000fe200080108bc */
[----:B------:R-:W-:Y:S01]  /*2d20*/  FFMA.FTZ R213, R213, UR19, -R186 ;  /* 0x00000013d5d57c23 */ /* 0x000fe200080108ba */
[--C-:B------:R-:W-:Y:S01]  /*2d30*/  FFMA.FTZ R206, R206, UR19, -R185.reuse ;  /* 0x00000013cece7c23 */ /* 0x100fe200080108b9 */
[----:B------:R-:W-:Y:S01]  /*2d40*/  FFMA.FTZ R210, R210, UR19, -R185 ;  /* 0x00000013d2d27c23 */ /* 0x000fe200080108b9 */
[----:B------:R-:W-:Y:S01]  /*2d50*/  MUFU.TANH R223, R223 ;  /* 0x000000df00df7308 */ /* 0x000fe20000002400 */
[----:B------:R-:W-:-:S02]  /*2d60*/  WARPGROUP.DEPBAR.LE gsb0, 0x0 ;  /* 0x00008000000079c5 */ /* 0x000fc40000010000 */
[----:B------:R-:W-:-:S06]  /*2d70*/  WARPGROUP.ARRIVE ;  /* 0x00000000000079c5 */ /* 0x000fcc0000000000 */
[----:B------:R-:W-:Y:S01]  /*2d80*/  HGMMA.64x64x16.F32.BF16 R120, R164, gdesc[UR12], R120, gsb0 ;  /* 0x00e0000ca4787df0 */ /* 0x000fe20008001878 */
[----:B------:R-:W-:Y:S01]  /*2d90*/  UMOV UR14, UR12 ;  /* 0x0000000c000e7c82 */ /* 0x000fe20008000000 */
[----:B------:R-:W-:Y:S01]  /*2da0*/  UMOV UR15, 0x80000020 ;  /* 0x80000020000f7882 */ /* 0x000fe20000000000 */
[----:B------:R-:W-:Y:S02]  /*2db0*/  UIADD3 UR12, UR10, 0x200, URZ ;  /* 0x000002000a0c7890 */ /* 0x000fe4000fffe03f */
[----:B------:R-:W-:Y:S01]  /*2dc0*/  UIADD3 UR10, UR10, 0x202, URZ ;  /* 0x000002020a0a7890 */ /* 0x000fe2000fffe03f */
[----:B------:R-:W-:Y:S02]  /*2dd0*/  WARPGROUP.DEPBAR.LE gsb0, 0x0 ;  /* 0x00008000000079c5 */ /* 0x000fe40000010000 */
[----:B------:R-:W-:-:S06]  /*2de0*/  WARPGROUP.ARRIVE ;  /* 0x00000000000079c5 */ /* 0x000fcc0000000000 */
[----:B------:R-:W-:Y:S01]  /*2df0*/  HGMMA.64x64x16.F32.BF16 R120, R176, gdesc[UR12], R120, gsb0 ;  /* 0x00e0000cb0787df0 */ /* 0x000fe20008001878 */
[----:B------:R-:W-:Y:S01]  /*2e00*/  UMOV UR14, UR12 ;  /* 0x0000000c000e7c82 */ /* 0x000fe20008000000 */
[----:B------:R-:W-:Y:S01]  /*2e10*/  UMOV UR15, 0x80000020 ;  /* 0x80000020000f7882 */ /* 0x000fe20000000000 */
[----:B------:R-:W-:Y:S02]  /*2e20*/  WARPGROUP.DEPBAR.LE gsb0, 0x0 ;  /* 0x00008000000079c5 */ /* 0x000fe40000010000 */
[----:B------:R-:W-:-:S06]  /*2e30*/  WARPGROUP.ARRIVE ;  /* 0x00000000000079c5 */ /* 0x000fcc0000000000 */
[----:B------:R-:W-:Y:S03]  /*2e40*/  HGMMA.64x64x16.F32.BF16 R120, R168, gdesc[UR12], R120, gsb0 ;  /* 0x00e0000ca8787df0 */ /* 0x000fe60008001878 */
[----:B------:R-:W-:Y:S02]  /*2e50*/  WARPGROUP.DEPBAR.LE gsb0, 0x0 ;  /* 0x00008000000079c5 */ /* 0x000fe40000010000 */
[----:B------:R-:W-:-:S06]  /*2e60*/  WARPGROUP.ARRIVE ;  /* 0x00000000000079c5 */ /* 0x000fcc0000000000 */
[----:B------:R-:W-:Y:S01]  /*2e70*/  HGMMA.64x64x16.F32.BF16 R120, R180, gdesc[UR8], R120, gsb0 ;  /* 0x00e00008b4787df0 */ /* 0x000fe20008001878 */
[----:B------:R-:W-:Y:S02]  /*2e80*/  FFMA.FTZ R188, R217, UR19, -R188 ;  /* 0x00000013d9bc7c23 */ /* 0x000fe400080108bc */
[----:B------:R-:W-:Y:S02]  /*2e90*/  WARPGROUP.DEPBAR.LE gsb0, 0x0 ;  /* 0x00008000000079c5 */ /* 0x000fe40000010000 */
[----:B------:R-:W1:Y:S04]  /*2ea0*/  LDS.64 R192, [R5+0x1e200] ;  /* 0x01e2000005c07984 */ /* 0x000e680000000a00 */
[----:B------:R-:W2:Y:S01]  /*2eb0*/  LDS.64 R156, [R5+0x1e220] ;  /* 0x01e22000059c7984 */ /* 0x000ea20000000a00 */
[--C-:B-1----:R-:W-:Y:S01]  /*2ec0*/  FADD.FTZ R230, R120, -R192.reuse ;  /* 0x800000c078e67221 */ /* 0x102fe20000010000 */
[----:B------:R-:W-:Y:S01]  /*2ed0*/  FADD.FTZ R192, R122, -R192 ;  /* 0x800000c07ac07221 */ /* 0x000fe20000010000 */
[----:B------:R-:W-:Y:S01]  /*2ee0*/  FFMA.FTZ R122, R228, UR19, -R190 ;  /* 0x00000013e47a7c23 */ /* 0x000fe200080108be */
[----:B------:R-:W-:Y:S01]  /*2ef0*/  FFMA.FTZ R190, -R6, R6, 1 ;  /* 0x3f80000006be7423 */ /* 0x000fe20000010106 */
[--C-:B------:R-:W-:Y:S01]  /*2f00*/  FADD.FTZ R6, R123, -R193.reuse ;  /* 0x800000c17b067221 */ /* 0x100fe20000010000 */
[----:B---3--:R-:W-:Y:S01]  /*2f10*/  FMUL.FTZ R123, R153, R192 ;  /* 0x000000c0997b7220 */ /* 0x008fe20000410000 */
[----:B------:R-:W-:Y:S01]  /*2f20*/  FADD.FTZ R231, R121, -R193 ;  /* 0x800000c179e77221 */ /* 0x000fe20000010000 */
[----:B------:R-:W-:Y:S01]  /*2f30*/  FFMA.FTZ R193, -R9, R9, 1 ;  /* 0x3f80000009c17423 */ /* 0x000fe20000010109 */
[----:B------:R-:W-:Y:S01]  /*2f40*/  FMUL.FTZ R6, R155, R6 ;  /* 0x000000069b067220 */ /* 0x000fe20000410000 */
[----:B------:R-:W-:Y:S01]  /*2f50*/  FMUL.FTZ R192, R8, R123 ;  /* 0x0000007b08c07220 */ /* 0x000fe20000410000 */
[----:B------:R-:W-:Y:S01]  /*2f60*/  FFMA.FTZ R123, R218, UR19, -R191 ;  /* 0x00000013da7b7c23 */ /* 0x000fe200080108bf */
[----:B------:R-:W-:Y:S01]  /*2f70*/  FFMA.FTZ R191, -R7, R7, 1 ;  /* 0x3f80000007bf7423 */ /* 0x000fe20000010107 */
[----:B------:R-:W-:-:S02]  /*2f80*/  FMUL.FTZ R193, R193, R6 ;  /* 0x00000006c1c17220 */ /* 0x000fc40000410000 */
[----:B------:R-:W1:Y:S01]  /*2f90*/  LDS.64 R6, [R5+0x1e240] ;  /* 0x01e2400005067984 */ /* 0x000e620000000a00 */
[----:B--2---:R-:W-:Y:S01]  /*2fa0*/  FADD.FTZ R217, R125, -R157 ;  /* 0x8000009d7dd97221 */ /* 0x004fe20000010000 */
[----:B------:R2:W-:Y:S01]  /*2fb0*/  MUFU.EX2 R9, R214 ;  /* 0x000000d600097308 */ /* 0x0005e20000000800 */
[----:B------:R-:W-:Y:S01]  /*2fc0*/  FFMA.FTZ R125, R215, UR19, -R189 ;  /* 0x00000013d77d7c23 */ /* 0x000fe200080108bd */
[----:B------:R-:W-:Y:S01]  /*2fd0*/  FFMA.FTZ R215, -R11, R11, 1 ;  /* 0x3f8000000bd77423 */ /* 0x000fe2000001010b */
[----:B--2---:R-:W-:Y:S01]  /*2fe0*/  FFMA.FTZ R214, -R10, R10, 1 ;  /* 0x3f8000000ad67423 */ /* 0x004fe2000001010a */
[----:B------:R-:W-:-:S04]  /*2ff0*/  FMUL.FTZ R10, R194, R217 ;  /* 0x000000d9c20a7220 */ /* 0x000fc80000410000 */
[----:B------:R-:W2:Y:S01]  /*3000*/  MUFU.EX2 R120, R229 ;  /* 0x000000e500787308 */ /* 0x000ea20000000800 */
[----:B------:R-:W-:Y:S02]  /*3010*/  FMUL.FTZ R215, R215, R10 ;  /* 0x0000000ad7d77220 */ /* 0x000fe40000410000 */
[----:B------:R-:W3:Y:S01]  /*3020*/  LDS.64 R10, [R5+0x1e260] ;  /* 0x01e26000050a7984 */ /* 0x000ee20000000a00 */
[----:B------:R-:W-:-:S04]  /*3030*/  FADD.FTZ R126, R126, -R156 ;  /* 0x8000009c7e7e7221 */ /* 0x000fc80000010000 */
[----:B------:R-:W5:Y:S01]  /*3040*/  MUFU.EX2 R121, R227 ;  /* 0x000000e300797308 */ /* 0x000f620000000800 */
[----:B------:R-:W-:Y:S01]  /*3050*/  FADD.FTZ R127, R127, -R157 ;  /* 0x8000009d7f7f7221 */ /* 0x000fe20000010000 */
[----:B------:R-:W-:Y:S01]  /*3060*/  FFMA.FTZ R157, -R12, R12, 1 ;  /* 0x3f8000000c9d7423 */ /* 0x000fe2000001010c */
[----:B------:R-:W-:-:S05]  /*3070*/  FMUL.FTZ R126, R159, R126 ;  /* 0x0000007e9f7e7220 */ /* 0x000fca0000410000 */
[----:B------:R-:W5:Y:S01]  /*3080*/  MUFU.EX2 R122, R122 ;  /* 0x0000007a007a7308 */ /* 0x000f620000000800 */
[----:B------:R-:W-:Y:S01]  /*3090*/  FMUL.FTZ R157, R157, R126 ;  /* 0x0000007e9d9d7220 */ /* 0x000fe20000410000 */
[----:B------:R-:W-:Y:S01]  /*30a0*/  FFMA.FTZ R126, R152, UR19, -R186 ;  /* 0x00000013987e7c23 */ /* 0x000fe200080108ba */
[----:B------:R-:W-:Y:S01]  /*30b0*/  FFMA.FTZ R186, -R13, R13, 1 ;  /* 0x3f8000000dba7423 */ /* 0x000fe2000001010d */
[----:B--2---:R-:W-:Y:S01]  /*30c0*/  FMUL.FTZ R127, R120, R127 ;  /* 0x0000007f787f7220 */ /* 0x004fe20000410000 */
[--C-:B------:R-:W-:Y:S01]  /*30d0*/  FFMA.FTZ R208, R208, UR19, -R184.reuse ;  /* 0x00000013d0d07c23 */ /* 0x100fe200080108b8 */
[----:B------:R-:W-:Y:S01]  /*30e0*/  FFMA.FTZ R211, R211, UR19, -R184 ;  /* 0x00000013d3d37c23 */ /* 0x000fe200080108b8 */
[--C-:B-1----:R-:W-:Y:S01]  /*30f0*/  FADD.FTZ R185, R128, -R6.reuse ;  /* 0x8000000680b97221 */ /* 0x102fe20000010000 */
[----:B------:R-:W-:Y:S01]  /*3100*/  FADD.FTZ R6, R130, -R6 ;  /* 0x8000000682067221 */ /* 0x000fe20000010000 */
[----:B------:R-:W-:Y:S01]  /*3110*/  FMUL.FTZ R186, R186, R127 ;  /* 0x0000007fbaba7220 */ /* 0x000fe20000410000 */
[----:B------:R1:W2:Y:S01]  /*3120*/  MUFU.EX2 R8, R219 ;  /* 0x000000db00087308 */ /* 0x0002a20000000800 */
[--C-:B------:R-:W-:Y:S01]  /*3130*/  FFMA.FTZ R127, R154, UR19, -R187.reuse ;  /* 0x000000139a7f7c23 */ /* 0x100fe200080108bb */
[----:B------:R-:W-:Y:S01]  /*3140*/  FFMA.FTZ R152, R212, UR19, -R187 ;  /* 0x00000013d4987c23 */ /* 0x000fe200080108bb */
[----:B------:R-:W-:Y:S01]  /*3150*/  FFMA.FTZ R184, -R14, R14, 1 ;  /* 0x3f8000000eb87423 */ /* 0x000fe2000001010e */
[--C-:B------:R-:W-:Y:S01]  /*3160*/  FADD.FTZ R187, R129, -R7.reuse ;  /* 0x8000000781bb7221 */ /* 0x100fe20000010000 */
[----:B------:R-:W-:Y:S01]  /*3170*/  FADD.FTZ R154, R131, -R7 ;  /* 0x80000007839a7221 */ /* 0x000fe20000010000 */
[----:B-----5:R-:W-:-:S02]  /*3180*/  FMUL.FTZ R14, R121, R6 ;  /* 0x00000006790e7220 */ /* 0x020fc40000410000 */
[----:B------:R-:W5:Y:S01]  /*3190*/  MUFU.EX2 R123, R123 ;  /* 0x0000007b007b7308 */ /* 0x000f620000000800 */
[----:B------:R-:W4:Y:S01]  /*31a0*/  LDS.64 R6, [R5+0x1e280] ;  /* 0x01e2800005067984 */ /* 0x000f220000000a00 */
[----:B-1----:R-:W-:Y:S01]  /*31b0*/  FADD.FTZ R219, R124, -R156 ;  /* 0x8000009c7cdb7221 */ /* 0x002fe20000010000 */
[----:B------:R-:W-:-:S05]  /*31c0*/  FMUL.FTZ R185, R122, R185 ;  /* 0x000000b97ab97220 */ /* 0x000fca0000410000 */
[----:B------:R-:W1:Y:S01]  /*31d0*/  MUFU.EX2 R124, R188 ;  /* 0x000000bc007c7308 */ /* 0x000e620000000800 */
[----:B------:R-:W-:Y:S01]  /*31e0*/  FMUL.FTZ R184, R184, R185 ;  /* 0x000000b9b8b87220 */ /* 0x000fe20000410000 */
[----:B------:R-:W-:Y:S01]  /*31f0*/  FFMA.FTZ R185, -R17, R17, 1 ;  /* 0x3f80000011b97423 */ /* 0x000fe20000010111 */
[----:B------:R-:W-:Y:S01]  /*3200*/  FFMA.FTZ R129, -R15, R15, 1 ;  /* 0x3f8000000f817423 */ /* 0x000fe2000001010f */
[----:B------:R-:W-:Y:S01]  /*3210*/  FFMA.FTZ R216, R216, UR19, -R189 ;  /* 0x00000013d8d87c23 */ /* 0x000fe200080108bd */
[----:B------:R-:W-:Y:S02]  /*3220*/  FSEL R131, R221, -INF , !P4 ;  /* 0xff800000dd837808 */ /* 0x000fe40006000000 */
[----:B------:R-:W-:Y:S01]  /*3230*/  FSEL R15, R223, -INF , !P0 ;  /* 0xff800000df0f7808 */ /* 0x000fe20004000000 */
[----:B------:R-:W1:Y:S01]  /*3240*/  MUFU.EX2 R125, R125 ;  /* 0x0000007d007d7308 */ /* 0x000e620000000800 */
[----:B------:R-:W-:Y:S01]  /*3250*/  FMUL.FTZ R185, R185, R14 ;  /* 0x0000000eb9b97220 */ /* 0x000fe20000410000 */
[----:B--2---:R-:W-:Y:S01]  /*3260*/  FMUL.FTZ R14, R8, R187 ;  /* 0x000000bb080e7220 */ /* 0x004fe20000410000 */
[----:B-----5:R-:W-:Y:S01]  /*3270*/  FMUL.FTZ R187, R123, R154 ;  /* 0x0000009a7bbb7220 */ /* 0x020fe20000410000 */
[--C-:B------:R-:W-:Y:S01]  /*3280*/  FFMA.FTZ R131, R131, UR19, -R20.reuse ;  /* 0x0000001383837c23 */ /* 0x100fe20008010814 */
[----:B------:R-:W-:Y:S01]  /*3290*/  FFMA.FTZ R154, R15, UR19, -R20 ;  /* 0x000000130f9a7c23 */ /* 0x000fe20008010814 */
[----:B------:R-:W-:-:S02]  /*32a0*/  FFMA.FTZ R130, -R18, R18, 1 ;  /* 0x3f80000012827423 */ /* 0x000fc40000010112 */
[----:B------:R-:W2:Y:S01]  /*32b0*/  MUFU.EX2 R12, R216 ;  /* 0x000000d8000c7308 */ /* 0x000ea20000000800 */
[----:B------:R-:W-:Y:S01]  /*32c0*/  FSEL R20, R222, -INF , !P5 ;  /* 0xff800000de147808 */ /* 0x000fe20006800000 */
[----:B---3--:R-:W-:Y:S01]  /*32d0*/  FADD.FTZ R189, R134, -R10 ;  /* 0x8000000a86bd7221 */ /* 0x008fe20000010000 */
[--C-:B------:R-:W-:Y:S01]  /*32e0*/  FFMA.FTZ R207, R207, UR19, -R22.reuse ;  /* 0x00000013cfcf7c23 */ /* 0x100fe20008010816 */
[----:B------:R-:W-:Y:S01]  /*32f0*/  FFMA.FTZ R209, R209, UR19, -R22 ;  /* 0x00000013d1d17c23 */ /* 0x000fe20008010816 */
[----:B------:R-:W-:Y:S01]  /*3300*/  FMUL.FTZ R130, R130, R187 ;  /* 0x000000bb82827220 */ /* 0x000fe20000410000 */
[----:B------:R-:W-:Y:S02]  /*3310*/  FSEL R156, R224, -INF , !P1 ;  /* 0xff800000e09c7808 */ /* 0x000fe40004800000 */
[----:B------:R3:W-:Y:S01]  /*3320*/  MUFU.EX2 R22, R208 ;  /* 0x000000d000167308 */ /* 0x0007e20000000800 */
[----:B------:R-:W-:Y:S01]  /*3330*/  FFMA.FTZ R134, R20, UR19, -R21 ;  /* 0x0000001314867c23 */ /* 0x000fe20008010815 */
[----:B------:R-:W-:Y:S01]  /*3340*/  FFMA.FTZ R187, -R197, R197, 1 ;  /* 0x3f800000c5bb7423 */ /* 0x000fe200000101c5 */
[----:B------:R-:W-:Y:S01]  /*3350*/  FMUL.FTZ R129, R129, R14 ;  /* 0x0000000e81817220 */ /* 0x000fe20000410000 */
[----:B------:R-:W-:Y:S01]  /*3360*/  FADD.FTZ R20, R133, -R11 ;  /* 0x8000000b85147221 */ /* 0x000fe20000010000 */
[----:B------:R-:W5:Y:S01]  /*3370*/  LDS.64 R14, [R5+0x1e2a0] ;  /* 0x01e2a000050e7984 */ /* 0x000f620000000a00 */
[----:B---3--:R-:W-:Y:S01]  /*3380*/  FADD.FTZ R208, R132, -R10 ;  /* 0x8000000a84d07221 */ /* 0x008fe20000010000 */
[----:B-1----:R-:W-:Y:S01]  /*3390*/  FMUL.FTZ R10, R124, R189 ;  /* 0x000000bd7c0a7220 */ /* 0x002fe20000410000 */
[----:B------:R-:W-:Y:S01]  /*33a0*/  FFMA.FTZ R156, R156, UR19, -R21 ;  /* 0x000000139c9c7c23 */ /* 0x000fe20008010815 */
[----:B------:R-:W1:Y:S01]  /*33b0*/  MUFU.EX2 R126, R126 ;  /* 0x0000007e007e7308 */ /* 0x000e620000000800 */
[----:B------:R-:W-:Y:S01]  /*33c0*/  FFMA.FTZ R132, -R19, R19, 1 ;  /* 0x3f80000013847423 */ /* 0x000fe20000010113 */
[----:B------:R-:W-:Y:S01]  /*33d0*/  FMUL.FTZ R187, R187, R10 ;  /* 0x0000000abbbb7220 */ /* 0x000fe20000410000 */
[----:B------:R-:W-:Y:S01]  /*33e0*/  FMUL.FTZ R21, R9, R208 ;  /* 0x000000d009157220 */ /* 0x000fe20000410000 */
[----:B------:R-:W-:Y:S01]  /*33f0*/  FADD.FTZ R11, R135, -R11 ;  /* 0x8000000b870b7221 */ /* 0x000fe20000010000 */
[----:B------:R-:W-:Y:S01]  /*3400*/  FMUL.FTZ R10, R125, R20 ;  /* 0x000000147d0a7220 */ /* 0x000fe20000410000 */
[----:B------:R-:W-:-:S02]  /*3410*/  FFMA.FTZ R133, -R196, R196, 1 ;  /* 0x3f800000c4857423 */ /* 0x000fc400000101c4 */
[----:B------:R-:W3:Y:S01]  /*3420*/  MUFU.EX2 R13, R213 ;  /* 0x000000d5000d7308 */ /* 0x000ee20000000800 */
[----:B------:R-:W-:Y:S01]  /*3430*/  FMUL.FTZ R132, R132, R21 ;  /* 0x0000001584847220 */ /* 0x000fe20000410000 */
[----:B------:R-:W-:Y:S01]  /*3440*/  FSEL R128, R195, -INF , !P3 ;  /* 0xff800000c3807808 */ /* 0x000fe20005800000 */
[----:B--2---:R-:W-:Y:S01]  /*3450*/  FMUL.FTZ R21, R12, R11 ;  /* 0x0000000b0c157220 */ /* 0x004fe20000410000 */
[----:B------:R-:W-:-:S04]  /*3460*/  FSEL R188, R220, -INF , !P2 ;  /* 0xff800000dcbc7808 */ /* 0x000fc80005000000 */
[----:B------:R-:W2:Y:S01]  /*3470*/  MUFU.EX2 R152, R152 ;  /* 0x0000009800987308 */ /* 0x000ea20000000800 */
[----:B------:R-:W-:Y:S02]  /*3480*/  FMUL.FTZ R133, R133, R10 ;  /* 0x0000000a85857220 */ /* 0x000fe40000410000 */
[----:B------:R-:W5:Y:S01]  /*3490*/  LDS.64 R10, [R5+0x1e2c0] ;  /* 0x01e2c000050a7984 */ /* 0x000f620000000a00 */
[--C-:B------:R-:W-:Y:S01]  /*34a0*/  FFMA.FTZ R128, R128, UR19, -R23.reuse ;  /* 0x0000001380807c23 */ /* 0x100fe20008010817 */
[----:B------:R-:W-:Y:S01]  /*34b0*/  FFMA.FTZ R188, R188, UR19, -R23 ;  /* 0x00000013bcbc7c23 */ /* 0x000fe20008010817 */
[--C-:B----4-:R-:W-:Y:S02]  /*34c0*/  FADD.FTZ R189, R136, -R6.reuse ;  /* 0x8000000688bd7221 */ /* 0x110fe40000010000 */
[----:B------:R4:W-:Y:S01]  /*34d0*/  MUFU.EX2 R23, R206 ;  /* 0x000000ce00177308 */ /* 0x0009e20000000800 */
[----:B------:R-:W-:Y:S01]  /*34e0*/  FFMA.FTZ R198, -R198, R198, 1 ;  /* 0x3f800000c6c67423 */ /* 0x000fe200000101c6 */
[----:B------:R-:W-:Y:S01]  /*34f0*/  FADD.FTZ R6, R138, -R6 ;  /* 0x800000068a067221 */ /* 0x000fe20000010000 */
[----:B-1----:R-:W-:Y:S01]  /*3500*/  FMUL.FTZ R196, R126, R189 ;  /* 0x000000bd7ec47220 */ /* 0x002fe20000410000 */
[--C-:B----4-:R-:W-:Y:S01]  /*3510*/  FADD.FTZ R206, R137, -R7.reuse ;  /* 0x8000000789ce7221 */ /* 0x110fe20000010000 */
[----:B------:R-:W-:-:S03]  /*3520*/  FADD.FTZ R7, R139, -R7 ;  /* 0x800000078b077221 */ /* 0x000fc60000010000 */
[----:B------:R-:W1:Y:S01]  /*3530*/  MUFU.EX2 R127, R127 ;  /* 0x0000007f007f7308 */ /* 0x000e620000000800 */
[----:B------:R-:W-:Y:S01]  /*3540*/  FMUL.FTZ R136, R198, R21 ;  /* 0x00000015c6887220 */ /* 0x000fe20000410000 */
[----:B---3--:R-:W-:Y:S01]  /*3550*/  FMUL.FTZ R198, R13, R6 ;  /* 0x000000060dc67220 */ /* 0x008fe20000410000 */
[----:B--2---:R-:W-:Y:S02]  /*3560*/  FMUL.FTZ R189, R152, R7 ;  /* 0x0000000798bd7220 */ /* 0x004fe40000410000 */
[----:B------:R2:W3:Y:S01]  /*3570*/  LDS.64 R6, [R5+0x1e2e0] ;  /* 0x01e2e00005067984 */ /* 0x0004e20000000a00 */
[----:B------:R-:W-:Y:S02]  /*3580*/  FFMA.FTZ R138, -R200, R200, 1 ;  /* 0x3f800000c88a7423 */ /* 0x000fe400000101c8 */
[----:B------:R-:W4:Y:S01]  /*3590*/  MUFU.EX2 R17, R211 ;  /* 0x000000d300117308 */ /* 0x000f220000000800 */
[----:B------:R-:W-:Y:S01]  /*35a0*/  FFMA.FTZ R137, -R201, R201, 1 ;  /* 0x3f800000c9897423 */ /* 0x000fe200000101c9 */
[----:B-1----:R-:W-:-:S06]  /*35b0*/  FMUL.FTZ R139, R127, R206 ;  /* 0x000000ce7f8b7220 */ /* 0x002fcc0000410000 */
[----:B------:R1:W3:Y:S01]  /*35c0*/  MUFU.EX2 R21, R188 ;  /* 0x000000bc00157308 */ /* 0x0002e20000000800 */
[----:B------:R-:W-:Y:S01]  /*35d0*/  FMUL.FTZ R138, R138, R139 ;  /* 0x0000008b8a8a7220 */ /* 0x000fe20000410000 */
[--C-:B-----5:R-:W-:Y:S01]  /*35e0*/  FADD.FTZ R139, R140, -R14.reuse ;  /* 0x8000000e8c8b7221 */ /* 0x120fe20000010000 */
[----:B------:R-:W-:Y:S01]  /*35f0*/  FMUL.FTZ R137, R137, R198 ;  /* 0x000000c689897220 */ /* 0x000fe20000410000 */
[----:B------:R-:W-:-:S04]  /*3600*/  FADD.FTZ R198, R142, -R14 ;  /* 0x8000000e8ec67221 */ /* 0x000fc80000010000 */
[----:B------:R-:W5:Y:S01]  /*3610*/  MUFU.EX2 R128, R128 ;  /* 0x0000008000807308 */ /* 0x000f620000000800 */
[----:B------:R-:W-:Y:S01]  /*3620*/  FFMA.FTZ R203, -R203, R203, 1 ;  /* 0x3f800000cbcb7423 */ /* 0x000fe200000101cb */
[----:B------:R-:W-:Y:S01]  /*3630*/  FMUL.FTZ R142, R22, R139 ;  /* 0x0000008b168e7220 */ /* 0x000fe20000410000 */
[----:B-1----:R-:W-:Y:S01]  /*3640*/  FADD.FTZ R188, R141, -R15 ;  /* 0x8000000f8dbc7221 */ /* 0x002fe20000010000 */
[--C-:B------:R-:W-:Y:S02]  /*3650*/  FADD.FTZ R145, R145, -R11.reuse ;  /* 0x8000000b91917221 */ /* 0x100fe40000010000 */
[----:B--2---:R-:W-:Y:S01]  /*3660*/  FMUL.FTZ R5, R203, R142 ;  /* 0x0000008ecb057220 */ /* 0x004fe20000410000 */
[----:B------:R-:W-:Y:S01]  /*3670*/  FADD.FTZ R142, R147, -R11 ;  /* 0x8000000b938e7221 */ /* 0x000fe20000010000 */
[----:B------:R-:W1:Y:S01]  /*3680*/  MUFU.EX2 R154, R154 ;  /* 0x0000009a009a7308 */ /* 0x000e620000000800 */
[----:B------:R-:W-:Y:S01]  /*3690*/  FFMA.FTZ R14, -R205, R205, 1 ;  /* 0x3f800000cd0e7423 */ /* 0x000fe200000101cd */
[----:B------:R-:W-:Y:S01]  /*36a0*/  FFMA.FTZ R140, -R204, R204, 1 ;  /* 0x3f800000cc8c7423 */ /* 0x000fe200000101cc */
[----:B----4-:R-:W-:Y:S01]  /*36b0*/  FMUL.FTZ R139, R17, R198 ;  /* 0x000000c6118b7220 */ /* 0x010fe20000410000 */
[----:B------:R-:W-:-:S04]  /*36c0*/  FMUL.FTZ R141, R23, R188 ;  /* 0x000000bc178d7220 */ /* 0x000fc80000410000 */
[----:B------:R-:W2:Y:S01]  /*36d0*/  MUFU.EX2 R11, R156 ;  /* 0x0000009c000b7308 */ /* 0x000ea20000000800 */
[----:B------:R-:W-:Y:S01]  /*36e0*/  FMUL.FTZ R14, R14, R139 ;  /* 0x0000008b0e0e7220 */ /* 0x000fe20000410000 */
[----:B------:R-:W-:Y:S01]  /*36f0*/  FMUL.FTZ R140, R140, R141 ;  /* 0x0000008d8c8c7220 */ /* 0x000fe20000410000 */
[----:B------:R-:W-:-:S05]  /*3700*/  FADD.FTZ R144, R144, -R10 ;  /* 0x8000000a90907221 */ /* 0x000fca0000010000 */
[----:B------:R-:W4:Y:S01]  /*3710*/  MUFU.EX2 R18, R210 ;  /* 0x000000d200127308 */ /* 0x000f220000000800 */
[----:B------:R-:W-:Y:S01]  /*3720*/  FADD.FTZ R139, R146, -R10 ;  /* 0x8000000a928b7221 */ /* 0x000fe20000010000 */
[----:B------:R-:W-:Y:S01]  /*3730*/  FFMA.FTZ R220, -R220, R220, 1 ;  /* 0x3f800000dcdc7423 */ /* 0x000fe200000101dc */
[----:B---3--:R-:W-:-:S05]  /*3740*/  FMUL.FTZ R141, R21, R142 ;  /* 0x0000008e158d7220 */ /* 0x008fca0000410000 */
[----:B------:R-:W3:Y:S01]  /*3750*/  MUFU.EX2 R19, R207 ;  /* 0x000000cf00137308 */ /* 0x000ee20000000800 */
[----:B------:R-:W-:Y:S01]  /*3760*/  FFMA.FTZ R195, -R195, R195, 1 ;  /* 0x3f800000c3c37423 */ /* 0x000fe200000101c3 */
[----:B-----5:R-:W-:-:S06]  /*3770*/  FMUL.FTZ R10, R128, R145 ;  /* 0x00000091800a7220 */ /* 0x020fcc0000410000 */
[----:B------:R-:W5:Y:S08]  /*3780*/  MUFU.EX2 R20, R209 ;  /* 0x000000d100147308 */ /* 0x000f700000000800 */
[----:B------:R-:W5:Y:S08]  /*3790*/  MUFU.EX2 R131, R131 ;  /* 0x0000008300837308 */ /* 0x000f700000000800 */
[----:B------:R-:W5:Y:S01]  /*37a0*/  MUFU.EX2 R134, R134 ;  /* 0x0000008600867308 */ /* 0x000f620000000800 */
[----:B------:R-:W-:Y:S01]  /*37b0*/  FMUL.FTZ R220, R220, R141 ;  /* 0x0000008ddcdc7220 */ /* 0x000fe20000410000 */
[----:B------:R-:W-:Y:S01]  /*37c0*/  FMUL.FTZ R195, R195, R10 ;  /* 0x0000000ac3c37220 */ /* 0x000fe20000410000 */
[--C-:B------:R-:W-:Y:S01]  /*37d0*/  FADD.FTZ R141, R150, -R6.reuse ;  /* 0x80000006968d7221 */ /* 0x100fe20000010000 */
[----:B------:R-:W-:Y:S01]  /*37e0*/  FADD.FTZ R10, R151, -R7 ;  /* 0x80000007970a7221 */ /* 0x000fe20000010000 */
[----:B------:R-:W-:Y:S01]  /*37f0*/  FFMA.FTZ R135, -R199, R199, 1 ;  /* 0x3f800000c7877423 */ /* 0x000fe200000101c7 */
[----:B------:R-:W-:Y:S01]  /*3800*/  FADD.FTZ R143, R143, -R15 ;  /* 0x8000000f8f8f7221 */ /* 0x000fe20000010000 */
[----:B------:R-:W-:Y:S01]  /*3810*/  FADD.FTZ R148, R148, -R6 ;  /* 0x8000000694947221 */ /* 0x000fe20000010000 */
[----:B------:R-:W-:Y:S01]  /*3820*/  FMUL.FTZ R233, R225, R230 ;  /* 0x000000e6e1e97220 */ /* 0x000fe20000410000 */
[----:B------:R-:W-:Y:S01]  /*3830*/  FMUL.FTZ R218, R226, R231 ;  /* 0x000000e7e2da7220 */ /* 0x000fe20000410000 */
[----:B------:R-:W-:Y:S01]  /*3840*/  FADD.FTZ R149, R149, -R7 ;  /* 0x8000000795957221 */ /* 0x000fe20000010000 */
[----:B-1----:R-:W-:Y:S01]  /*3850*/  FMUL.FTZ R6, R154, R141 ;  /* 0x0000008d9a067220 */ /* 0x002fe20000410000 */
[----:B------:R-:W-:Y:S01]  /*3860*/  FMUL.FTZ R219, R158, R219 ;  /* 0x000000db9edb7220 */ /* 0x000fe20000410000 */
[----:B--2---:R-:W-:Y:S01]  /*3870*/  FMUL.FTZ R141, R11, R10 ;  /* 0x0000000a0b8d7220 */ /* 0x004fe20000410000 */
[----:B------:R-:W-:Y:S01]  /*3880*/  FMUL.FTZ R135, R135, R196 ;  /* 0x000000c487877220 */ /* 0x000fe20000410000 */
[----:B------:R-:W-:-:S02]  /*3890*/  IMAD.U32 R10, RZ, RZ, UR5 ;  /* 0x00000005ff0a7e24 */ /* 0x000fc4000f8e00ff */
[----:B------:R-:W-:Y:S01]  /*38a0*/  FFMA.FTZ R196, -R202, R202, 1 ;  /* 0x3f800000cac47423 */ /* 0x000fe200000101ca */
[----:B------:R-:W-:Y:S01]  /*38b0*/  FFMA.FTZ R15, -R236, R236, 1 ;  /* 0x3f800000ec0f7423 */ /* 0x000fe200000101ec */
[----:B----4-:R-:W-:Y:S01]  /*38c0*/  FMUL.FTZ R188, R18, R143 ;  /* 0x0000008f12bc7220 */ /* 0x010fe20000410000 */
[----:B------:R-:W-:Y:S01]  /*38d0*/  FMUL.FTZ R190, R190, R233 ;  /* 0x000000e9bebe7220 */ /* 0x000fe20000410000 */
[----:B------:R-:W-:Y:S01]  /*38e0*/  FMUL.FTZ R191, R191, R218 ;  /* 0x000000dabfbf7220 */ /* 0x000fe20000410000 */
[----:B------:R-:W-:Y:S01]  /*38f0*/  FFMA.FTZ R235, -R235, R235, 1 ;  /* 0x3f800000ebeb7423 */ /* 0x000fe200000101eb */
[----:B------:R-:W-:Y:S01]  /*3900*/  FFMA.FTZ R234, -R234, R234, 1 ;  /* 0x3f800000eaea7423 */ /* 0x000fe200000101ea */
[----:B---3--:R-:W-:Y:S01]  /*3910*/  FMUL.FTZ R144, R19, R144 ;  /* 0x0000009013907220 */ /* 0x008fe20000410000 */
[----:B-----5:R-:W-:Y:S01]  /*3920*/  FMUL.FTZ R139, R20, R139 ;  /* 0x0000008b148b7220 */ /* 0x020fe20000410000 */
[----:B------:R-:W-:Y:S01]  /*3930*/  FFMA.FTZ R221, -R221, R221, 1 ;  /* 0x3f800000dddd7423 */ /* 0x000fe200000101dd */
[----:B------:R-:W-:Y:S01]  /*3940*/  FFMA.FTZ R223, -R223, R223, 1 ;  /* 0x3f800000dfdf7423 */ /* 0x000fe200000101df */
[----:B------:R-:W-:Y:S01]  /*3950*/  FFMA.FTZ R222, -R222, R222, 1 ;  /* 0x3f800000dede7423 */ /* 0x000fe200000101de */
[----:B------:R-:W-:Y:S01]  /*3960*/  FFMA.FTZ R224, -R224, R224, 1 ;  /* 0x3f800000e0e07423 */ /* 0x000fe200000101e0 */
[----:B------:R-:W-:Y:S01]  /*3970*/  FMUL.FTZ R148, R131, R148 ;  /* 0x0000009483947220 */ /* 0x000fe20000410000 */
[----:B------:R-:W-:Y:S01]  /*3980*/  FMUL.FTZ R149, R134, R149 ;  /* 0x0000009586957220 */ /* 0x000fe20000410000 */
[----:B------:R-:W-:Y:S01]  /*3990*/  FMUL.FTZ R214, R214, R219 ;  /* 0x000000dbd6d67220 */ /* 0x000fe20000410000 */
[----:B------:R-:W-:-:S02]  /*39a0*/  IMAD R10, R10, 0x2000, R232 ;  /* 0x000020000a0a7824 */ /* 0x000fc400078e02e8 */
[----:B------:R-:W-:Y:S01]  /*39b0*/  FMUL.FTZ R196, R196, R189 ;  /* 0x000000bdc4c47220 */ /* 0x000fe20000410000 */
[----:B------:R-:W-:Y:S01]  /*39c0*/  FMUL.FTZ R15, R15, R188 ;  /* 0x000000bc0f0f7220 */ /* 0x000fe20000410000 */
[----:B------:R-:W-:Y:S01]  /*39d0*/  FMUL.FTZ R144, R235, R144 ;  /* 0x00000090eb907220 */ /* 0x000fe20000410000 */
[----:B------:R-:W-:Y:S01]  /*39e0*/  FMUL.FTZ R139, R234, R139 ;  /* 0x0000008bea8b7220 */ /* 0x000fe20000410000 */
[----:B------:R-:W-:Y:S01]  /*39f0*/  FMUL.FTZ R146, R221, R148 ;  /* 0x00000094dd927220 */ /* 0x000fe20000410000 */
[----:B------:R-:W-:Y:S01]  /*3a00*/  FMUL.FTZ R6, R223, R6 ;  /* 0x00000006df067220 */ /* 0x000fe20000410000 */
[----:B------:R-:W-:Y:S01]  /*3a10*/  FMUL.FTZ R7, R222, R149 ;  /* 0x00000095de077220 */ /* 0x000fe20000410000 */
[----:B------:R-:W-:Y:S01]  /*3a20*/  FMUL.FTZ R141, R224, R141 ;  /* 0x0000008de08d7220 */ /* 0x000fe20000410000 */
[----:B------:R-:W-:Y:S01]  /*3a30*/  F2FP.BF16.F32.PACK_AB R188, R191, R190 ;  /* 0x000000bebfbc723e */ /* 0x000fe200000010ff */
[----:B------:R-:W-:Y:S01]  /*3a40*/  IMAD R10, R10, 0x2, R237 ;  /* 0x000000020a0a7824 */ /* 0x000fe200078e02ed */
[----:B------:R-:W-:-:S02]  /*3a50*/  F2FP.BF16.F32.PACK_AB R189, R193, R192 ;  /* 0x000000c0c1bd723e */ /* 0x000fc400000010ff */
[----:B------:R-:W-:Y:S02]  /*3a60*/  F2FP.BF16.F32.PACK_AB R190, R215, R214 ;  /* 0x000000d6d7be723e */ /* 0x000fe400000010ff */
[----:B------:R-:W-:Y:S01]  /*3a70*/  F2FP.BF16.F32.PACK_AB R191, R186, R157 ;  /* 0x0000009dbabf723e */ /* 0x000fe200000010ff */
[----:B------:R-:W-:Y:S01]  /*3a80*/  ULOP3.LUT UR8, UR8, 0x1000000, URZ, 0xfc, !UPT ;  /* 0x0100000008087892 */ /* 0x000fe2000f8efc3f */
[----:B------:R-:W-:Y:S02]  /*3a90*/  F2FP.BF16.F32.PACK_AB R184, R129, R184 ;  /* 0x000000b881b8723e */ /* 0x000fe400000010ff */
        /* <DEDUP_REMOVED lines=10> */
[----:B------:R-:W-:Y:S01]  /*3b40*/  F2FP.BF16.F32.PACK_AB R147, R141, R6 ;  /* 0x000000068d93723e */ /* 0x000fe200000010ff */
[----:B------:R1:W-:Y:S01]  /*3b50*/  STSM.16.MT88.4 [R10+0x1e800], R188 ;  /* 0x01e800bc0a007844 */ /* 0x0003e20000004200 */
[----:B------:R-:W-:Y:S01]  /*3b60*/  F2FP.BF16.F32.PACK_AB R156, R226, R225 ;  /* 0x000000e1e29c723e */ /* 0x000fe200000010ff */
[----:B------:R-:W-:Y:S01]  /*3b70*/  UIMAD UR8, UR5, 0x300, UR8 ;  /* 0x00000300050878a4 */ /* 0x000fe2000f8e0208 */
[----:B------:R-:W-:Y:S01]  /*3b80*/  F2FP.BF16.F32.PACK_AB R157, R155, R153 ;  /* 0x000000999b9d723e */ /* 0x000fe200000010ff */
[----:B------:R1:W-:Y:S01]  /*3b90*/  STSM.16.MT88.4 [R10+0x1f000], R184 ;  /* 0x01f000b80a007844 */ /* 0x0003e20000004200 */
[----:B------:R-:W-:Y:S02]  /*3ba0*/  F2FP.BF16.F32.PACK_AB R158, R194, R158 ;  /* 0x0000009ec29e723e */ /* 0x000fe400000010ff */
[----:B------:R-:W-:Y:S01]  /*3bb0*/  F2FP.BF16.F32.PACK_AB R159, R120, R159 ;  /* 0x0000009f789f723e */ /* 0x000fe200000010ff */
[----:B------:R1:W-:Y:S04]  /*3bc0*/  STSM.16.MT88.4 [R10+0x1f800], R148 ;  /* 0x01f800940a007844 */ /* 0x0003e80000004200 */
[----:B------:R1:W-:Y:S01]  /*3bd0*/  STSM.16.MT88.4 [R10+0x20000], R144 ;  /* 0x020000900a007844 */ /* 0x0003e20000004200 */
[----:B------:R-:W-:Y:S01]  /*3be0*/  WARPGROUP.ARRIVE ;  /* 0x00000000000079c5 */ /* 0x000fe20000000000 */
[----:B------:R-:W-:Y:S01]  /*3bf0*/  UMOV UR10, UR8 ;  /* 0x00000008000a7c82 */ /* 0x000fe20008000000 */
[----:B------:R-:W-:-:S04]  /*3c00*/  UMOV UR11, 0x80000020 ;  /* 0x80000020000b7882 */ /* 0x000fc80000000000 */
[----:B------:R-:W-:Y:S01]  /*3c10*/  HGMMA.64x96x16.F32.BF16 R72, R156, gdesc[UR8].tnspB, R72, gsb0 ;  /* 0x416000089c487df0 */ /* 0x000fe20008001848 */
[----:B------:R-:W-:Y:S02]  /*3c20*/  F2FP.BF16.F32.PACK_AB R120, R8, R122 ;  /* 0x0000007a0878723e */ /* 0x000fe400000010ff */
[----:B------:R-:W-:Y:S01]  /*3c30*/  F2FP.BF16.F32.PACK_AB R121, R123, R121 ;  /* 0x000000797b79723e */ /* 0x000fe200000010ff */
[----:B------:R-:W-:Y:S01]  /*3c40*/  UIADD3 UR10, UR8, 0x40, URZ ;  /* 0x00000040080a7890 */ /* 0x000fe2000fffe03f */
[----:B------:R-:W-:Y:S02]  /*3c50*/  F2FP.BF16.F32.PACK_AB R122, R125, R9 ;  /* 0x000000097d7a723e */ /* 0x000fe400000010ff */
[----:B------:R-:W-:Y:S01]  /*3c60*/  F2FP.BF16.F32.PACK_AB R123, R12, R124 ;  /* 0x0000007c0c7b723e */ /* 0x000fe200000010ff */
[----:B------:R-:W-:Y:S01]  /*3c70*/  UMOV UR11, 0x80000020 ;  /* 0x80000020000b7882 */ /* 0x000fe20000000000 */
[----:B------:R-:W-:Y:S02]  /*3c80*/  WARPGROUP.DEPBAR.LE gsb0, 0x0 ;  /* 0x00008000000079c5 */ /* 0x000fe40000010000 */
[----:B------:R-:W-:-:S06]  /*3c90*/  WARPGROUP.ARRIVE ;  /* 0x00000000000079c5 */ /* 0x000fcc0000000000 */
[----:B------:R-:W-:Y:S01]  /*3ca0*/  HGMMA.64x96x16.F32.BF16 R72, R120, gdesc[UR8].tnspB, R72, gsb0 ;  /* 0x4160000878487df0 */ /* 0x000fe20008001848 */
[----:B------:R-:W-:Y:S01]  /*3cb0*/  UIADD3 UR10, UR8, 0x80, URZ ;  /* 0x00000080080a7890 */ /* 0x000fe2000fffe03f */
[----:B------:R-:W-:Y:S01]  /*3cc0*/  UMOV UR11, 0x80000020 ;  /* 0x80000020000b7882 */ /* 0x000fe20000000000 */
[----:B------:R-:W-:Y:S01]  /*3cd0*/  VIADD R129, R237, 0x1e800 ;  /* 0x0001e800ed817836 */ /* 0x000fe20000000000 */
[----:B------:R-:W-:Y:S01]  /*3ce0*/  F2FP.BF16.F32.PACK_AB R130, R134, R131 ;  /* 0x000000838682723e */ /* 0x000fe200000010ff */
[----:B------:R-:W-:Y:S01]  /*3cf0*/  UIADD3 UR12, UR8, 0xc0, URZ ;  /* 0x000000c0080c7890 */ /* 0x000fe2000fffe03f */
[----:B------:R-:W-:Y:S02]  /*3d00*/  F2FP.BF16.F32.PACK_AB R128, R128, R19 ;  /* 0x000000138080723e */ /* 0x000fe400000010ff */
[----:B------:R-:W-:Y:S02]  /*3d10*/  R2UR UR9, R129 ;  /* 0x00000000810972ca */ /* 0x000fe400000e0000 */
[----:B------:R-:W-:-:S02]  /*3d20*/  F2FP.BF16.F32.PACK_AB R129, R21, R20 ;  /* 0x000000141581723e */ /* 0x000fc400000010ff */
[----:B------:R-:W-:Y:S01]  /*3d30*/  F2FP.BF16.F32.PACK_AB R131, R11, R154 ;  /* 0x0000009a0b83723e */ /* 0x000fe200000010ff */
[----:B------:R-:W-:Y:S02]  /*3d40*/  WARPGROUP.DEPBAR.LE gsb0, 0x0 ;  /* 0x00008000000079c5 */ /* 0x000fe40000010000 */
[----:B------:R-:W-:Y:S02]  /*3d50*/  F2FP.BF16.F32.PACK_AB R120, R127, R126 ;  /* 0x0000007e7f78723e */ /* 0x000fe400000010ff */
[----:B------:R-:W-:Y:S02]  /*3d60*/  F2FP.BF16.F32.PACK_AB R121, R152, R13 ;  /* 0x0000000d9879723e */ /* 0x000fe400000010ff */
[----:B------:R-:W-:Y:S02]  /*3d70*/  F2FP.BF16.F32.PACK_AB R122, R23, R22 ;  /* 0x00000016177a723e */ /* 0x000fe400000010ff */
[----:B------:R-:W-:-:S04]  /*3d80*/  F2FP.BF16.F32.PACK_AB R123, R18, R17 ;  /* 0x00000011127b723e */ /* 0x000fc800000010ff */
[----:B------:R-:W-:-:S06]  /*3d90*/  WARPGROUP.ARRIVE ;  /* 0x00000000000079c5 */ /* 0x000fcc0000000000 */
[----:B------:R-:W-:Y:S01]  /*3da0*/  HGMMA.64x96x16.F32.BF16 R72, R120, gdesc[UR8].tnspB, R72, gsb0 ;  /* 0x4160000878487df0 */ /* 0x000fe20008001848 */
[----:B------:R-:W-:Y:S01]  /*3db0*/  UMOV UR14, UR12 ;  /* 0x0000000c000e7c82 */ /* 0x000fe20008000000 */
[----:B------:R-:W-:Y:S01]  /*3dc0*/  UMOV UR15, 0x80000020 ;  /* 0x80000020000f7882 */ /* 0x000fe20000000000 */
[----:B------:R-:W-:Y:S02]  /*3dd0*/  WARPGROUP.DEPBAR.LE gsb0, 0x0 ;  /* 0x00008000000079c5 */ /* 0x000fe40000010000 */
[----:B------:R-:W-:-:S06]  /*3de0*/  WARPGROUP.ARRIVE ;  /* 0x00000000000079c5 */ /* 0x000fcc0000000000 */
[----:B------:R-:W-:Y:S01]  /*3df0*/  HGMMA.64x96x16.F32.BF16 R72, R128, gdesc[UR12].tnspB, R72, gsb0 ;  /* 0x4160000c80487df0 */ /* 0x000fe20008001848 */
[----:B------:R-:W-:-:S05]  /*3e00*/  IMAD R5, R16, 0x1000, R237 ;  /* 0x0000100010057824 */ /* 0x000fca00078e02ed */
[----:B------:R-:W-:Y:S01]  /*3e10*/  R2UR UR10, R5 ;  /* 0x00000000050a72ca */ /* 0x000fe200000e0000 */
[----:B------:R-:W-:-:S04]  /*3e20*/  USHF.R.U32.HI UR9, URZ, 0x4, UR9 ;  /* 0x000000043f097899 */ /* 0x000fc80008011609 */
[----:B------:R-:W-:-:S04]  /*3e30*/  ULOP3.LUT UR9, UR9, 0x3fff, URZ, 0xc0, !UPT ;  /* 0x00003fff09097892 */ /* 0x000fc8000f8ec03f */
[----:B------:R-:W-:-:S04]  /*3e40*/  ULOP3.LUT UR9, UR9, 0x10000, URZ, 0xfc, !UPT ;  /* 0x0001000009097892 */ /* 0x000fc8000f8efc3f */
[----:B------:R-:W-:Y:S02]  /*3e50*/  USHF.R.U32.HI UR10, URZ, 0x4, UR10 ;  /* 0x000000043f0a7899 */ /* 0x000fe4000801160a */
[----:B------:R-:W-:Y:S02]  /*3e60*/  ULEA UR8, UR5, UR9, 0xa ;  /* 0x0000000905087291 */ /* 0x000fe4000f8e503f */
[----:B------:R-:W-:Y:S01]  /*3e70*/  ULOP3.LUT UR10, UR10, 0x3fff, URZ, 0xc0, !UPT ;  /* 0x00003fff0a0a7892 */ /* 0x000fe2000f8ec03f */
[----:B------:R-:W-:Y:S01]  /*3e80*/  UMOV UR11, 0xc0000010 ;  /* 0xc0000010000b7882 */ /* 0x000fe20000000000 */
        /* <DEDUP_REMOVED lines=11> */
[----:B------:R-:W-:Y:S01]  /*3f40*/  UIADD3 UR20, UR10, 0x200, URZ ;  /* 0x000002000a147890 */ /* 0x000fe2000fffe03f */
[----:B------:R-:W-:Y:S01]  /*3f50*/  UMOV UR12, UR8 ;  /* 0x00000008000c7c82 */ /* 0x000fe20008000000 */
[----:B------:R-:W-:Y:S01]  /*3f60*/  UMOV UR13, UR9 ;  /* 0x00000009000d7c82 */ /* 0x000fe20008000000 */
[----:B------:R-:W-:-:S04]  /*3f70*/  UMOV UR15, 0xc0000010 ;  /* 0xc0000010000f7882 */ /* 0x000fc80000000000 */
[----:B------:R-:W-:Y:S01]  /*3f80*/  UMOV UR14, UR20 ;  /* 0x00000014000e7c82 */ /* 0x000fe20008000000 */
[----:B------:R-:W-:Y:S02]  /*3f90*/  WARPGROUP.DEPBAR.LE gsb0, 0x0 ;  /* 0x00008000000079c5 */ /* 0x000fe40000010000 */
        /* <DEDUP_REMOVED lines=17> */
[----:B------:R-:W-:Y:S01]  /*40b0*/  UIADD3 UR9, UR10, 0x220, URZ ;  /* 0x000002200a097890 */ /* 0x000fe2000fffe03f */
[----:B------:R-:W-:-:S06]  /*40c0*/  UMOV UR15, 0xc0000010 ;  /* 0xc0000010000f7882 */ /* 0x000fcc0000000000 */
[----:B------:R-:W-:Y:S01]  /*40d0*/  UMOV UR14, UR9 ;  /* 0x00000009000e7c82 */ /* 0x000fe20008000000 */
        /* <DEDUP_REMOVED lines=105> */
[----:B------:R-:W-:Y:S02]  /*4770*/  UIADD3 UR8, UR8, 0x206, URZ ;  /* 0x0000020608087890 */ /* 0x000fe4000fffe03f */
[----:B------:R-:W-:Y:S02]  /*4780*/  UIADD3 UR12, UR10, 0x2e0, URZ ;  /* 0x000002e00a0c7890 */ /* 0x000fe4000fffe03f */
[----:B------:R-:W-:Y:S01]  /*4790*/  UIADD3 UR13, UR10, 0x4e0, URZ ;  /* 0x000004e00a0d7890 */ /* 0x000fe2000fffe03f */
[----:B------:R-:W-:Y:S02]  /*47a0*/  UMOV UR11, 0xc0000010 ;  /* 0xc0000010000b7882 */ /* 0x000fe40000000000 */
[----:B------:R-:W-:Y:S01]  /*47b0*/  UMOV UR10, UR9 ;  /* 0x00000009000a7c82 */ /* 0x000fe20008000000 */
[----:B------:R-:W-:Y:S01]  /*47c0*/  UMOV UR9, 0x40000040 ;  /* 0x4000004000097882 */ /* 0x000fe20000000000 */
[----:B------:R-:W-:-:S02]  /*47d0*/  WARPGROUP.DEPBAR.LE gsb0, 0x0 ;  /* 0x00008000000079c5 */ /* 0x000fc40000010000 */
        /* <DEDUP_REMOVED lines=15> */
.L_x_1040:
[----:B------:R-:W-:Y:S01]  /*48d0*/  UIADD3 UR8, UR6, 0x26840, URZ ;  /* 0x0002684006087890 */ /* 0x000fe2000fffe03f */
[----:B------:R-:W1:Y:S01]  /*48e0*/  S2R R5, SR_TID.X ;  /* 0x0000000000057919 */ /* 0x000e620000002100 */
[----:B------:R-:W-:Y:S02]  /*48f0*/  ULOP3.LUT UR10, UR7, 0x1000000, URZ, 0xfc, !UPT ;  /* 0x01000000070a7892 */ /* 0x000fe4000f8efc3f */
        /* <DEDUP_REMOVED lines=12> */
[----:B-1----:R-:W-:-:S05]  /*49c0*/  SHF.R.U32.HI R5, RZ, 0x7, R5 ;  /* 0x00000007ff057819 */ /* 0x002fca0000011605 */
[C---:B------:R-:W-:Y:S02]  /*49d0*/  VIADD R6, R5.reuse, 0x9 ;  /* 0x0000000905067836 */ /* 0x040fe40000000000 */
[----:B------:R-:W-:Y:S01]  /*49e0*/  VIADD R5, R5, 0xc ;  /* 0x0000000c05057836 */ /* 0x000fe20000000000 */
        /* <DEDUP_REMOVED lines=28> */
.L_x_1041:
        /* <DEDUP_REMOVED lines=62> */
.L_x_1023:
[----:B------:R-:W-:Y:S05]  /*4f90*/  @P0 BRA `(.L_x_1043) ;  /* 0x0000000c00980947 */ /* 0x000fea0003800000 */
[----:B------:R-:W2:Y:S01]  /*4fa0*/  S2UR UR4, SR_CgaCtaId ;  /* 0x00000000000479c3 */ /* 0x000ea20000008800 */
[----:B------:R-:W-:Y:S02]  /*4fb0*/  UMOV UR37, 0x400 ;  /* 0x0000040000257882 */ /* 0x000fe40000000000 */
[----:B--2---:R-:W-:-:S06]  /*4fc0*/  ULEA UR37, UR4, UR37, 0x18 ;  /* 0x0000002504257291 */ /* 0x004fcc000f8ec03f */
[----:B------:R-:W-:-:S05]  /*4fd0*/  IMAD.U32 R16, RZ, RZ, UR37 ;  /* 0x00000025ff107e24 */ /* 0x000fca000f8e00ff */
        /* <DEDUP_REMOVED lines=18> */
.L_x_1044:
[----:B------:R-:W-:-:S06]  /*5100*/  UIADD3 UR4, UR37, 0x6000, URZ ;  /* 0x0000600025047890 */ /* 0x000fcc000fffe03f */
        /* <DEDUP_REMOVED lines=19> */
.L_x_1045:
        /* <DEDUP_REMOVED lines=18> */
.L_x_1046:
        /* <DEDUP_REMOVED lines=18> */
.L_x_1047:
[----:B------:R-:W2:Y:S01]  /*5480*/  S2R R0, SR_TID.X ;  /* 0x0000000000007919 */ /* 0x000ea20000002100 */
        /* <DEDUP_REMOVED lines=15> */
[----:B--2---:R-:W-:Y:S01]  /*5580*/  VIADD R0, R0, 0xffffff80 ;  /* 0xffffff8000007836 */ /* 0x004fe20000000000 */
[----:B------:R-:W-:Y:S02]  /*5590*/  F2FP.BF16.F32.PACK_AB R97, R99, R98 ;  /* 0x000000626361723e */ /* 0x000fe400000010ff */
[----:B------:R-:W-:-:S02]  /*55a0*/  F2FP.BF16.F32.PACK_AB R104, R105, R104 ;  /* 0x000000686968723e */ /* 0x000fc400000010ff */
[----:B------:R-:W-:Y:S02]  /*55b0*/  SHF.R.S32.HI R3, RZ, 0x1f, R0 ;  /* 0x0000001fff037819 */ /* 0x000fe40000011400 */
[----:B------:R-:W-:Y:S02]  /*55c0*/  F2FP.BF16.F32.PACK_AB R98, R101, R100 ;  /* 0x000000646562723e */ /* 0x000fe400000010ff */
[CC--:B------:R-:W-:Y:S02]  /*55d0*/  LEA.HI R2, R3.reuse, R0.reuse, RZ, 0x4 ;  /* 0x0000000003027211 */ /* 0x0c0fe400078f20ff */
[----:B------:R-:W-:Y:S02]  /*55e0*/  LEA.HI R3, R3, R0, RZ, 0x5 ;  /* 0x0000000003037211 */ /* 0x000fe400078f28ff */
[----:B-1----:R-:W-:Y:S02]  /*55f0*/  LOP3.LUT R5, R2, 0xfffffff0, RZ, 0xc0, !PT ;  /* 0xfffffff002057812 */ /* 0x002fe400078ec0ff */
[----:B------:R-:W-:-:S02]  /*5600*/  SHF.R.S32.HI R9, RZ, 0x5, R3 ;  /* 0x00000005ff097819 */ /* 0x000fc40000011403 */
[----:B------:R-:W-:Y:S01]  /*5610*/  F2FP.BF16.F32.PACK_AB R99, R103, R102 ;  /* 0x000000666763723e */ /* 0x000fe200000010ff */
[----:B------:R-:W-:Y:S01]  /*5620*/  IMAD.IADD R5, R0, 0x1, -R5 ;  /* 0x0000000100057824 */ /* 0x000fe200078e0a05 */
[----:B------:R-:W-:Y:S02]  /*5630*/  SHF.R.S32.HI R0, RZ, 0x4, R2 ;  /* 0x00000004ff007819 */ /* 0x000fe40000011402 */
[----:B------:R-:W-:Y:S02]  /*5640*/  F2FP.BF16.F32.PACK_AB R105, R107, R106 ;  /* 0x0000006a6b69723e */ /* 0x000fe400000010ff */
[----:B------:R-:W-:Y:S01]  /*5650*/  LEA.HI R4, R5, R5, RZ, 0x1 ;  /* 0x0000000505047211 */ /* 0x000fe200078f08ff */
[----:B------:R-:W-:Y:S01]  /*5660*/  IMAD.SHL.U32 R0, R0, 0x8, RZ ;  /* 0x0000000800007824 */ /* 0x000fe200078e00ff */
[----:B------:R-:W-:Y:S02]  /*5670*/  SHF.R.S32.HI R8, RZ, 0x1f, R5 ;  /* 0x0000001fff087819 */ /* 0x000fe40000011405 */
[----:B------:R-:W-:-:S02]  /*5680*/  SHF.R.S32.HI R6, RZ, 0x1, R4 ;  /* 0x00000001ff067819 */ /* 0x000fc40000011404 */
[----:B------:R-:W-:Y:S02]  /*5690*/  SHF.R.S32.HI R7, RZ, 0x1f, R4 ;  /* 0x0000001fff077819 */ /* 0x000fe40000011404 */
[----:B------:R-:W-:Y:S02]  /*56a0*/  LEA.HI R8, R8, R5, RZ, 0x3 ;  /* 0x0000000508087211 */ /* 0x000fe400078f18ff */
[----:B------:R-:W-:Y:S02]  /*56b0*/  LEA.HI R7, R7, R6, RZ, 0x2 ;  /* 0x0000000607077211 */ /* 0x000fe400078f10ff */
[----:B------:R-:W-:Y:S01]  /*56c0*/  LOP3.LUT R4, R4, 0x3fffffe, RZ, 0xc0, !PT ;  /* 0x03fffffe04047812 */ /* 0x000fe200078ec0ff */
[----:B------:R-:W-:Y:S01]  /*56d0*/  IMAD.SHL.U32 R8, R8, 0x20, RZ ;  /* 0x0000002008087824 */ /* 0x000fe200078e00ff */
[----:B------:R-:W-:Y:S02]  /*56e0*/  LOP3.LUT R7, R7, 0xfffffffc, RZ, 0xc0, !PT ;  /* 0xfffffffc07077812 */ /* 0x000fe400078ec0ff */
[----:B------:R-:W-:Y:S01]  /*56f0*/  F2FP.BF16.F32.PACK_AB R112, R113, R112 ;  /* 0x000000707170723e */ /* 0x000fe200000010ff */
[----:B------:R-:W-:Y:S01]  /*5700*/  IMAD.IADD R4, R5, 0x1, -R4 ;  /* 0x0000000105047824 */ /* 0x000fe200078e0a04 */
[----:B------:R-:W-:Y:S01]  /*5710*/  LOP3.LUT R8, R8, 0x7fffff00, RZ, 0xc0, !PT ;  /* 0x7fffff0008087812 */ /* 0x000fe200078ec0ff */
[----:B------:R-:W-:Y:S01]  /*5720*/  IMAD.IADD R7, R6, 0x1, -R7 ;  /* 0x0000000106077824 */ /* 0x000fe200078e0a07 */
[----:B------:R-:W-:-:S02]  /*5730*/  F2FP.BF16.F32.PACK_AB R106, R109, R108 ;  /* 0x0000006c6d6a723e */ /* 0x000fc400000010ff */
[----:B------:R-:W-:Y:S01]  /*5740*/  F2FP.BF16.F32.PACK_AB R107, R111, R110 ;  /* 0x0000006e6f6b723e */ /* 0x000fe200000010ff */
[C---:B------:R-:W-:Y:S01]  /*5750*/  IMAD.SHL.U32 R2, R7.reuse, 0x40, RZ ;  /* 0x0000004007027824 */ /* 0x040fe200078e00ff */
[----:B------:R-:W-:Y:S01]  /*5760*/  LOP3.LUT P0, RZ, R7, 0x2, RZ, 0xc0, !PT ;  /* 0x0000000207ff7812 */ /* 0x000fe2000780c0ff */
[----:B------:R-:W-:Y:S01]  /*5770*/  IMAD R5, R9, 0x200, R8 ;  /* 0x0000020009057824 */ /* 0x000fe200078e0208 */
[----:B------:R-:W-:Y:S02]  /*5780*/  F2FP.BF16.F32.PACK_AB R113, R115, R114 ;  /* 0x000000727371723e */ /* 0x000fe400000010ff */
[----:B------:R-:W-:Y:S01]  /*5790*/  LOP3.LUT R3, R2, 0xc0, RZ, 0xc0, !PT ;  /* 0x000000c002037812 */ /* 0x000fe200078ec0ff */
[----:B------:R-:W-:Y:S01]  /*57a0*/  IMAD R5, R4, 0x20, R5 ;  /* 0x0000002004057824 */ /* 0x000fe200078e0205 */
[----:B------:R-:W-:Y:S01]  /*57b0*/  F2FP.BF16.F32.PACK_AB R24, R25, R24 ;  /* 0x000000181918723e */ /* 0x000fe200000010ff */
[----:B------:R-:W-:Y:S01]  /*57c0*/  IMAD.MOV.U32 R2, RZ, RZ, 0x20 ;  /* 0x00000020ff027424 */ /* 0x000fe200078e00ff */
[----:B------:R-:W-:-:S02]  /*57d0*/  LOP3.LUT R0, R3, 0x8, R0, 0xf8, !PT ;  /* 0x0000000803007812 */ /* 0x000fc400078ef800 */
[----:B------:R-:W-:Y:S02]  /*57e0*/  SHF.R.U32.HI R3, RZ, 0x3, R3 ;  /* 0x00000003ff037819 */ /* 0x000fe40000011603 */
[----:B------:R-:W-:Y:S02]  /*57f0*/  F2FP.BF16.F32.PACK_AB R114, R117, R116 ;  /* 0x000000747572723e */ /* 0x000fe400000010ff */
[----:B------:R-:W-:Y:S02]  /*5800*/  LOP3.LUT R0, R0, R3, RZ, 0x3c, !PT ;  /* 0x0000000300007212 */ /* 0x000fe400078e3cff */
[----:B------:R-:W-:Y:S02]  /*5810*/  SEL R3, R2, 0xffffffe0, !P0 ;  /* 0xffffffe002037807 */ /* 0x000fe40004000000 */
[----:B------:R-:W-:Y:S01]  /*5820*/  F2FP.BF16.F32.PACK_AB R115, R119, R118 ;  /* 0x000000767773723e */ /* 0x000fe200000010ff */
[----:B------:R-:W-:Y:S01]  /*5830*/  IMAD.IADD R0, R5, 0x1, R0 ;  /* 0x0000000105007824 */ /* 0x000fe200078e0200 */
[----:B------:R-:W-:-:S02]  /*5840*/  F2FP.BF16.F32.PACK_AB R25, R27, R26 ;  /* 0x0000001a1b19723e */ /* 0x000fc400000010ff */
[----:B------:R-:W-:Y:S02]  /*5850*/  F2FP.BF16.F32.PACK_AB R32, R33, R32 ;  /* 0x000000202120723e */ /* 0x000fe400000010ff */
[----:B------:R-:W-:Y:S02]  /*5860*/  LEA R0, R0, UR37, 0x1 ;  /* 0x0000002500007c11 */ /* 0x000fe4000f8e08ff */
[----:B------:R-:W-:Y:S02]  /*5870*/  F2FP.BF16.F32.PACK_AB R26, R29, R28 ;  /* 0x0000001c1d1a723e */ /* 0x000fe400000010ff */
[----:B------:R-:W-:Y:S01]  /*5880*/  IADD3 R2, R3, 0x6000, R0 ;  /* 0x0000600003027810 */ /* 0x000fe20007ffe000 */
[----:B------:R-:W-:Y:S01]  /*5890*/  STSM.16.M88.4 [R0+0x6000], R72 ;  /* 0x0060004800007844 */ /* 0x000fe20000000200 */
[----:B------:R-:W-:Y:S02]  /*58a0*/  F2FP.BF16.F32.PACK_AB R27, R31, R30 ;  /* 0x0000001e1f1b723e */ /* 0x000fe400000010ff */
[----:B------:R-:W-:Y:S01]  /*58b0*/  F2FP.BF16.F32.PACK_AB R33, R35, R34 ;  /* 0x000000222321723e */ /* 0x000fe200000010ff */
[----:B------:R-:W1:Y:S01]  /*58c0*/  SHFL.IDX PT, R3, R9, RZ, 0x1f ;  /* 0x00001fff09037589 */ /* 0x000e6200000e0000 */
[----:B------:R-:W-:-:S02]  /*58d0*/  F2FP.BF16.F32.PACK_AB R40, R41, R40 ;  /* 0x000000282928723e */ /* 0x000fc400000010ff */
[----:B------:R-:W-:Y:S01]  /*58e0*/  F2FP.BF16.F32.PACK_AB R34, R37, R36 ;  /* 0x000000242522723e */ /* 0x000fe200000010ff */
[----:B------:R2:W-:Y:S01]  /*58f0*/  STSM.16.M88.4 [R2], R80 ;  /* 0x0000005002007844 */ /* 0x0005e20000000200 */
[----:B------:R-:W-:Y:S02]  /*5900*/  F2FP.BF16.F32.PACK_AB R35, R39, R38 ;  /* 0x000000262723723e */ /* 0x000fe400000010ff */
[----:B------:R-:W-:Y:S01]  /*5910*/  F2FP.BF16.F32.PACK_AB R41, R43, R42 ;  /* 0x0000002a2b29723e */ /* 0x000fe200000010ff */
[----:B------:R2:W-:Y:S01]  /*5920*/  STSM.16.M88.4 [R0+0x8000], R88 ;  /* 0x0080005800007844 */ /* 0x0005e20000000200 */
[----:B------:R-:W-:Y:S02]  /*5930*/  F2FP.BF16.F32.PACK_AB R48, R49, R48 ;  /* 0x000000303130723e */ /* 0x000fe400000010ff */
[----:B------:R-:W-:Y:S01]  /*5940*/  F2FP.BF16.F32.PACK_AB R42, R45, R44 ;  /* 0x0000002c2d2a723e */ /* 0x000fe200000010ff */
[----:B------:R2:W-:Y:S01]  /*5950*/  STSM.16.M88.4 [R2+0x2000], R96 ;  /* 0x0020006002007844 */ /* 0x0005e20000000200 */
[----:B------:R-:W-:-:S02]  /*5960*/  F2FP.BF16.F32.PACK_AB R43, R47, R46 ;  /* 0x0000002e2f2b723e */ /* 0x000fc400000010ff */
[----:B------:R-:W-:Y:S01]  /*5970*/  F2FP.BF16.F32.PACK_AB R49, R51, R50 ;  /* 0x000000323331723e */ /* 0x000fe200000010ff */
[----:B------:R2:W-:Y:S01]  /*5980*/  STSM.16.M88.4 [R0+0xa000], R104 ;  /* 0x00a0006800007844 */ /* 0x0005e20000000200 */
[----:B------:R-:W-:Y:S02]  /*5990*/  F2FP.BF16.F32.PACK_AB R56, R57, R56 ;  /* 0x000000383938723e */ /* 0x000fe400000010ff */
[----:B------:R-:W-:Y:S01]  /*59a0*/  F2FP.BF16.F32.PACK_AB R50, R53, R52 ;  /* 0x000000343532723e */ /* 0x000fe200000010ff */
[----:B------:R2:W-:Y:S01]  /*59b0*/  STSM.16.M88.4 [R2+0x4000], R112 ;  /* 0x0040007002007844 */ /* 0x0005e20000000200 */
[----:B------:R-:W-:Y:S02]  /*59c0*/  F2FP.BF16.F32.PACK_AB R51, R55, R54 ;  /* 0x000000363733723e */ /* 0x000fe400000010ff */
[----:B------:R-:W-:Y:S01]  /*59d0*/  F2FP.BF16.F32.PACK_AB R57, R59, R58 ;  /* 0x0000003a3b39723e */ /* 0x000fe200000010ff */
[----:B------:R2:W-:Y:S01]  /*59e0*/  STSM.16.M88.4 [R0], R24 ;  /* 0x0000001800007844 */ /* 0x0005e20000000200 */
[----:B------:R-:W-:-:S02]  /*59f0*/  F2FP.BF16.F32.PACK_AB R64, R65, R64 ;  /* 0x000000404140723e */ /* 0x000fc400000010ff */
[----:B------:R-:W-:Y:S01]  /*5a00*/  F2FP.BF16.F32.PACK_AB R58, R61, R60 ;  /* 0x0000003c3d3a723e */ /* 0x000fe200000010ff */
[----:B------:R2:W-:Y:S01]  /*5a10*/  STSM.16.M88.4 [R2+-0x6000], R32 ;  /* 0xffa0002002007844 */ /* 0x0005e20000000200 */
[----:B------:R-:W-:Y:S02]  /*5a20*/  F2FP.BF16.F32.PACK_AB R59, R63, R62 ;  /* 0x0000003e3f3b723e */ /* 0x000fe400000010ff */
[----:B------:R-:W-:Y:S01]  /*5a30*/  F2FP.BF16.F32.PACK_AB R65, R67, R66 ;  /* 0x000000424341723e */ /* 0x000fe200000010ff */
[----:B------:R2:W-:Y:S01]  /*5a40*/  STSM.16.M88.4 [R0+0x2000], R40 ;  /* 0x0020002800007844 */ /* 0x0005e20000000200 */
[----:B------:R-:W-:Y:S02]  /*5a50*/  F2FP.BF16.F32.PACK_AB R66, R69, R68 ;  /* 0x000000444542723e */ /* 0x000fe400000010ff */
[----:B------:R-:W-:Y:S01]  /*5a60*/  F2FP.BF16.F32.PACK_AB R67, R71, R70 ;  /* 0x000000464743723e */ /* 0x000fe200000010ff */
[----:B------:R2:W-:Y:S01]  /*5a70*/  STSM.16.M88.4 [R2+-0x4000], R48 ;  /* 0xffc0003002007844 */ /* 0x0005e20000000200 */
[----:B-1----:R-:W-:-:S03]  /*5a80*/  ISETP.NE.AND P0, PT, R3, 0x7, PT ;  /* 0x000000070300780c */ /* 0x002fc60003f05270 */
[----:B------:R2:W-:Y:S04]  /*5a90*/  STSM.16.M88.4 [R0+0x4000], R56 ;  /* 0x0040003800007844 */ /* 0x0005e80000000200 */
[----:B------:R2:W-:Y:S01]  /*5aa0*/  STSM.16.M88.4 [R2+-0x2000], R64 ;  /* 0xffe0004002007844 */ /* 0x0005e20000000200 */
        /* <DEDUP_REMOVED lines=12> */
[----:B------:R-:W-:Y:S01]  /*5b70*/  ULDC.64 UR6, c[0x0][0x198] ;  /* 0x0000660000067ab9 */ /* 0x000fe20000000a00 */
[----:B------:R-:W-:Y:S02]  /*5b80*/  UIADD3 UR8, UR37, 0x6000, URZ ;  /* 0x0000600025087890 */ /* 0x000fe4000fffe03f */
[----:B------:R-:W-:Y:S02]  /*5b90*/  UIADD3 UR4, UP0, UR6, 0x770, URZ ;  /* 0x0000077006047890 */ /* 0x000fe4000ff1e03f */
[----:B------:R-:W-:Y:S02]  /*5ba0*/  UIADD3 UR40, UR37, 0x8000, URZ ;  /* 0x0000800025287890 */ /* 0x000fe4000fffe03f */
[----:B------:R-:W3:Y:S01]  /*5bb0*/  S2UR UR11, SR_CTAID.Y ;  /* 0x00000000000b79c3 */ /* 0x000ee20000002600 */
[----:B------:R-:W-:Y:S02]  /*5bc0*/  UIADD3.X UR5, URZ, UR7, URZ, UP0, !UPT ;  /* 0x000000073f057290 */ /* 0x000fe400087fe43f */
[----:B------:R-:W-:-:S02]  /*5bd0*/  UIADD3 UR6, UP0, UR6, 0x670, URZ ;  /* 0x0000067006067890 */ /* 0x000fc4000ff1e03f */
[----:B------:R-:W-:Y:S02]  /*5be0*/  UIADD3 UR32, UR37, 0xa000, URZ ;  /* 0x0000a00025207890 */ /* 0x000fe4000fffe03f */
[----:B------:R-:W-:Y:S01]  /*5bf0*/  UIADD3.X UR7, URZ, UR7, URZ, UP0, !UPT ;  /* 0x000000073f077290 */ /* 0x000fe200087fe43f */
[----:B------:R-:W4:Y:S01]  /*5c00*/  S2UR UR12, SR_CTAID.Z ;  /* 0x00000000000c79c3 */ /* 0x000f220000002700 */
[----:B------:R-:W-:Y:S02]  /*5c10*/  UIADD3 UR24, UR37, 0x2000, URZ ;  /* 0x0000200025187890 */ /* 0x000fe4000fffe03f */
[----:B------:R-:W-:Y:S01]  /*5c20*/  UIADD3 UR16, UR37, 0x4000, URZ ;  /* 0x0000400025107890 */ /* 0x000fe2000fffe03f */
[----:B------:R-:W-:Y:S01]  /*5c30*/  UMOV UR9, URZ ;  /* 0x0000003f00097c82 */ /* 0x000fe20008000000 */
[----:B------:R-:W-:Y:S01]  /*5c40*/  UMOV UR41, 0x20 ;  /* 0x0000002000297882 */ /* 0x000fe20000000000 */
[----:B------:R-:W-:Y:S01]  /*5c50*/  UMOV UR33, 0x40 ;  /* 0x0000004000217882 */ /* 0x000fe20000000000 */
[----:B-1----:R-:W-:Y:S01]  /*5c60*/  USHF.L.U32 UR10, UR10, 0x7, URZ ;  /* 0x000000070a0a7899 */ /* 0x002fe2000800063f */
[----:B------:R-:W-:Y:S01]  /*5c70*/  UMOV UR25, 0x20 ;  /* 0x0000002000197882 */ /* 0x000fe20000000000 */
[----:B------:R-:W-:-:S05]  /*5c80*/  UMOV UR17, 0x40 ;  /* 0x0000004000117882 */ /* 0x000fca0000000000 */
[----:B------:R-:W-:Y:S01]  /*5c90*/  UMOV UR42, UR10 ;  /* 0x0000000a002a7c82 */ /* 0x000fe20008000000 */
[----:B---3--:R-:W-:Y:S01]  /*5ca0*/  UMOV UR43, UR11 ;  /* 0x0000000b002b7c82 */ /* 0x008fe20008000000 */
[----:B------:R-:W-:Y:S01]  /*5cb0*/  UMOV UR35, UR11 ;  /* 0x0000000b00237c82 */ /* 0x000fe20008000000 */
[----:B------:R-:W-:Y:S01]  /*5cc0*/  UMOV UR34, UR10 ;  /* 0x0000000a00227c82 */ /* 0x000fe20008000000 */
[----:B------:R-:W-:Y:S01]  /*5cd0*/  UMOV UR27, UR11 ;  /* 0x0000000b001b7c82 */ /* 0x000fe20008000000 */
[----:B------:R-:W-:Y:S01]  /*5ce0*/  UMOV UR26, UR10 ;  /* 0x0000000a001a7c82 */ /* 0x000fe20008000000 */
[----:B------:R-:W-:Y:S01]  /*5cf0*/  UMOV UR19, UR11 ;  /* 0x0000000b00137c82 */ /* 0x000fe20008000000 */
[----:B------:R-:W-:Y:S01]  /*5d00*/  UMOV UR18, UR10 ;  /* 0x0000000a00127c82 */ /* 0x000fe20008000000 */
[----:B----4-:R-:W-:Y:S01]  /*5d10*/  UMOV UR44, UR12 ;  /* 0x0000000c002c7c82 */ /* 0x010fe20008000000 */
[----:B------:R1:W-:Y:S01]  /*5d20*/  UTMASTG.4D [UR8], [UR4] ;  /* 0x00000008040073b5 */ /* 0x0003e20008018000 */
[----:B------:R-:W-:Y:S01]  /*5d30*/  UMOV UR36, UR12 ;  /* 0x0000000c00247c82 */ /* 0x000fe20008000000 */
        /* <DEDUP_REMOVED lines=9> */
.L_x_1049:
[----:B------:R-:W-:Y:S05]  /*5dd0*/  BSYNC B0 ;  /* 0x0000000000007941 */ /* 0x000fea0003800000 */
.L_x_1048:
[----:B------:R-:W-:-:S04]  /*5de0*/  DEPBAR.LE SB0, 0x0 ;  /* 0x000080000000791a */ /* 0x000fc80000000000 */
[----:B------:R-:W-:Y:S05]  /*5df0*/  EXIT ;  /* 0x000000000000794d */ /* 0x000fea0003800000 */
.L_x_1043:
[----:B------:R-:W2:Y:S01]  /*5e00*/  S2R R0, SR_TID.X ;  /* 0x0000000000007919 */ /* 0x000ea20000002100 */
[----:B------:R-:W3:Y:S01]  /*5e10*/  S2UR UR12, SR_CTAID.Y ;  /* 0x00000000000c79c3 */ /* 0x000ee20000002600 */
[----:B------:R-:W-:Y:S01]  /*5e20*/  ULDC.64 UR4, c[0x0][0x208] ;  /* 0x0000820000047ab9 */ /* 0x000fe20000000a00 */
[----:B------:R-:W-:Y:S01]  /*5e30*/  BSSY B0, `(.L_x_1050) ;  /* 0x000003b000007945 */ /* 0x000fe20003800000 */
[----:B------:R-:W4:Y:S05]  /*5e40*/  S2R R19, SR_CTAID.X ;  /* 0x0000000000137919 */ /* 0x000f2a0000002500 */
[----:B-1----:R-:W1:Y:S08]  /*5e50*/  LDC.64 R4, c[0x0][0x820] ;  /* 0x00020800ff047b82 */ /* 0x002e700000000a00 */
[----:B------:R-:W5:Y:S08]  /*5e60*/  LDC R12, c[0x0][0x808] ;  /* 0x00020200ff0c7b82 */ /* 0x000f700000000800 */
[----:B------:R-:W4:Y:S01]  /*5e70*/  LDC.64 R10, c[0x0][0x850] ;  /* 0x00021400ff0a7b82 */ /* 0x000f220000000a00 */
[----:B---3--:R-:W-:Y:S01]  /*5e80*/  USHF.R.S32.HI UR7, URZ, 0x1f, UR12 ;  /* 0x0000001f3f077899 */ /* 0x008fe2000801140c */
[----:B--2---:R-:W-:-:S06]  /*5e90*/  VIADD R3, R0, 0xffffff80 ;  /* 0xffffff8000037836 */ /* 0x004fcc0000000000 */
[----:B------:R-:W2:Y:S01]  /*5ea0*/  S2UR UR9, SR_CTAID.Z ;  /* 0x00000000000979c3 */ /* 0x000ea20000002700 */
[----:B------:R-:W-:-:S04]  /*5eb0*/  SHF.R.S32.HI R2, RZ, 0x1f, R3 ;  /* 0x0000001fff027819 */ /* 0x000fc80000011403 */
[----:B------:R-:W-:-:S03]  /*5ec0*/  LEA.HI R2, R2, R3, RZ, 0x2 ;  /* 0x0000000302027211 */ /* 0x000fc600078f10ff */
[----:B------:R-:W3:Y:S01]  /*5ed0*/  LDC.64 R16, c[0x0][0x828] ;  /* 0x00020a00ff107b82 */ /* 0x000ee20000000a00 */
[----:B------:R-:W-:Y:S02]  /*5ee0*/  LOP3.LUT R0, R2, 0x1ffffffc, RZ, 0xc0, !PT ;  /* 0x1ffffffc02007812 */ /* 0x000fe400078ec0ff */
[----:B------:R-:W-:-:S03]  /*5ef0*/  SHF.R.S32.HI R2, RZ, 0x2, R2 ;  /* 0x00000002ff027819 */ /* 0x000fc60000011402 */
[----:B------:R-:W-:Y:S02]  /*5f00*/  IMAD.IADD R0, R3, 0x1, -R0 ;  /* 0x0000000103007824 */ /* 0x000fe400078e0a00 */
[----:B------:R-:W3:Y:S01]  /*5f10*/  LDC.64 R14, c[0x0][0x858] ;  /* 0x00021600ff0e7b82 */ /* 0x000ee20000000a00 */
[----:B------:R-:W-:Y:S01]  /*5f20*/  SHF.R.S32.HI R3, RZ, 0x1f, R2 ;  /* 0x0000001fff037819 */ /* 0x000fe20000011402 */
[----:B------:R-:W-:Y:S02]  /*5f30*/  IMAD.SHL.U32 R8, R0, 0x8, RZ ;  /* 0x0000000800087824 */ /* 0x000fe400078e00ff */
[----:B-1----:R-:W-:Y:S01]  /*5f40*/  IMAD R0, R4, UR7, RZ ;  /* 0x0000000704007c24 */ /* 0x002fe2000f8e02ff */
[----:B--2---:R-:W-:Y:S01]  /*5f50*/  USHF.R.S32.HI UR6, URZ, 0x1f, UR9 ;  /* 0x0000001f3f067899 */ /* 0x004fe20008011409 */
[----:B------:R-:W-:Y:S01]  /*5f60*/  VIADD R18, R8, 0x40 ;  /* 0x0000004008127836 */ /* 0x000fe20000000000 */
[----:B------:R-:W-:Y:S01]  /*5f70*/  SHF.R.S32.HI R9, RZ, 0x1f, R8 ;  /* 0x0000001fff097819 */ /* 0x000fe20000011408 */
[----:B------:R-:W-:-:S02]  /*5f80*/  IMAD R5, R5, UR12, R0 ;  /* 0x0000000c05057c24 */ /* 0x000fc4000f8e0200 */
[----:B----4-:R-:W-:Y:S02]  /*5f90*/  IMAD R0, R10, UR7, RZ ;  /* 0x000000070a007c24 */ /* 0x010fe4000f8e02ff */
[----:B------:R-:W-:-:S04]  /*5fa0*/  IMAD.WIDE.U32 R6, R4, UR12, R8 ;  /* 0x0000000c04067c25 */ /* 0x000fc8000f8e0008 */
[----:B------:R-:W-:Y:S02]  /*5fb0*/  IMAD.IADD R7, R7, 0x1, R5 ;  /* 0x0000000107077824 */ /* 0x000fe400078e0205 */
[----:B------:R-:W-:-:S04]  /*5fc0*/  IMAD.WIDE R4, R19, 0x80, R2 ;  /* 0x0000008013047825 */ /* 0x000fc800078e0202 */
[----:B-----5:R-:W-:Y:S02]  /*5fd0*/  IMAD R3, R19, -0x80, R12 ;  /* 0xffffff8013037824 */ /* 0x020fe400078e020c */
[----:B------:R-:W-:Y:S02]  /*5fe0*/  IMAD R13, R11, UR12, R0 ;  /* 0x0000000c0b0d7c24 */ /* 0x000fe4000f8e0200 */
[----:B------:R-:W-:Y:S01]  /*5ff0*/  IMAD.WIDE.U32 R10, R10, UR12, R8 ;  /* 0x0000000c0a0a7c25 */ /* 0x000fe2000f8e0008 */
[----:B------:R-:W-:-:S03]  /*6000*/  ISETP.GE.AND P1, PT, R2, R3, PT ;  /* 0x000000030200720c */ /* 0x000fc60003f26270 */
[----:B------:R-:W-:Y:S02]  /*6010*/  VIADD R0, R2, 0x40 ;  /* 0x0000004002007836 */ /* 0x000fe40000000000 */
[----:B---3--:R-:W-:Y:S02]  /*6020*/  IMAD R12, R16, UR6, RZ ;  /* 0x00000006100c7c24 */ /* 0x008fe4000f8e02ff */
[----:B------:R-:W-:Y:S01]  /*6030*/  IMAD R2, R14, UR6, RZ ;  /* 0x000000060e027c24 */ /* 0x000fe2000f8e02ff */
[----:B------:R-:W-:Y:S01]  /*6040*/  ISETP.GE.AND P0, PT, R0, R3, PT ;  /* 0x000000030000720c */ /* 0x000fe20003f06270 */
[----:B------:R-:W-:Y:S02]  /*6050*/  IMAD.IADD R11, R11, 0x1, R13 ;  /* 0x000000010b0b7824 */ /* 0x000fe400078e020d */
[----:B------:R-:W-:Y:S02]  /*6060*/  IMAD R17, R17, UR9, R12 ;  /* 0x0000000911117c24 */ /* 0x000fe4000f8e020c */
[----:B------:R-:W-:-:S02]  /*6070*/  IMAD R15, R15, UR9, R2 ;  /* 0x000000090f0f7c24 */ /* 0x000fc4000f8e0202 */
[----:B------:R-:W-:-:S04]  /*6080*/  IMAD.WIDE.U32 R12, R14, UR9, R10 ;  /* 0x000000090e0c7c25 */ /* 0x000fc8000f8e000a */
[----:B------:R-:W-:-:S04]  /*6090*/  IMAD.WIDE.U32 R2, R16, UR9, R6 ;  /* 0x0000000910027c25 */ /* 0x000fc8000f8e0006 */
[----:B------:R-:W-:Y:S02]  /*60a0*/  VIADD R16, R8, 0x20 ;  /* 0x0000002008107836 */ /* 0x000fe40000000000 */
[----:B------:R-:W-:Y:S02]  /*60b0*/  IMAD.IADD R15, R13, 0x1, R15 ;  /* 0x000000010d0f7824 */ /* 0x000fe400078e020f */
[----:B------:R-:W-:Y:S01]  /*60c0*/  IMAD.IADD R11, R3, 0x1, R17 ;  /* 0x00000001030b7824 */ /* 0x000fe200078e0211 */
        /* <DEDUP_REMOVED lines=17> */
.L_x_1051:
[----:B------:R-:W-:Y:S05]  /*61e0*/  BSYNC B0 ;  /* 0x0000000000007941 */ /* 0x000fea0003800000 */
.L_x_1050:
[----:B------:R-:W-:Y:S04]  /*61f0*/  BSSY B0, `(.L_x_1052) ;  /* 0x0000014000007945 */ /* 0x000fe80003800000 */
[----:B------:R-:W-:Y:S05]  /*6200*/  @P0 BRA `(.L_x_1053) ;  /* 0x0000000000480947 */ /* 0x000fea0003800000 */
[----:B------:R-:W-:Y:S01]  /*6210*/  IADD3 R7, P2, R4, 0x40, RZ ;  /* 0x0000004004077810 */ /* 0x000fe20007f5e0ff */
[----:B------:R-:W-:Y:S01]  /*6220*/  ULDC.64 UR10, c[0x0][0x818] ;  /* 0x00020600000a7ab9 */ /* 0x000fe20000000a00 */
[----:B------:R-:W-:Y:S01]  /*6230*/  IMAD.MOV.U32 R3, RZ, RZ, R11 ;  /* 0x000000ffff037224 */ /* 0x000fe200078e000b */
[----:B------:R-:W-:Y:S02]  /*6240*/  ULDC UR8, c[0x0][0x80c] ;  /* 0x0002030000087ab9 */ /* 0x000fe40000000800 */
[----:B------:R-:W-:Y:S01]  /*6250*/  IMAD.X R0, RZ, RZ, R5, P2 ;  /* 0x000000ffff007224 */ /* 0x000fe200010e0605 */
[----:B------:R-:W-:Y:S01]  /*6260*/  ISETP.GE.AND P3, PT, R8, UR8, PT ;  /* 0x0000000808007c0c */ /* 0x000fe2000bf66270 */
[----:B------:R-:W-:Y:S01]  /*6270*/  IMAD.WIDE.U32 R2, R7, UR10, R2 ;  /* 0x0000000a07027c25 */ /* 0x000fe2000f8e0002 */
[----:B------:R-:W-:Y:S02]  /*6280*/  ISETP.GE.AND P4, PT, R16, UR8, PT ;  /* 0x0000000810007c0c */ /* 0x000fe4000bf86270 */
[----:B------:R-:W-:Y:S01]  /*6290*/  ISETP.GE.AND P5, PT, R18, UR8, PT ;  /* 0x0000000812007c0c */ /* 0x000fe2000bfa6270 */
        /* <DEDUP_REMOVED lines=9> */
.L_x_1053:
[----:B------:R-:W-:Y:S05]  /*6330*/  BSYNC B0 ;  /* 0x0000000000007941 */ /* 0x000fea0003800000 */
.L_x_1052:
[----:B------:R-:W-:Y:S04]  /*6340*/  BSSY B0, `(.L_x_1054) ;  /* 0x0000012000007945 */ /* 0x000fe80003800000 */
[----:B------:R-:W-:Y:S05]  /*6350*/  @P1 BRA `(.L_x_1055) ;  /* 0x0000000000401947 */ /* 0x000fea0003800000 */
[----:B------:R-:W-:Y:S01]  /*6360*/  ULDC.64 UR8, c[0x0][0x848] ;  /* 0x0002120000087ab9 */ /* 0x000fe20000000a00 */
[----:B------:R-:W-:Y:S01]  /*6370*/  IMAD.MOV.U32 R14, RZ, RZ, R12 ;  /* 0x000000ffff0e7224 */ /* 0x000fe200078e000c */
[----:B------:R-:W-:Y:S01]  /*6380*/  ULDC UR6, c[0x0][0x83c] ;  /* 0x00020f0000067ab9 */ /* 0x000fe20000000800 */
[----:B--2---:R-:W-:Y:S01]  /*6390*/  IMAD R7, R5, UR8, RZ ;  /* 0x0000000805077c24 */ /* 0x004fe2000f8e02ff */
        /* <DEDUP_REMOVED lines=12> */
.L_x_1055:
[----:B------:R-:W-:Y:S05]  /*6460*/  BSYNC B0 ;  /* 0x0000000000007941 */ /* 0x000fea0003800000 */
.L_x_1054:
[----:B------:R-:W-:Y:S04]  /*6470*/  BSSY B0, `(.L_x_1056) ;  /* 0x0000016000007945 */ /* 0x000fe80003800000 */
[----:B------:R-:W-:Y:S05]  /*6480*/  @P0 BRA `(.L_x_1057) ;  /* 0x0000000000500947 */ /* 0x000fea0003800000 */
[----:B--23--:R-:W-:Y:S01]  /*6490*/  IADD3 R7, P0, R4, 0x40, RZ ;  /* 0x0000004004077810 */ /* 0x00cfe20007f1e0ff */
        /* <DEDUP_REMOVED lines=18> */
[----:B------:R2:W-:Y:S02]  /*65c0*/  STG.E.128 desc[UR4][R4.64+0x80], RZ ;  /* 0x000080ff04007986 */ /* 0x0005e4000c101d04 */
.L_x_1057:
[----:B------:R-:W-:Y:S05]  /*65d0*/  BSYNC B0 ;  /* 0x0000000000007941 */ /* 0x000fea0003800000 */
.L_x_1056:
[----:B------:R-:W-:Y:S05]  /*65e0*/  EXIT ;  /* 0x000000000000794d */ /* 0x000fea0003800000 */
.L_x_1020:
[----:B------:R-:W-:-:S08]  /*65f0*/  NOP ;  /* 0x0000000000007918 */ /* 0x000fd00000000000 */
[----:B------:R-:W1:-:S00]  /*6600*/  USETMAXREG.DEALLOC.CTAPOOL 0x18 ;  /* 0x00000018000079c8 */ /* 0x000e4000080e0500 */
[----:B-1----:R-:W-:Y:S01]  /*6610*/  LOP3.LUT R2, R0, 0x3, RZ, 0xc0, !PT ;  /* 0x0000000300027812 */ /* 0x002fe200078ec0ff */
[----:B------:R-:W-:Y:S01]  /*6620*/  BSSY B0, `(.L_x_1058) ;  /* 0x0000332000007945 */ /* 0x000fe20003800000 */
[----:B------:R-:W-:-:S04]  /*6630*/  IMAD.MOV.U32 R0, RZ, RZ, RZ ;  /* 0x000000ffff007224 */ /* 0x000fc800078e00ff */
        /* <DEDUP_REMOVED lines=8> */
[----:B------:R-:W1:Y:S01]  /*66c0*/  S2UR UR9, SR_CTAID.X ;  /* 0x00000000000979c3 */ /* 0x000e620000002500 */
[----:B------:R-:W-:Y:S01]  /*66d0*/  ULDC UR4, c[0x0][0x280] ;  /* 0x0000a00000047ab9 */ /* 0x000fe20000000800 */
[----:B------:R-:W-:Y:S01]  /*66e0*/  ULDC UR6, c[0x0][0x290] ;  /* 0x0000a40000067ab9 */ /* 0x000fe20000000800 */
[----:B------:R-:W-:-:S05]  /*66f0*/  ULDC UR7, c[0x0][0x74c] ;  /* 0x0001d30000077ab9 */ /* 0x000fca0000000800 */
[----:B------:R-:W2:Y:S01]  /*6700*/  S2UR UR13, SR_CTAID.Y ;  /* 0x00000000000d79c3 */ /* 0x000ea20000002600 */
[----:B-1----:R-:W-:Y:S02]  /*6710*/  ULEA UR5, UR9, UR4, 0x7 ;  /* 0x0000000409057291 */ /* 0x002fe4000f8e383f */
[----:B------:R-:W-:Y:S02]  /*6720*/  ISETP.LE.AND P0, PT, RZ, UR9, PT ;  /* 0x00000009ff007c0c */ /* 0x000fe4000bf03270 */
[----:B------:R-:W-:-:S04]  /*6730*/  UIADD3 UR5, -UR7, UR5, -UR6 ;  /* 0x0000000507057290 */ /* 0x000fc8000fffe906 */
[----:B------:R-:W-:-:S04]  /*6740*/  USHF.R.S32.HI UR6, URZ, 0x1f, UR5 ;  /* 0x0000001f3f067899 */ /* 0x000fc80008011405 */
[----:B------:R-:W-:-:S04]  /*6750*/  ULEA.HI UR6, UR6, UR5, URZ, 0x6 ;  /* 0x0000000506067291 */ /* 0x000fc8000f8f303f */
[----:B------:R-:W-:Y:S02]  /*6760*/  USHF.R.S32.HI UR5, URZ, 0x6, UR6 ;  /* 0x000000063f057899 */ /* 0x000fe40008011406 */
[----:B------:R-:W-:Y:S02]  /*6770*/  UIADD3 UR6, UR4, 0x3f, URZ ;  /* 0x0000003f04067890 */ /* 0x000fe4000fffe03f */
[----:B------:R-:W-:Y:S02]  /*6780*/  UISETP.LT.AND UP0, UPT, URZ, UR5, UPT ;  /* 0x000000053f00728c */ /* 0x000fe4000bf01270 */
[----:B------:R-:W-:Y:S02]  /*6790*/  USHF.R.S32.HI UR7, URZ, 0x1f, UR6 ;  /* 0x0000001f3f077899 */ /* 0x000fe40008011406 */
[----:B------:R-:W-:Y:S02]  /*67a0*/  USEL UR5, URZ, UR5, !UP0 ;  /* 0x000000053f057287 */ /* 0x000fe4000c000000 */
[----:B------:R-:W-:-:S04]  /*67b0*/  ULEA.HI UR7, UR7, UR6, URZ, 0x6 ;  /* 0x0000000607077291 */ /* 0x000fc8000f8f303f */
[----:B------:R-:W-:Y:S01]  /*67c0*/  USHF.R.S32.HI UR8, URZ, 0x6, UR7 ;  /* 0x000000063f087899 */ /* 0x000fe20008011407 */
[----:B--2---:R-:W-:Y:S11]  /*67d0*/  @!P0 BRA `(.L_x_1061) ;  /* 0x0000000000288947 */ /* 0x004ff60003800000 */
        /* <DEDUP_REMOVED lines=10> */
.L_x_1061:
[----:B------:R-:W-:Y:S02]  /*6880*/  UISETP.GT.AND UP0, UPT, UR8, UR5, UPT ;  /* 0x000000050800728c */ /* 0x000fe4000bf04270 */
[----:B------:R-:W-:Y:S02]  /*6890*/  USHF.R.S32.HI UR14, URZ, 0x1f, UR12 ;  /* 0x0000001f3f0e7899 */ /* 0x000fe4000801140c */
[----:B------:R-:W-:Y:S02]  /*68a0*/  USHF.R.S32.HI UR9, URZ, 0x1f, UR13 ;  /* 0x0000001f3f097899 */ /* 0x000fe4000801140d */
[----:B------:R-:W-:-:S13]  /*68b0*/  PLOP3.LUT P0, PT, PT, PT, UP0, 0x80, 0x0 ;  /* 0x000000000000781c */ /* 0x000fda0003f0f008 */
[----:B------:R-:W-:Y:S05]  /*68c0*/  @!P0 BRA `(.L_x_1060) ;  /* 0x00000030001c8947 */ /* 0x000fea0003800000 */
[----:B------:R-:W-:Y:S01]  /*68d0*/  UIADD3 UR4, -UR5, UR8, URZ ;  /* 0x0000000805047290 */ /* 0x000fe2000fffe13f */
[----:B------:R-:W-:Y:S01]  /*68e0*/  ULDC.64 UR10, c[0x0][0x2d8] ;  /* 0x0000b600000a7ab9 */ /* 0x000fe20000000a00 */
[----:B------:R-:W-:Y:S02]  /*68f0*/  ELECT P0, URZ, PT ;  /* 0x00000000003f782f */ /* 0x000fe40003800000 */
[----:B------:R-:W-:Y:S02]  /*6900*/  ULOP3.LUT UR4, UR4, 0x1, URZ, 0xc0, !UPT ;  /* 0x0000000104047892 */ /* 0x000fe4000f8ec03f */
[----:B------:R-:W-:Y:S02]  /*6910*/  UIMAD UR9, UR9, UR10, URZ ;  /* 0x0000000a090972a4 */ /* 0x000fe4000f8e023f */
[----:B------:R-:W-:Y:S02]  /*6920*/  UISETP.NE.U32.AND UP0, UPT, UR4, 0x1, UPT ;  /* 0x000000010400788c */ /* 0x000fe4000bf05070 */
[----:B------:R-:W-:-:S02]  /*6930*/  UIMAD.WIDE.U32 UR6, UR13, UR10, URZ ;  /* 0x0000000a0d0672a5 */ /* 0x000fc4000f8e003f */
[----:B------:R-:W-:Y:S02]  /*6940*/  UIMAD UR9, UR13, UR11, UR9 ;  /* 0x0000000b0d0972a4 */ /* 0x000fe4000f8e0209 */
[----:B------:R-:W-:Y:S01]  /*6950*/  PLOP3.LUT P1, PT, PT, PT, UP0, 0x80, 0x0 ;  /* 0x000000000000781c */ /* 0x000fe20003f2f008 */
[----:B------:R-:W-:Y:S01]  /*6960*/  ULDC.64 UR10, c[0x0][0x2e0] ;  /* 0x0000b800000a7ab9 */ /* 0x000fe20000000a00 */
[----:B------:R-:W-:Y:S02]  /*6970*/  UIADD3 UR7, UR7, UR9, URZ ;  /* 0x0000000907077290 */ /* 0x000fe4000fffe03f */
[----:B------:R-:W-:Y:S02]  /*6980*/  UIMAD UR9, UR14, UR10, URZ ;  /* 0x0000000a0e0972a4 */ /* 0x000fe4000f8e023f */
[----:B------:R-:W-:Y:S02]  /*6990*/  UIMAD.WIDE.U32 UR6, UR12, UR10, UR6 ;  /* 0x0000000a0c0672a5 */ /* 0x000fe4000f8e0006 */
[----:B------:R-:W-:-:S04]  /*69a0*/  UIMAD UR9, UR12, UR11, UR9 ;  /* 0x0000000b0c0972a4 */ /* 0x000fc8000f8e0209 */
[----:B------:R-:W-:Y:S01]  /*69b0*/  UIADD3 UR9, UR7, UR9, URZ ;  /* 0x0000000907097290 */ /* 0x000fe2000fffe03f */
[----:B------:R-:W-:Y:S11]  /*69c0*/  @P1 BRA `(.L_x_1062) ;  /* 0x0000000000bc1947 */ /* 0x000ff60003800000 */
[----:B------:R-:W-:Y:S01]  /*69d0*/  UIMAD UR14, UR5, 0x1800, URZ ;  /* 0x00001800050e78a4 */ /* 0x000fe2000f8e023f */
        /* <DEDUP_REMOVED lines=9> */
[----:B------:R-:W-:Y:S01]  /*6a70*/  UMOV UR16, 0x0 ;  /* 0x0000000000107882 */ /* 0x000fe20000000000 */
[----:B------:R-:W-:Y:S02]  /*6a80*/  UMOV UR17, 0x14f00000 ;  /* 0x14f0000000117882 */ /* 0x000fe40000000000 */
[----:B------:R-:W-:-:S02]  /*6a90*/  ULEA.HI.X UR11, UR13, UR11, UR15, 0x2, UP0 ;  /* 0x0000000b0d0b7291 */ /* 0x000fc400080f140f */
[----:B-1----:R-:W-:-:S03]  /*6aa0*/  ULEA UR4, UR12, UR4, 0x18 ;  /* 0x000000040c047291 */ /* 0x002fc6000f8ec03f */
[----:B------:R-:W-:Y:S01]  /*6ab0*/  UMOV UR12, 0x300 ;  /* 0x00000300000c7882 */ /* 0x000fe20000000000 */
[----:B------:R-:W-:-:S09]  /*6ac0*/  UIADD3 UR4, UR4, 0xc000, URZ ;  /* 0x0000c00004047890 */ /* 0x000fd2000fffe03f */
[----:B------:R1:W-:Y:S02]  /*6ad0*/  UBLKRED.G.S.ADD.F32.RN [UR10], [UR4], UR12, desc[UR16] ;  /* 0x0000100a040073bb */ /* 0x0003e400080a140c */
[----:B-1----:R0:W-:Y:S02]  /*6ae0*/  UTMACMDFLUSH ;  /* 0x00000000000079b7 */ /* 0x0021e40000000000 */
.L_x_1064:
[----:B------:R-:W-:Y:S05]  /*6af0*/  BSYNC B1 ;  /* 0x0000000000017941 */ /* 0x000fea0003800000 */
.L_x_1063:
        /* <DEDUP_REMOVED lines=9> */
[----:B------:R-:W-:Y:S02]  /*6b90*/  UMOV UR17, 0x14f00000 ;  /* 0x14f0000000117882 */ /* 0x000fe40000000000 */
[----:B------:R-:W-:Y:S02]  /*6ba0*/  ULEA.HI.X.SX32 UR4, UR4, UR9, 0x1, UP0 ;  /* 0x0000000904047291 */ /* 0x000fe400080f0e3f */
[----:B------:R-:W-:-:S04]  /*6bb0*/  ULEA UR10, UP0, UR15, UR10, 0x2 ;  /* 0x0000000a0f0a7291 */ /* 0x000fc8000f80103f */
[----:B------:R-:W-:-:S03]  /*6bc0*/  ULEA.HI.X UR11, UR15, UR11, UR4, 0x2, UP0 ;  /* 0x0000000b0f0b7291 */ /* 0x000fc600080f1404 */
[----:B------:R-:W-:Y:S01]  /*6bd0*/  UMOV UR4, 0x300 ;  /* 0x0000030000047882 */ /* 0x000fe20000000000 */
[----:B-1----:R-:W-:-:S04]  /*6be0*/  ULEA UR12, UR13, UR12, 0x18 ;  /* 0x0000000c0d0c7291 */ /* 0x002fc8000f8ec03f */
[----:B------:R-:W-:-:S09]  /*6bf0*/  UIADD3 UR12, UR12, 0xf000, URZ ;  /* 0x0000f0000c0c7890 */ /* 0x000fd2000fffe03f */
[----:B------:R1:W-:Y:S01]  /*6c00*/  UBLKRED.G.S.ADD.F32.RN [UR10], [UR12], UR4, desc[UR16] ;  /* 0x0000100a0c0073bb */ /* 0x0003e200080a1404 */
[----:B------:R0:W-:Y:S01]  /*6c10*/  UTMACMDFLUSH ;  /* 0x00000000000079b7 */ /* 0x0001e20000000000 */
[----:B-1----:R-:W-:-:S04]  /*6c20*/  DEPBAR.LE SB0, 0x1 ;  /* 0x000080400000791a */ /* 0x002fc80000000000 */
.L_x_1066:
[----:B------:R-:W-:Y:S05]  /*6c30*/  BSYNC B1 ;  /* 0x0000000000017941 */ /* 0x000fea0003800000 */
.L_x_1065:
[----:B------:R-:W-:Y:S06]  /*6c40*/  BAR.ARV 0xa, 0xa0 ;  /* 0x0282800000007b1d */ /* 0x000fec0000002000 */
[----:B------:R-:W-:Y:S04]  /*6c50*/  BSSY B1, `(.L_x_1067) ;  /* 0x0000003000017945 */ /* 0x000fe80003800000 */
[----:B------:R-:W-:Y:S05]  /*6c60*/  @!P0 BRA `(.L_x_1068) ;  /* 0x0000000000048947 */ /* 0x000fea0003800000 */
[----:B------:R-:W-:-:S04]  /*6c70*/  DEPBAR.LE SB0, 0x0 ;  /* 0x000080000000791a */ /* 0x000fc80000000000 */
.L_x_1068:
[----:B------:R-:W-:Y:S05]  /*6c80*/  BSYNC B1 ;  /* 0x0000000000017941 */ /* 0x000fea0003800000 */
.L_x_1067:
[----:B------:R-:W-:Y:S06]  /*6c90*/  BAR.ARV 0xb, 0xa0 ;  /* 0x02c2800000007b1d */ /* 0x000fec0000002000 */
[----:B------:R-:W-:Y:S01]  /*6ca0*/  UIADD3 UR12, UR5, 0x1, URZ ;  /* 0x00000001050c7890 */ /* 0x000fe2000fffe03f */
[----:B------:R-:W-:Y:S11]  /*6cb0*/  BRA `(.L_x_1069) ;  /* 0x0000000000047947 */ /* 0x000ff60003800000 */
.L_x_1062:
[----:B------:R-:W-:-:S05]  /*6cc0*/  UMOV UR12, UR5 ;  /* 0x00000005000c7c82 */ /* 0x000fca0008000000 */
.L_x_1069:
[----:B------:R-:W-:-:S04]  /*6cd0*/  UIADD3 UR4, UR5, 0x1, URZ ;  /* 0x0000000105047890 */ /* 0x000fc8000fffe03f */
[----:B------:R-:W-:-:S06]  /*6ce0*/  UISETP.NE.AND UP0, UPT, UR8, UR4, UPT ;  /* 0x000000040800728c */ /* 0x000fcc000bf05270 */
[----:B------:R-:W-:-:S13]  /*6cf0*/  PLOP3.LUT P1, PT, PT, PT, UP0, 0x80, 0x0 ;  /* 0x000000000000781c */ /* 0x000fda0003f2f008 */
[----:B------:R-:W-:Y:S05]  /*6d00*/  @!P1 BRA `(.L_x_1060) ;  /* 0x0000002c000c9947 */ /* 0x000fea0003800000 */
[----:B------:R-:W-:Y:S01]  /*6d10*/  ULDC.64 UR18, c[0x0][0x2c0] ;  /* 0x0000b00000127ab9 */ /* 0x000fe20000000a00 */
[----:B------:R-:W-:Y:S02]  /*6d20*/  UIMAD UR13, UR12, 0x1800, URZ ;  /* 0x000018000c0d78a4 */ /* 0x000fe4000f8e023f */
[----:B------:R-:W-:Y:S01]  /*6d30*/  ULEA UR18, UP0, UR6, UR18, 0x2 ;  /* 0x0000001206127291 */ /* 0x000fe2000f80103f */
[----:B------:R-:W-:Y:S01]  /*6d40*/  UMOV UR4, URZ ;  /* 0x0000003f00047c82 */ /* 0x000fe20008000000 */
[----:B------:R-:W-:Y:S02]  /*6d50*/  ULDC.64 UR24, c[0x0][0x2c0] ;  /* 0x0000b00000187ab9 */ /* 0x000fe40000000a00 */
[----:B------:R-:W-:Y:S02]  /*6d60*/  ULEA.HI.X UR19, UR6, UR19, UR9, 0x2, UP0 ;  /* 0x0000001306137291 */ /* 0x000fe400080f1409 */
[----:B------:R-:W-:Y:S02]  /*6d70*/  UIADD3 UR14, UP0, UR18, 0x3000, URZ ;  /* 0x00003000120e7890 */ /* 0x000fe4000ff1e03f */
[----:B------:R-:W-:-:S02]  /*6d80*/  UIADD3 UR16, UP1, UR18, 0x6000, URZ ;  /* 0x0000600012107890 */ /* 0x000fc4000ff3e03f */
[----:B------:R-:W-:Y:S02]  /*6d90*/  UIADD3 UR18, UP2, UR18, 0x9000, URZ ;  /* 0x0000900012127890 */ /* 0x000fe4000ff5e03f */
[----:B------:R-:W-:Y:S02]  /*6da0*/  UIADD3.X UR15, URZ, UR19, URZ, UP0, !UPT ;  /* 0x000000133f0f7290 */ /* 0x000fe400087fe43f */
[----:B------:R-:W-:Y:S02]  /*6db0*/  UIADD3.X UR17, URZ, UR19, URZ, UP1, !UPT ;  /* 0x000000133f117290 */ /* 0x000fe40008ffe43f */
[----:B------:R-:W-:Y:S01]  /*6dc0*/  UIADD3.X UR19, URZ, UR19, URZ, UP2, !UPT ;  /* 0x000000133f137290 */ /* 0x000fe200097fe43f */
[----:B------:R-:W-:-:S11]  /*6dd0*/  UMOV UR20, UR13 ;  /* 0x0000000d00147c82 */ /* 0x000fd60008000000 */
.L_x_1082:
[----:B------:R-:W-:Y:S01]  /*6de0*/  UIADD3 UR10, UR13, UR4, URZ ;  /* 0x000000040d0a7290 */ /* 0x000fe2000fffe03f */
[----:B------:R-:W-:Y:S03]  /*6df0*/  BAR.SYNC.DEFER_BLOCKING 0xd, 0xa0 ;  /* 0x0342800000007b1d */ /* 0x000fe60000010000 */
[----:B------:R-:W-:Y:S02]  /*6e00*/  UIMAD.WIDE UR26, UR10, 0x4, UR14 ;  /* 0x000000040a1a78a5 */ /* 0x000fe4000f8e020e */
[----:B------:R-:W-:Y:S01]  /*6e10*/  UIMAD.WIDE UR28, UR10, 0x4, UR16 ;  /* 0x000000040a1c78a5 */ /* 0x000fe2000f8e0210 */
[----:B------:R-:W-:Y:S01]  /*6e20*/  BSSY B1, `(.L_x_1070) ;  /* 0x0000010000017945 */ /* 0x000fe20003800000 */
[----:B------:R-:W-:-:S03]  /*6e30*/  UIMAD.WIDE UR10, UR10, 0x4, UR18 ;  /* 0x000000040a0a78a5 */ /* 0x000fc6000f8e0212 */
[----:B------:R-:W-:Y:S09]  /*6e40*/  @!P0 BRA `(.L_x_1071) ;  /* 0x0000000000348947 */ /* 0x000ff20003800000 */
[----:B------:R-:W1:Y:S01]  /*6e50*/  S2UR UR22, SR_CgaCtaId ;  /* 0x00000000001679c3 */ /* 0x000e620000008800 */
[----:B------:R-:W-:Y:S01]  /*6e60*/  UIADD3 UR23, UP0, UR20, UR6, URZ ;  /* 0x0000000614177290 */ /* 0x000fe2000ff1e03f */
[----:B------:R-:W-:Y:S01]  /*6e70*/  UMOV UR21, 0x400 ;  /* 0x0000040000157882 */ /* 0x000fe20000000000 */
[----:B------:R-:W-:Y:S02]  /*6e80*/  UMOV UR32, 0x0 ;  /* 0x0000000000207882 */ /* 0x000fe40000000000 */
[----:B------:R-:W-:Y:S01]  /*6e90*/  ULEA.HI.X.SX32 UR30, UR20, UR9, 0x1, UP0 ;  /* 0x00000009141e7291 */ /* 0x000fe200080f0e3f */
[----:B------:R-:W-:Y:S01]  /*6ea0*/  UMOV UR33, 0x14f00000 ;  /* 0x14f0000000217882 */ /* 0x000fe20000000000 */
[----:B-1----:R-:W-:Y:S02]  /*6eb0*/  ULEA UR21, UR22, UR21, 0x18 ;  /* 0x0000001516157291 */ /* 0x002fe4000f8ec03f */
[----:B------:R-:W-:Y:S02]  /*6ec0*/  ULEA UR22, UP0, UR23, UR24, 0x2 ;  /* 0x0000001817167291 */ /* 0x000fe4000f80103f */
[----:B------:R-:W-:-:S02]  /*6ed0*/  UIADD3 UR21, UR21, 0xc000, URZ ;  /* 0x0000c00015157890 */ /* 0x000fc4000fffe03f */
[----:B------:R-:W-:-:S03]  /*6ee0*/  ULEA.HI.X UR23, UR23, UR25, UR30, 0x2, UP0 ;  /* 0x0000001917177291 */ /* 0x000fc600080f141e */
[----:B------:R-:W-:-:S06]  /*6ef0*/  UMOV UR30, 0x300 ;  /* 0x00000300001e7882 */ /* 0x000fcc0000000000 */
[----:B------:R1:W-:Y:S02]  /*6f00*/  UBLKRED.G.S.ADD.F32.RN [UR22], [UR21], UR30, desc[UR32] ;  /* 0x00002016150073bb */ /* 0x0003e400080a141e */
[----:B-1----:R0:W-:Y:S02]  /*6f10*/  UTMACMDFLUSH ;  /* 0x00000000000079b7 */ /* 0x0021e40000000000 */
.L_x_1071:
[----:B------:R-:W-:Y:S05]  /*6f20*/  BSYNC B1 ;  /* 0x0000000000017941 */ /* 0x000fea0003800000 */
.L_x_1070:
        /* <DEDUP_REMOVED lines=13> */
.L_x_1073:
[----:B------:R-:W-:Y:S05]  /*7000*/  BSYNC B1 ;  /* 0x0000000000017941 */ /* 0x000fea0003800000 */
.L_x_1072:
[----:B------:R-:W-:Y:S06]  /*7010*/  BAR.ARV 0xa, 0xa0 ;  /* 0x0282800000007b1d */ /* 0x000fec0000002000 */
[----:B------:R-:W-:Y:S04]  /*7020*/  BSSY B1, `(.L_x_1074) ;  /* 0x0000003000017945 */ /* 0x000fe80003800000 */
[----:B------:R-:W-:Y:S05]  /*7030*/  @!P0 BRA `(.L_x_1075) ;  /* 0x0000000000048947 */ /* 0x000fea0003800000 */
[----:B------:R-:W-:-:S04]  /*7040*/  DEPBAR.LE SB0, 0x0 ;  /* 0x000080000000791a */ /* 0x000fc80000000000 */
.L_x_1075:
[----:B------:R-:W-:Y:S05]  /*7050*/  BSYNC B1 ;  /* 0x0000000000017941 */ /* 0x000fea0003800000 */
.L_x_1074:
        /* <DEDUP_REMOVED lines=13> */
.L_x_1077:
[----:B------:R-:W-:Y:S05]  /*7130*/  BSYNC B1 ;  /* 0x0000000000017941 */ /* 0x000fea0003800000 */
.L_x_1076:
        /* <DEDUP_REMOVED lines=13> */
.L_x_1079:
[----:B------:R-:W-:Y:S05]  /*7210*/  BSYNC B1 ;  /* 0x0000000000017941 */ /* 0x000fea0003800000 */
.L_x_1078:
[----:B------:R-:W-:Y:S01]  /*7220*/  UIADD3 UR12, UR12, 0x2, URZ ;  /* 0x000000020c0c7890 */ /* 0x000fe2000fffe03f */
[----:B------:R-:W-:Y:S06]  /*7230*/  BAR.ARV 0xa, 0xa0 ;  /* 0x0282800000007b1d */ /* 0x000fec0000002000 */
[----:B------:R-:W-:Y:S01]  /*7240*/  UISETP.GE.AND UP0, UPT, UR12, UR8, UPT ;  /* 0x000000080c00728c */ /* 0x000fe2000bf06270 */
[----:B------:R-:W-:Y:S04]  /*7250*/  BSSY B1, `(.L_x_1080) ;  /* 0x0000003000017945 */ /* 0x000fe80003800000 */
[----:B------:R-:W-:Y:S06]  /*7260*/  @!P0 BRA `(.L_x_1081) ;  /* 0x0000000000048947 */ /* 0x000fec0003800000 */
[----:B------:R-:W-:-:S04]  /*7270*/  DEPBAR.LE SB0, 0x0 ;  /* 0x000080000000791a */ /* 0x000fc80000000000 */
.L_x_1081:
[----:B------:R-:W-:Y:S05]  /*7280*/  BSYNC B1 ;  /* 0x0000000000017941 */ /* 0x000fea0003800000 */
.L_x_1080:
[----:B------:R-:W-:Y:S06]  /*7290*/  BAR.ARV 0xb, 0xa0 ;  /* 0x02c2800000007b1d */ /* 0x000fec0000002000 */
[----:B------:R-:W-:Y:S01]  /*72a0*/  PLOP3.LUT P1, PT, PT, PT, UP0, 0x80, 0x0 ;  /* 0x000000000000781c */ /* 0x000fe20003f2f008 */
[----:B------:R-:W-:Y:S02]  /*72b0*/  UIADD3 UR20, UR20, 0x3000, URZ ;  /* 0x0000300014147890 */ /* 0x000fe4000fffe03f */
[----:B------:R-:W-:-:S10]  /*72c0*/  UIADD3 UR4, UR4, 0x3000, URZ ;  /* 0x0000300004047890 */ /* 0x000fd4000fffe03f */
[----:B------:R-:W-:Y:S05]  /*72d0*/  @!P1 BRA `(.L_x_1082) ;  /* 0xfffffff800c09947 */ /* 0x000fea000383ffff */
[----:B------:R-:W-:Y:S05]  /*72e0*/  BRA `(.L_x_1060) ;  /* 0x0000002400947947 */ /* 0x000fea0003800000 */
.L_x_1059:
[----:B------:R-:W1:Y:S01]  /*72f0*/  S2UR UR21, SR_CTAID.Z ;  /* 0x00000000001579c3 */ /* 0x000e620000002700 */
[----:B------:R-:W-:Y:S01]  /*7300*/  IMAD.MOV.U32 R11, RZ, RZ, 0x1 ;  /* 0x00000001ff0b7424 */ /* 0x000fe200078e00ff */
[----:B-1----:R-:W-:-:S13]  /*7310*/  ISETP.LE.AND P0, PT, RZ, UR21, PT ;  /* 0x00000015ff007c0c */ /* 0x002fda000bf03270 */
[----:B------:R-:W-:Y:S05]  /*7320*/  @!P0 BRA `(.L_x_1083) ;  /* 0x0000002000f08947 */ /* 0x000fea0003800000 */
[----:B------:R-:W1:Y:S01]  /*7330*/  S2UR UR9, SR_CTAID.X ;  /* 0x00000000000979c3 */ /* 0x000e620000002500 */
[----:B------:R-:W-:Y:S01]  /*7340*/  ULDC UR8, c[0x0][0x280] ;  /* 0x0000a00000087ab9 */ /* 0x000fe20000000800 */
[----:B------:R-:W-:Y:S01]  /*7350*/  ULDC UR4, c[0x0][0x290] ;  /* 0x0000a40000047ab9 */ /* 0x000fe20000000800 */
[----:B------:R-:W-:-:S05]  /*7360*/  ULDC UR5, c[0x0][0x74c] ;  /* 0x0001d30000057ab9 */ /* 0x000fca0000000800 */
[----:B------:R-:W2:Y:S01]  /*7370*/  S2UR UR20, SR_CTAID.Y ;  /* 0x00000000001479c3 */ /* 0x000ea20000002600 */
[----:B-1----:R-:W-:Y:S02]  /*7380*/  USHF.L.U32 UR11, UR9, 0x7, URZ ;  /* 0x00000007090b7899 */ /* 0x002fe4000800063f */
[----:B------:R-:W-:Y:S02]  /*7390*/  ISETP.LE.AND P0, PT, RZ, UR9, PT ;  /* 0x00000009ff007c0c */ /* 0x000fe4000bf03270 */
[----:B------:R-:W-:-:S04]  /*73a0*/  UIADD3 UR4, -UR4, UR11, UR8 ;  /* 0x0000000b04047290 */ /* 0x000fc8000fffe108 */
[----:B------:R-:W-:-:S04]  /*73b0*/  UIADD3 UR4, UR4, -UR5, URZ ;  /* 0x8000000504047290 */ /* 0x000fc8000fffe03f */
[----:B------:R-:W-:-:S04]  /*73c0*/  USHF.R.S32.HI UR5, URZ, 0x1f, UR4 ;  /* 0x0000001f3f057899 */ /* 0x000fc80008011404 */
[----:B------:R-:W-:Y:S02]  /*73d0*/  ULEA.HI UR5, UR5, UR4, URZ, 0x6 ;  /* 0x0000000405057291 */ /* 0x000fe4000f8f303f */
[----:B------:R-:W-:Y:S02]  /*73e0*/  UIADD3 UR4, UR8, 0x3f, URZ ;  /* 0x0000003f08047890 */ /* 0x000fe4000fffe03f */
[----:B------:R-:W-:Y:S02]  /*73f0*/  USHF.R.S32.HI UR5, URZ, 0x6, UR5 ;  /* 0x000000063f057899 */ /* 0x000fe40008011405 */
[----:B------:R-:W-:Y:S02]  /*7400*/  USHF.R.S32.HI UR6, URZ, 0x1f, UR4 ;  /* 0x0000001f3f067899 */ /* 0x000fe40008011404 */
[----:B------:R-:W-:Y:S02]  /*7410*/  UISETP.LT.AND UP0, UPT, URZ, UR5, UPT ;  /* 0x000000053f00728c */ /* 0x000fe4000bf01270 */
[----:B------:R-:W-:-:S02]  /*7420*/  ULEA.HI UR6, UR6, UR4, URZ, 0x6 ;  /* 0x0000000406067291 */ /* 0x000fc4000f8f303f */
[----:B------:R-:W-:Y:S02]  /*7430*/  USEL UR7, URZ, UR5, !UP0 ;  /* 0x000000053f077287 */ /* 0x000fe4000c000000 */
[----:B------:R-:W-:Y:S01]  /*7440*/  USHF.R.S32.HI UR6, URZ, 0x6, UR6 ;  /* 0x000000063f067899 */ /* 0x000fe20008011406 */
[----:B--2---:R-:W-:Y:S11]  /*7450*/  @!P0 BRA `(.L_x_1084) ;  /* 0x0000000000288947 */ /* 0x004ff60003800000 */
[----:B------:R-:W-:Y:S01]  /*7460*/  ULEA UR8, UR9, UR8, 0x7 ;  /* 0x0000000809087291 */ /* 0x000fe2000f8e383f */
[----:B------:R-:W-:Y:S01]  /*7470*/  ULDC UR4, c[0x0][0x290] ;  /* 0x0000a40000047ab9 */ /* 0x000fe20000000800 */
[----:B------:R-:W-:Y:S02]  /*7480*/  ULDC UR5, c[0x0][0x748] ;  /* 0x0001d20000057ab9 */ /* 0x000fe40000000800 */
[----:B------:R-:W-:-:S04]  /*7490*/  UIADD3 UR4, -UR4, 0xbf, UR8 ;  /* 0x000000bf04047890 */ /* 0x000fc8000fffe108 */
[----:B------:R-:W-:-:S04]  /*74a0*/  UIADD3 UR4, UR4, UR5, URZ ;  /* 0x0000000504047290 */ /* 0x000fc8000fffe03f */
[----:B------:R-:W-:-:S04]  /*74b0*/  USHF.R.S32.HI UR5, URZ, 0x1f, UR4 ;  /* 0x0000001f3f057899 */ /* 0x000fc80008011404 */
[----:B------:R-:W-:-:S04]  /*74c0*/  ULEA.HI UR5, UR5, UR4, URZ, 0x6 ;  /* 0x0000000405057291 */ /* 0x000fc8000f8f303f */
[----:B------:R-:W-:-:S04]  /*74d0*/  USHF.R.S32.HI UR5, URZ, 0x6, UR5 ;  /* 0x000000063f057899 */ /* 0x000fc80008011405 */
[----:B------:R-:W-:-:S04]  /*74e0*/  UISETP.LT.AND UP0, UPT, UR5, UR6, UPT ;  /* 0x000000060500728c */ /* 0x000fc8000bf01270 */
[----:B------:R-:W-:-:S12]  /*74f0*/  USEL UR6, UR5, UR6, UP0 ;  /* 0x0000000605067287 */ /* 0x000fd80008000000 */
.L_x_1084:
[----:B------:R-:W-:-:S06]  /*7500*/  UISETP.GT.AND UP0, UPT, UR6, UR7, UPT ;  /* 0x000000070600728c */ /* 0x000fcc000bf04270 */
[----:B------:R-:W-:-:S13]  /*7510*/  PLOP3.LUT P0, PT, PT, PT, UP0, 0x80, 0x0 ;  /* 0x000000000000781c */ /* 0x000fda0003f0f008 */
[----:B------:R-:W-:Y:S05]  /*7520*/  @!P0 BRA `(.L_x_1083) ;  /* 0x0000002000708947 */ /* 0x000fea0003800000 */
[----:B------:R-:W-:Y:S01]  /*7530*/  USHF.R.S32.HI UR10, URZ, 0x1f, UR20 ;  /* 0x0000001f3f0a7899 */ /* 0x000fe20008011414 */
[----:B------:R-:W-:Y:S01]  /*7540*/  IMAD.U32 R4, RZ, RZ, UR7 ;  /* 0x00000007ff047e24 */ /* 0x000fe2000f8e00ff */
[----:B------:R-:W-:Y:S01]  /*7550*/  ULDC.64 UR8, c[0x0][0x718] ;  /* 0x0001c60000087ab9 */ /* 0x000fe20000000a00 */
[----:B------:R-:W-:Y:S01]  /*7560*/  ULDC.64 UR12, c[0x0][0x730] ;  /* 0x0001cc00000c7ab9 */ /* 0x000fe20000000a00 */
[----:B------:R-:W-:Y:S01]  /*7570*/  UIMAD.WIDE.U32 UR4, UR20, UR8, URZ ;  /* 0x00000008140472a5 */ /* 0x000fe2000f8e003f */
[----:B------:R-:W-:Y:S01]  /*7580*/  BSSY B1, `(.L_x_1083) ;  /* 0x0000216000017945 */ /* 0x000fe20003800000 */
[----:B------:R-:W-:Y:S01]  /*7590*/  UIMAD UR8, UR10, UR8, URZ ;  /* 0x000000080a0872a4 */ /* 0x000fe2000f8e023f */
[----:B------:R-:W-:Y:S01]  /*75a0*/  IMAD.MOV.U32 R0, RZ, RZ, RZ ;  /* 0x000000ffff007224 */ /* 0x000fe200078e00ff */
[----:B------:R-:W-:Y:S02]  /*75b0*/  UIMAD UR10, UR10, UR12, URZ ;  /* 0x0000000c0a0a72a4 */ /* 0x000fe4000f8e023f */
[----:B------:R-:W-:-:S02]  /*75c0*/  UIMAD UR22, UR20, UR9, UR8 ;  /* 0x00000009141672a4 */ /* 0x000fc4000f8e0208 */
[----:B------:R-:W-:Y:S02]  /*75d0*/  UIMAD.WIDE.U32 UR8, UR20, UR12, URZ ;  /* 0x0000000c140872a5 */ /* 0x000fe4000f8e003f */
[----:B------:R-:W-:Y:S02]  /*75e0*/  UIMAD UR12, UR20, UR13, UR10 ;  /* 0x0000000d140c72a4 */ /* 0x000fe4000f8e020a */
[----:B------:R-:W-:Y:S01]  /*75f0*/  USHF.R.S32.HI UR13, URZ, 0x1f, UR21 ;  /* 0x0000001f3f0d7899 */ /* 0x000fe20008011415 */
[----:B------:R-:W-:Y:S01]  /*7600*/  ULDC UR10, c[0x0][0x2e8] ;  /* 0x0000ba00000a7ab9 */ /* 0x000fe20000000800 */
[----:B------:R-:W-:Y:S01]  /*7610*/  ELECT P0, URZ, PT ;  /* 0x00000000003f782f */ /* 0x000fe20003800000 */
[----:B------:R-:W-:Y:S01]  /*7620*/  UISETP.NE.AND UP0, UPT, UR10, 0x1, UPT ;  /* 0x000000010a00788c */ /* 0x000fe2000bf05270 */
[----:B------:R-:W-:Y:S01]  /*7630*/  ULDC.64 UR14, c[0x0][0x720] ;  /* 0x0001c800000e7ab9 */ /* 0x000fe20000000a00 */
[----:B------:R-:W-:Y:S02]  /*7640*/  UIADD3 UR23, UR5, UR22, URZ ;  /* 0x0000001605177290 */ /* 0x000fe4000fffe03f */
[----:B------:R-:W-:-:S02]  /*7650*/  UIMAD UR10, UR13, UR14, URZ ;  /* 0x0000000e0d0a72a4 */ /* 0x000fc4000f8e023f */
[----:B------:R-:W-:Y:S01]  /*7660*/  UIADD3 UR9, UR9, UR12, URZ ;  /* 0x0000000c09097290 */ /* 0x000fe2000fffe03f */
[----:B------:R-:W-:Y:S01]  /*7670*/  ULDC.64 UR18, c[0x0][0x738] ;  /* 0x0001ce0000127ab9 */ /* 0x000fe20000000a00 */
[----:B------:R-:W-:-:S03]  /*7680*/  UMOV UR22, UR4 ;  /* 0x0000000400167c82 */ /* 0x000fc60008000000 */
[----:B------:R-:W-:Y:S01]  /*7690*/  @UP0 ULDC UR16, c[0x0][0x2ec] ;  /* 0x0000bb0000100ab9 */ /* 0x000fe20000000800 */
[----:B------:R-:W-:Y:S02]  /*76a0*/  UIMAD UR13, UR13, UR18, URZ ;  /* 0x000000120d0d72a4 */ /* 0x000fe4000f8e023f */
[----:B------:R-:W-:Y:S02]  /*76b0*/  UIMAD UR5, UR21, UR15, UR10 ;  /* 0x0000000f150572a4 */ /* 0x000fe4000f8e020a */
[----:B------:R-:W-:Y:S02]  /*76c0*/  UIMAD.WIDE.U32 UR22, UR21, UR14, UR22 ;  /* 0x0000000e151672a5 */ /* 0x000fe4000f8e0016 */
[----:B------:R-:W-:Y:S02]  /*76d0*/  UIMAD.WIDE.U32 UR16, UR20, UR16, URZ ;  /* 0x00000010141072a5 */ /* 0x000fe4000f8e003f */
[----:B------:R-:W-:Y:S01]  /*76e0*/  UIMAD.WIDE.U32 UR14, UR21, UR18, UR8 ;  /* 0x00000012150e72a5 */ /* 0x000fe2000f8e0008 */
[----:B------:R-:W-:-:S02]  /*76f0*/  UMOV UR12, UR20 ;  /* 0x00000014000c7c82 */ /* 0x000fc40008000000 */
[----:B------:R-:W-:Y:S01]  /*7700*/  @UP0 ULDC UR8, c[0x0][0x2f0] ;  /* 0x0000bc0000080ab9 */ /* 0x000fe20000000800 */
[----:B------:R-:W-:Y:S02]  /*7710*/  UIMAD UR4, UR21, UR19, UR13 ;  /* 0x00000013150472a4 */ /* 0x000fe4000f8e020d */
[----:B------:R-:W-:Y:S01]  /*7720*/  @UP0 USHF.R.U32.HI UR12, URZ, UR8, UR17 ;  /* 0x000000083f0c0299 */ /* 0x000fe20008011611 */
[----:B------:R-:W-:Y:S11]  /*7730*/  @!P0 BRA `(.L_x_1085) ;  /* 0x0000001c00e88947 */ /* 0x000ff60003800000 */
[----:B------:R-:W1:Y:S01]  /*7740*/  S2R R3, SR_CgaCtaId ;  /* 0x0000000000037919 */ /* 0x000e620000008800 */
[----:B------:R-:W-:-:S04]  /*7750*/  MOV R16, 0x400 ;  /* 0x0000040000107802 */ /* 0x000fc80000000f00 */
[----:B-1----:R-:W-:Y:S01]  /*7760*/  LEA R16, R3, R16, 0x18 ;  /* 0x0000001003107211 */ /* 0x002fe200078ec0ff */
[----:B------:R-:W-:-:S05]  /*7770*/  IMAD.MOV.U32 R3, RZ, RZ, 0x1 ;  /* 0x00000001ff037424 */ /* 0x000fca00078e00ff */
[----:B------:R-:W-:-:S04]  /*7780*/  SHF.L.U32 R3, R3, 0x1f, RZ ;  /* 0x0000001f03037819 */ /* 0x000fc800000006ff */
[----:B------:R-:W1:Y:S02]  /*7790*/  SYNCS.PHASECHK.TRANS64.TRYWAIT P0, [R16+URZ+0x26820], R3 ;  /* 0x02682003100075a7 */ /* 0x000e64000800017f */
[----:B-1----:R-:W-:Y:S05]  /*77a0*/  @!P0 BRA `(.L_x_1086) ;  /* 0x0000002000d08947 */ /* 0x002fea0003800000 */
.L_x_1114:
[----:B------:R-:W2:Y:S01]  /*77b0*/  S2R R0, SR_TID.X ;  /* 0x0000000000007919 */ /* 0x000ea20000002100 */
[----:B------:R-:W-:Y:S02]  /*77c0*/  IMAD.U32 R15, RZ, RZ, UR23 ;  /* 0x00000017ff0f7e24 */ /* 0x000fe4000f8e00ff */
[----:B------:R-:W-:Y:S02]  /*77d0*/  IMAD.U32 R14, RZ, RZ, UR15 ;  /* 0x0000000fff0e7e24 */ /* 0x000fe4000f8e00ff */
[----:B------:R-:W-:Y:S02]  /*77e0*/  VIADD R15, R15, UR5 ;  /* 0x000000050f0f7c36 */ /* 0x000fe40008000000 */
        /* <DEDUP_REMOVED lines=11> */
.L_x_1087:
[----:B------:R-:W-:Y:S01]  /*78a0*/  R2UR UR19, R4 ;  /* 0x00000000041372ca */ /* 0x000fe200000e0000 */
[----:B------:R-:W2:Y:S01]  /*78b0*/  LDC.64 R6, c[0x0][0x198] ;  /* 0x00006600ff067b82 */ /* 0x000ea20000000a00 */
[----:B------:R-:W-:Y:S01]  /*78c0*/  R2UR UR7, R15 ;  /* 0x000000000f0772ca */ /* 0x000fe200000e0000 */
[----:B------:R-:W-:Y:S01]  /*78d0*/  ULDC.64 UR16, c[0x0][0x700] ;  /* 0x0001c00000107ab9 */ /* 0x000fe20000000a00 */
[----:B------:R-:W-:Y:S01]  /*78e0*/  UMOV UR50, 0x0 ;  /* 0x0000000000327882 */ /* 0x000fe20000000000 */
[----:B------:R-:W-:Y:S01]  /*78f0*/  IMAD.U32 R10, RZ, RZ, UR16 ;  /* 0x00000010ff0a7e24 */ /* 0x000fe2000f8e00ff */
[----:B------:R-:W-:Y:S01]  /*7900*/  UMOV UR51, 0x14f00000 ;  /* 0x14f0000000337882 */ /* 0x000fe20000000000 */
[----:B------:R-:W-:Y:S01]  /*7910*/  IMAD.U32 R9, RZ, RZ, UR17 ;  /* 0x00000011ff097e24 */ /* 0x000fe2000f8e00ff */
[----:B------:R-:W-:Y:S01]  /*7920*/  UMOV UR18, URZ ;  /* 0x0000003f00127c82 */ /* 0x000fe20008000000 */
[----:B------:R-:W-:Y:S01]  /*7930*/  UMOV UR42, 0x20 ;  /* 0x00000020002a7882 */ /* 0x000fe20000000000 */
[----:B------:R-:W-:Y:S01]  /*7940*/  UMOV UR44, UR20 ;  /* 0x00000014002c7c82 */ /* 0x000fe20008000000 */
[----:B------:R-:W-:Y:S01]  /*7950*/  UMOV UR45, UR21 ;  /* 0x00000015002d7c82 */ /* 0x000fe20008000000 */
[----:B------:R-:W-:Y:S01]  /*7960*/  UMOV UR26, 0x40 ;  /* 0x00000040001a7882 */ /* 0x000fe20000000000 */
[----:B------:R-:W-:Y:S01]  /*7970*/  USHF.L.U32 UR19, UR19, 0x6, URZ ;  /* 0x0000000613137899 */ /* 0x000fe2000800063f */
[----:B------:R-:W-:Y:S01]  /*7980*/  IMAD.MOV.U32 R5, RZ, RZ, 0xc000 ;  /* 0x0000c000ff057424 */ /* 0x000fe200078e00ff */
[----:B------:R-:W-:Y:S01]  /*7990*/  UMOV UR28, UR20 ;  /* 0x00000014001c7c82 */ /* 0x000fe20008000000 */
[----:B------:R-:W-:Y:S01]  /*79a0*/  UMOV UR29, UR21 ;  /* 0x00000015001d7c82 */ /* 0x000fe20008000000 */
[----:B------:R-:W-:Y:S01]  /*79b0*/  UIADD3 UR8, UP0, UR19, UR22, URZ ;  /* 0x0000001613087290 */ /* 0x000fe2000ff1e03f */
[----:B------:R-:W-:Y:S01]  /*79c0*/  IMAD.MOV.U32 R19, RZ, RZ, RZ ;  /* 0x000000ffff137224 */ /* 0x000fe200078e00ff */
[----:B------:R-:W-:Y:S01]  /*79d0*/  UMOV UR54, 0x0 ;  /* 0x0000000000367882 */ /* 0x000fe20000000000 */
[----:B------:R-:W-:Y:S01]  /*79e0*/  UMOV UR43, UR19 ;  /* 0x00000013002b7c82 */ /* 0x000fe20008000000 */
[----:B------:R-:W-:-:S02]  /*79f0*/  ULEA.HI.X.SX32 UR7, UR19, UR7, 0x1, UP0 ;  /* 0x0000000713077291 */ /* 0x000fc400080f0e3f */
[----:B-1----:R-:W-:Y:S01]  /*7a00*/  IMAD.U32 R3, RZ, RZ, UR8 ;  /* 0x00000008ff037e24 */ /* 0x002fe2000f8e00ff */
[----:B------:R-:W-:Y:S01]  /*7a10*/  UMOV UR27, UR19 ;  /* 0x00000013001b7c82 */ /* 0x000fe20008000000 */
[----:B------:R-:W-:Y:S01]  /*7a20*/  IMAD.U32 R2, RZ, RZ, UR8 ;  /* 0x00000008ff027e24 */ /* 0x000fe2000f8e00ff */
[----:B------:R-:W-:Y:S01]  /*7a30*/  R2UR UR8, R16 ;  /* 0x00000000100872ca */ /* 0x000fe200000e0000 */
[----:B--2---:R-:W-:Y:S01]  /*7a40*/  IMAD.MOV.U32 R8, RZ, RZ, R6 ;  /* 0x000000ffff087224 */ /* 0x004fe200078e0006 */
[----:B------:R-:W-:Y:S01]  /*7a50*/  LEA R0, P1, R3, R10, 0x2 ;  /* 0x0000000a03007211 */ /* 0x000fe200078210ff */
[----:B------:R-:W-:Y:S01]  /*7a60*/  IMAD.U32 R3, RZ, RZ, UR7 ;  /* 0x00000007ff037e24 */ /* 0x000fe2000f8e00ff */
[----:B------:R-:W-:Y:S01]  /*7a70*/  UMOV UR7, 0x10 ;  /* 0x0000001000077882 */ /* 0x000fe20000000000 */
[----:B------:R-:W-:Y:S01]  /*7a80*/  UMOV UR55, 0x10000000 ;  /* 0x1000000000377882 */ /* 0x000fe20000000000 */
[----:B------:R-:W-:Y:S01]  /*7a90*/  R2UR UR32, R0 ;  /* 0x00000000002072ca */ /* 0x000fe200000e0000 */
[----:B------:R-:W-:Y:S01]  /*7aa0*/  UMOV UR13, UR21 ;  /* 0x00000015000d7c82 */ /* 0x000fe20008000000 */
[----:B------:R-:W-:Y:S01]  /*7ab0*/  LEA.HI.X R2, R2, R9, R3, 0x2, P1 ;  /* 0x0000000902027211 */ /* 0x000fe200008f1403 */
[----:B------:R-:W-:Y:S01]  /*7ac0*/  UMOV UR10, UR18 ;  /* 0x00000012000a7c82 */ /* 0x000fe20008000000 */
[----:B------:R-:W-:Y:S01]  /*7ad0*/  IADD3 R0, P1, R8, 0x2f0, RZ ;  /* 0x000002f008007810 */ /* 0x000fe20007f3e0ff */
[----:B------:R-:W-:Y:S01]  /*7ae0*/  UMOV UR34, 0x10 ;  /* 0x0000001000227882 */ /* 0x000fe20000000000 */
[----:B------:R-:W-:Y:S01]  /*7af0*/  R2UR UR33, R2 ;  /* 0x00000000022172ca */ /* 0x000fe200000e0000 */
[----:B------:R-:W-:Y:S01]  /*7b00*/  UIADD3 UR17, UR8, 0x26810, URZ ;  /* 0x0002681008117890 */ /* 0x000fe2000fffe03f */
[----:B------:R-:W-:Y:S01]  /*7b10*/  R2UR UR46, R0 ;  /* 0x00000000002e72ca */ /* 0x000fe200000e0000 */
[----:B------:R-:W-:Y:S01]  /*7b20*/  UIADD3 UR16, UR8, 0x12000, URZ ;  /* 0x0001200008107890 */ /* 0x000fe2000fffe03f */
[----:B------:R-:W-:Y:S01]  /*7b30*/  IADD3 R0, P2, R8, 0x3f0, RZ ;  /* 0x000003f008007810 */ /* 0x000fe20007f5e0ff */
[----:B------:R-:W-:-:S02]  /*7b40*/  UIADD3 UR40, UR8, 0x13000, URZ ;  /* 0x0001300008287890 */ /* 0x000fc4000fffe03f */
[----:B------:R-:W-:Y:S01]  /*7b50*/  UIADD3 UR24, UR8, 0x14000, URZ ;  /* 0x0001400008187890 */ /* 0x000fe2000fffe03f */
[----:B------:R-:W-:Y:S01]  /*7b60*/  R2UR UR30, R0 ;  /* 0x00000000001e72ca */ /* 0x000fe200000e0000 */
[--C-:B------:R-:W-:Y:S01]  /*7b70*/  IMAD.X R0, RZ, RZ, R7.reuse, P1 ;  /* 0x000000ffff007224 */ /* 0x100fe200008e0607 */
[----:B------:R-:W-:Y:S01]  /*7b80*/  IADD3 R2, P1, R8, 0xf0, RZ ;  /* 0x000000f008027810 */ /* 0x000fe20007f3e0ff */
[----:B------:R-:W-:Y:S01]  /*7b90*/  UIADD3 UR56, UR8, 0x1e000, URZ ;  /* 0x0001e00008387890 */ /* 0x000fe2000fffe03f */
[----:B------:R-:W-:Y:S02]  /*7ba0*/  UMOV UR41, UR17 ;  /* 0x0000001100297c82 */ /* 0x000fe40008000000 */
[----:B------:R-:W-:Y:S01]  /*7bb0*/  R2UR UR48, R2 ;  /* 0x00000000023072ca */ /* 0x000fe200000e0000 */
[--C-:B------:R-:W-:Y:S01]  /*7bc0*/  IMAD.X R3, RZ, RZ, R7.reuse, P1 ;  /* 0x000000ffff037224 */ /* 0x100fe200008e0607 */
[----:B------:R-:W-:Y:S01]  /*7bd0*/  R2UR UR47, R0 ;  /* 0x00000000002f72ca */ /* 0x000fe200000e0000 */
[----:B------:R-:W-:Y:S01]  /*7be0*/  IMAD.X R0, RZ, RZ, R7, P2 ;  /* 0x000000ffff007224 */ /* 0x000fe200010e0607 */
[----:B------:R-:W-:Y:S01]  /*7bf0*/  UMOV UR25, UR17 ;  /* 0x0000001100197c82 */ /* 0x000fe20008000000 */
[----:B------:R-:W-:Y:S01]  /*7c00*/  UMOV UR57, UR17 ;  /* 0x0000001100397c82 */ /* 0x000fe20008000000 */
[----:B------:R-:W-:Y:S01]  /*7c10*/  R2UR UR49, R3 ;  /* 0x00000000033172ca */ /* 0x000fe200000e0000 */
[----:B------:R-:W-:Y:S01]  /*7c20*/  UIADD3 UR9, UR8, 0x26800, URZ ;  /* 0x0002680008097890 */ /* 0x000fe2000fffe03f */
[----:B------:R-:W-:Y:S01]  /*7c30*/  R2UR UR31, R0 ;  /* 0x00000000001f72ca */ /* 0x000fe200000e0000 */
[----:B------:R-:W-:Y:S01]  /*7c40*/  IMAD.U32 R0, RZ, RZ, UR6 ;  /* 0x00000006ff007e24 */ /* 0x000fe2000f8e00ff */
[----:B------:R-:W-:Y:S01]  /*7c50*/  UMOV UR35, UR11 ;  /* 0x0000000b00237c82 */ /* 0x000fe20008000000 */
[----:B------:R-:W-:Y:S01]  /*7c60*/  UMOV UR36, UR12 ;  /* 0x0000000c00247c82 */ /* 0x000fe20008000000 */
[----:B------:R-:W-:Y:S01]  /*7c70*/  UMOV UR37, UR21 ;  /* 0x0000001500257c82 */ /* 0x000fe20008000000 */
[----:B------:R-:W-:Y:S01]  /*7c80*/  VIADD R6, R0, 0xffffffff ;  /* 0xffffffff00067836 */ /* 0x000fe20000000000 */
[----:B------:R-:W-:Y:S01]  /*7c90*/  UMOV UR52, UR12 ;  /* 0x0000000c00347c82 */ /* 0x000fe20008000000 */
[----:B------:R-:W-:Y:S01]  /*7ca0*/  UMOV UR53, UR21 ;  /* 0x0000001500357c82 */ /* 0x000fe20008000000 */
[----:B------:R-:W-:Y:S01]  /*7cb0*/  UMOV UR58, 0x50 ;  /* 0x00000050003a7882 */ /* 0x000fe20000000000 */
[----:B------:R-:W-:Y:S01]  /*7cc0*/  UMOV UR59, UR11 ;  /* 0x0000000b003b7c82 */ /* 0x000fe20008000000 */
[----:B------:R1:W-:Y:S01]  /*7cd0*/  STL [R1], R6 ;  /* 0x0000000601007387 */ /* 0x0003e20000100800 */
[----:B------:R-:W-:Y:S01]  /*7ce0*/  ISETP.GE.AND P1, PT, R4, R6, PT ;  /* 0x000000060400720c */ /* 0x000fe20003f26270 */
[----:B------:R-:W-:Y:S01]  /*7cf0*/  UMOV UR60, UR12 ;  /* 0x0000000c003c7c82 */ /* 0x000fe20008000000 */
[----:B------:R-:W-:Y:S01]  /*7d00*/  UMOV UR61, UR21 ;  /* 0x00000015003d7c82 */ /* 0x000fe20008000000 */
[----:B------:R-:W-:Y:S01]  /*7d10*/  UTMALDG.4D [UR16], [UR48], desc[UR50] ;  /* 0x00003210300075b4 */ /* 0x000fe20008019000 */
[----:B------:R2:W-:Y:S01]  /*7d20*/  UTMALDG.4D [UR40], [UR48], desc[UR50] ;  /* 0x00003228300075b4 */ /* 0x0005e20008019000 */
[----:B------:R-:W-:Y:S01]  /*7d30*/  UTMALDG.4D [UR24], [UR48], desc[UR50] ;  /* 0x00003218300075b4 */ /* 0x000fe20008019000 */
[----:B------:R3:W-:Y:S01]  /*7d40*/  UBLKCP.S.G [UR56], [UR32], UR7 ;  /* 0x00000038200073ba */ /* 0x0007e20008000207 */
[----:B------:R1:W-:Y:S01]  /*7d50*/  SYNCS.ARRIVE.TRANS64 RZ, [R16+URZ+0x26800], R5 ;  /* 0x0268000510ff79a7 */ /* 0x0003e2000800003f */
[----:B------:R4:W-:Y:S01]  /*7d60*/  UTMALDG.4D [UR8], [UR46], desc[UR54] ;  /* 0x000036082e0075b4 */ /* 0x0009e20008019000 */
[----:B--2---:R-:W-:Y:S01]  /*7d70*/  UIADD3 UR40, UR8, 0x4000, URZ ;  /* 0x0000400008287890 */ /* 0x004fe2000fffe03f */
[----:B------:R-:W-:Y:S01]  /*7d80*/  UMOV UR42, 0x40 ;  /* 0x00000040002a7882 */ /* 0x000fe20000000000 */
[----:B------:R-:W-:Y:S01]  /*7d90*/  UMOV UR43, UR11 ;  /* 0x0000000b002b7c82 */ /* 0x000fe20008000000 */
[----:B------:R-:W-:Y:S01]  /*7da0*/  UMOV UR44, UR12 ;  /* 0x0000000c002c7c82 */ /* 0x000fe20008000000 */
[----:B------:R-:W-:Y:S01]  /*7db0*/  UMOV UR41, UR9 ;  /* 0x0000000900297c82 */ /* 0x000fe20008000000 */
[----:B---3--:R-:W-:-:S02]  /*7dc0*/  UIADD3 UR32, UR8, 0x1000, URZ ;  /* 0x0000100008207890 */ /* 0x008fc4000fffe03f */
[----:B------:R-:W-:Y:S02]  /*7dd0*/  UIADD3 UR48, UR8, 0x2000, URZ ;  /* 0x0000200008307890 */ /* 0x000fe4000fffe03f */
[----:B------:R-:W-:Y:S01]  /*7de0*/  UIADD3 UR24, UR8, 0x3000, URZ ;  /* 0x0000300008187890 */ /* 0x000fe2000fffe03f */
[----:B------:R-:W-:Y:S01]  /*7df0*/  UMOV UR33, UR9 ;  /* 0x0000000900217c82 */ /* 0x000fe20008000000 */
[----:B------:R-:W-:Y:S01]  /*7e00*/  UMOV UR50, 0x20 ;  /* 0x0000002000327882 */ /* 0x000fe20000000000 */
[----:B------:R-:W-:Y:S01]  /*7e10*/  UMOV UR51, UR11 ;  /* 0x0000000b00337c82 */ /* 0x000fe20008000000 */
[----:B------:R-:W-:Y:S01]  /*7e20*/  UMOV UR49, UR9 ;  /* 0x0000000900317c82 */ /* 0x000fe20008000000 */
[----:B------:R-:W-:Y:S01]  /*7e30*/  UMOV UR26, 0x30 ;  /* 0x00000030001a7882 */ /* 0x000fe20000000000 */
[----:B------:R-:W-:Y:S01]  /*7e40*/  UMOV UR27, UR11 ;  /* 0x0000000b001b7c82 */ /* 0x000fe20008000000 */
[----:B------:R-:W-:Y:S01]  /*7e50*/  UMOV UR28, UR12 ;  /* 0x0000000c001c7c82 */ /* 0x000fe20008000000 */
[----:B------:R2:W-:Y:S01]  /*7e60*/  UTMALDG.4D [UR32], [UR46], desc[UR54] ;  /* 0x000036202e0075b4 */ /* 0x0005e20008019000 */
[----:B------:R-:W-:Y:S01]  /*7e70*/  UMOV UR25, UR9 ;  /* 0x0000000900197c82 */ /* 0x000fe20008000000 */
[----:B------:R-:W-:Y:S01]  /*7e80*/  UIADD3 UR56, UR8, 0x5000, URZ ;  /* 0x0000500008387890 */ /* 0x000fe2000fffe03f */
[----:B------:R-:W-:Y:S01]  /*7e90*/  UMOV UR57, UR9 ;  /* 0x0000000900397c82 */ /* 0x000fe20008000000 */
[----:B----4-:R-:W-:Y:S01]  /*7ea0*/  UMOV UR10, 0x40 ;  /* 0x00000040000a7882 */ /* 0x010fe20000000000 */
[----:B------:R-:W-:Y:S01]  /*7eb0*/  UTMALDG.4D [UR48], [UR46], desc[UR54] ;  /* 0x000036302e0075b4 */ /* 0x000fe20008019000 */
[----:B------:R3:W-:Y:S01]  /*7ec0*/  UTMALDG.4D [UR24], [UR46], desc[UR54] ;  /* 0x000036182e0075b4 */ /* 0x0007e20008019000 */
[----:B------:R1:W-:Y:S01]  /*7ed0*/  UTMALDG.4D [UR40], [UR46], desc[UR54] ;  /* 0x000036282e0075b4 */ /* 0x0003e20008019000 */
[----:B--2---:R-:W-:Y:S01]  /*7ee0*/  UIADD3 UR32, UR8, 0x6000, URZ ;  /* 0x0000600008207890 */ /* 0x004fe2000fffe03f */
[----:B------:R-:W-:-:S02]  /*7ef0*/  UMOV UR34, UR18 ;  /* 0x0000001200227c82 */ /* 0x000fc40008000000 */
[----:B------:R1:W-:Y:S06]  /*7f00*/  UTMALDG.4D [UR56], [UR46], desc[UR54] ;  /* 0x000036382e0075b4 */ /* 0x0003ec0008019000 */
[----:B------:R1:W-:Y:S01]  /*7f10*/  UTMALDG.4D [UR32], [UR30], desc[UR54] ;  /* 0x000036201e0075b4 */ /* 0x0003e20008019000 */
[----:B---3--:R-:W-:Y:S02]  /*7f20*/  UIADD3 UR24, UR8, 0x8000, URZ ;  /* 0x0000800008187890 */ /* 0x008fe4000fffe03f */
[----:B------:R-:W-:Y:S01]  /*7f30*/  UIADD3 UR8, UR8, 0xa000, URZ ;  /* 0x0000a00008087890 */ /* 0x000fe2000fffe03f */
[----:B------:R-:W-:-:S06]  /*7f40*/  UMOV UR26, 0x20 ;  /* 0x00000020001a7882 */ /* 0x000fcc0000000000 */
[----:B------:R1:W-:Y:S02]  /*7f50*/  UTMALDG.4D [UR24], [UR30], desc[UR54] ;  /* 0x000036181e0075b4 */ /* 0x0003e40008019000 */
[----:B------:R1:W-:Y:S02]  /*7f60*/  UTMALDG.4D [UR8], [UR30], desc[UR54] ;  /* 0x000036081e0075b4 */ /* 0x0003e40008019000 */
[----:B-1----:R-:W-:Y:S05]  /*7f70*/  @P1 BRA `(.L_x_1088) ;  /* 0x0000001000e41947 */ /* 0x002fea0003800000 */
[----:B------:R-:W-:Y:S01]  /*7f80*/  R2UR UR7, R4 ;  /* 0x00000000040772ca */ /* 0x000fe200000e0000 */
[----:B------:R-:W1:Y:S01]  /*7f90*/  S2R R6, SR_TID.X ;  /* 0x0000000000067919 */ /* 0x000e620000002100 */
[----:B------:R-:W-:Y:S01]  /*7fa0*/  UIADD3 UR8, UR6, -0x2, URZ ;  /* 0xfffffffe06087890 */ /* 0x000fe2000fffe03f */
[----:B------:R-:W-:-:S05]  /*7fb0*/  IMAD.MOV.U32 R11, RZ, RZ, 0x1 ;  /* 0x00000001ff0b7424 */ /* 0x000fca00078e00ff */
[----:B------:R-:W-:-:S05]  /*7fc0*/  ISETP.NE.AND P1, PT, R4, UR8, PT ;  /* 0x0000000804007c0c */ /* 0x000fca000bf25270 */
[----:B------:R-:W-:-:S04]  /*7fd0*/  ULOP3.LUT UR7, URZ, UR7, URZ, 0x33, !UPT ;  /* 0x000000073f077292 */ /* 0x000fc8000f8e333f */
[----:B------:R-:W-:-:S06]  /*7fe0*/  UIADD3 UR7, UR7, UR6, URZ ;  /* 0x0000000607077290 */ /* 0x000fcc000fffe03f */
[----:B------:R-:W-:-:S05]  /*7ff0*/  IMAD.U32 R0, RZ, RZ, UR7 ;  /* 0x00000007ff007e24 */ /* 0x000fca000f8e00ff */
[----:B------:R-:W-:Y:S01]  /*8000*/  LOP3.LUT R5, R0, 0x1, RZ, 0xc0, !PT ;  /* 0x0000000100057812 */ /* 0x000fe200078ec0ff */
[----:B------:R-:W-:-:S04]  /*8010*/  IMAD.MOV.U32 R0, RZ, RZ, R4 ;  /* 0x000000ffff007224 */ /* 0x000fc800078e0004 */
[----:B------:R2:W-:Y:S01]  /*8020*/  STL [R1+0x4], R5 ;  /* 0x0000040501007387 */ /* 0x0005e20000100800 */
[----:B-1----:R-:W-:Y:S01]  /*8030*/  LOP3.LUT R6, R6, 0x1f, RZ, 0xc0, !PT ;  /* 0x0000001f06067812 */ /* 0x002fe200078ec0ff */
[----:B------:R-:W-:Y:S06]  /*8040*/  @!P1 BRA `(.L_x_1089) ;  /* 0x0000000c00209947 */ /* 0x000fec0003800000 */
[----:B------:R-:W-:Y:S01]  /*8050*/  R2UR UR8, R5 ;  /* 0x00000000050872ca */ /* 0x000fe200000e0000 */
[----:B------:R-:W-:Y:S02]  /*8060*/  IMAD.MOV.U32 R0, RZ, RZ, R4 ;  /* 0x000000ffff007224 */ /* 0x000fe400078e0004 */
[----:B------:R-:W-:-:S10]  /*8070*/  IMAD.MOV.U32 R11, RZ, RZ, 0x1 ;  /* 0x00000001ff0b7424 */ /* 0x000fd400078e00ff */
[----:B------:R-:W-:-:S06]  /*8080*/  UIADD3 UR7, UR7, -UR8, URZ ;  /* 0x8000000807077290 */ /* 0x000fcc000fffe03f */
[----:B------:R-:W-:-:S07]  /*8090*/  IMAD.U32 R20, RZ, RZ, UR7 ;  /* 0x00000007ff147e24 */ /* 0x000fce000f8e00ff */
.L_x_1098:
[----:B--234-:R-:W-:-:S04]  /*80a0*/  SHF.L.U32 R21, R11, 0x1f, RZ ;  /* 0x0000001f0b157819 */ /* 0x01cfc800000006ff */
[----:B------:R-:W1:Y:S02]  /*80b0*/  SYNCS.PHASECHK.TRANS64.TRYWAIT P1, [R16+URZ+0x26840], R21 ;  /* 0x02684015100075a7 */ /* 0x000e64000802017f */
[----:B-1----:R-:W-:Y:S05]  /*80c0*/  @!P1 BRA `(.L_x_1090) ;  /* 0x00000018009c9947 */ /* 0x002fea0003800000 */
.L_x_1115:
[----:B------:R-:W-:Y:S05]  /*80d0*/  @P0 BRA `(.L_x_1091) ;  /* 0x0000000000140947 */ /* 0x000fea0003800000 */
[----:B------:R-:W-:Y:S01]  /*80e0*/  ISETP.NE.AND P1, PT, R6, RZ, PT ;  /* 0x000000ff0600720c */ /* 0x000fe20003f25270 */
[----:B------:R-:W-:-:S04]  /*80f0*/  IMAD.MOV.U32 R3, RZ, RZ, 0x3100 ;  /* 0x00003100ff037424 */ /* 0x000fc800078e00ff */
[----:B------:R3:W-:Y:S08]  /*8100*/  SYNCS.ARRIVE.TRANS64 RZ, [R16+URZ+0x26830], R3 ;  /* 0x0268300310ff79a7 */ /* 0x0007f0000800003f */
[----:B------:R-:W-:Y:S05]  /*8110*/  @!P1 BRA `(.L_x_1091) ;  /* 0x0000000000049947 */ /* 0x000fea0003800000 */
[----:B------:R-:W-:Y:S01]  /*8120*/  BPT.TRAP 0x1 ;  /* 0x000000040000795c */ /* 0x000fe20000300000 */
.L_x_1091:
[----:B------:R-:W3:Y:S01]  /*8130*/  LDC.64 R12, c[0x0][0x728] ;  /* 0x0001ca00ff0c7b82 */ /* 0x000ee20000000a00 */
[----:B------:R-:W-:Y:S01]  /*8140*/  IMAD.SHL.U32 R18, R0, 0x40, RZ ;  /* 0x0000004000127824 */ /* 0x000fe200078e00ff */
[----:B------:R-:W-:Y:S01]  /*8150*/  R2UR UR40, R16 ;  /* 0x00000000102872ca */ /* 0x000fe200000e0000 */
[----:B------:R-:W-:Y:S01]  /*8160*/  UMOV UR30, 0x0 ;  /* 0x00000000001e7882 */ /* 0x000fe20000000000 */
[----:B------:R-:W-:Y:S01]  /*8170*/  UMOV UR31, 0x14f00000 ;  /* 0x14f00000001f7882 */ /* 0x000fe20000000000 */
[----:B------:R-:W-:Y:S01]  /*8180*/  UMOV UR18, URZ ;  /* 0x0000003f00127c82 */ /* 0x000fe20008000000 */
[C---:B------:R-:W-:Y:S01]  /*8190*/  IADD3 R2, P1, R18.reuse, UR14, RZ ;  /* 0x0000000e12027c10 */ /* 0x040fe2000ff3e0ff */
[----:B------:R-:W-:Y:S01]  /*81a0*/  UMOV UR34, 0x20 ;  /* 0x0000002000227882 */ /* 0x000fe20000000000 */
[----:B--2---:R-:W2:Y:S01]  /*81b0*/  LDC.64 R4, c[0x0][0x198] ;  /* 0x00006600ff047b82 */ /* 0x004ea20000000a00 */
[----:B------:R-:W-:Y:S01]  /*81c0*/  R2UR UR19, R18 ;  /* 0x00000000121372ca */ /* 0x000fe200000e0000 */
        /* <DEDUP_REMOVED lines=16> */
[----:B------:R-:W-:Y:S01]  /*82d0*/  LEA.HI.X.SX32 R3, R18, R14, 0x1, P1 ;  /* 0x0000000e12037211 */ /* 0x000fe200008f0eff */
[----:B------:R-:W-:Y:S01]  /*82e0*/  UMOV UR7, 0x10 ;  /* 0x0000001000077882 */ /* 0x000fe20000000000 */
[----:B--2---:R-:W-:Y:S01]  /*82f0*/  IMAD.MOV.U32 R8, RZ, RZ, R4 ;  /* 0x000000ffff087224 */ /* 0x004fe200078e0004 */
[----:B------:R-:W-:Y:S01]  /*8300*/  UMOV UR41, UR17 ;  /* 0x0000001100297c82 */ /* 0x000fe20008000000 */
[----:B------:R-:W-:Y:S01]  /*8310*/  IMAD.MOV.U32 R7, RZ, RZ, R5 ;  /* 0x000000ffff077224 */ /* 0x000fe200078e0005 */
[----:B------:R-:W-:-:S02]  /*8320*/  LEA.HI.X R2, R2, R13, R3, 0x2, P2 ;  /* 0x0000000d02027211 */ /* 0x000fc400010f1403 */
[----:B------:R-:W-:Y:S02]  /*8330*/  IADD3 R4, P1, R8, 0x1f0, RZ ;  /* 0x000001f008047810 */ /* 0x000fe40007f3e0ff */
[----:B------:R-:W-:Y:S02]  /*8340*/  R2UR UR43, R2 ;  /* 0x00000000022b72ca */ /* 0x000fe400000e0000 */
[----:B------:R-:W-:Y:S01]  /*8350*/  R2UR UR8, R4 ;  /* 0x00000000040872ca */ /* 0x000fe200000e0000 */
[----:B------:R-:W-:-:S05]  /*8360*/  IMAD.X R5, RZ, RZ, R7, P1 ;  /* 0x000000ffff057224 */ /* 0x000fca00008e0607 */
[----:B------:R-:W-:-:S13]  /*8370*/  R2UR UR9, R5 ;  /* 0x00000000050972ca */ /* 0x000fda00000e0000 */
[----:B------:R2:W-:Y:S01]  /*8380*/  UTMALDG.4D [UR16], [UR8], desc[UR30] ;  /* 0x00001e10080075b4 */ /* 0x0005e20008019000 */
[----:B------:R2:W-:Y:S01]  /*8390*/  UTMALDG.4D [UR32], [UR8], desc[UR30] ;  /* 0x00001e20080075b4 */ /* 0x0005e20008019000 */
[----:B------:R2:W-:Y:S01]  /*83a0*/  UTMALDG.4D [UR24], [UR8], desc[UR30] ;  /* 0x00001e18080075b4 */ /* 0x0005e20008019000 */
[----:B------:R2:W-:Y:S01]  /*83b0*/  UBLKCP.S.G [UR40], [UR42], UR7 ;  /* 0x000000282a0073ba */ /* 0x0005e20008000207 */
[----:B------:R-:W3:Y:S02]  /*83c0*/  SYNCS.PHASECHK.TRANS64.TRYWAIT P1, [R16+URZ+0x26828], R21 ;  /* 0x02682815100075a7 */ /* 0x000ee4000802017f */
[----:B--23--:R-:W-:Y:S05]  /*83d0*/  @!P1 BRA `(.L_x_1092) ;  /* 0x0000001400ec9947 */ /* 0x00cfea0003800000 */
.L_x_1116:
[----:B------:R-:W-:Y:S05]  /*83e0*/  @P0 BRA `(.L_x_1093) ;  /* 0x0000000000140947 */ /* 0x000fea0003800000 */
[----:B------:R-:W-:Y:S01]  /*83f0*/  ISETP.NE.AND P1, PT, R6, RZ, PT ;  /* 0x000000ff0600720c */ /* 0x000fe20003f25270 */
[----:B------:R-:W-:-:S04]  /*8400*/  IMAD.MOV.U32 R2, RZ, RZ, 0x3100 ;  /* 0x00003100ff027424 */ /* 0x000fc800078e00ff */
[----:B------:R3:W-:Y:S08]  /*8410*/  SYNCS.ARRIVE.TRANS64 RZ, [R16+URZ+0x26818], R2 ;  /* 0x0268180210ff79a7 */ /* 0x0007f0000800003f */
[----:B------:R-:W-:Y:S05]  /*8420*/  @!P1 BRA `(.L_x_1093) ;  /* 0x0000000000049947 */ /* 0x000fea0003800000 */
[----:B------:R-:W-:Y:S01]  /*8430*/  BPT.TRAP 0x1 ;  /* 0x000000040000795c */ /* 0x000fe20000300000 */
.L_x_1093:
[----:B------:R-:W-:Y:S01]  /*8440*/  VIADD R18, R18, 0x40 ;  /* 0x0000004012127836 */ /* 0x000fe20000000000 */
[----:B------:R-:W-:Y:S01]  /*8450*/  ULDC.64 UR8, c[0x0][0x700] ;  /* 0x0001c00000087ab9 */ /* 0x000fe20000000a00 */
[----:B------:R-:W-:Y:S01]  /*8460*/  R2UR UR40, R16 ;  /* 0x00000000102872ca */ /* 0x000fe200000e0000 */
[----:B------:R-:W-:Y:S01]  /*8470*/  IMAD.U32 R10, RZ, RZ, UR8 ;  /* 0x00000008ff0a7e24 */ /* 0x000fe2000f8e00ff */
[----:B------:R-:W-:Y:S01]  /*8480*/  UMOV UR30, 0x0 ;  /* 0x00000000001e7882 */ /* 0x000fe20000000000 */
[----:B---3--:R-:W-:Y:S01]  /*8490*/  IADD3 R2, P1, R18, UR22, RZ ;  /* 0x0000001612027c10 */ /* 0x008fe2000ff3e0ff */
[----:B------:R-:W-:Y:S01]  /*84a0*/  IMAD.U32 R9, RZ, RZ, UR9 ;  /* 0x00000009ff097e24 */ /* 0x000fe2000f8e00ff */
[----:B------:R-:W-:Y:S01]  /*84b0*/  SHF.R.S32.HI R17, RZ, 0x1f, R18 ;  /* 0x0000001fff117819 */ /* 0x000fe20000011412 */
[----:B------:R-:W-:Y:S01]  /*84c0*/  UMOV UR31, 0x14f00000 ;  /* 0x14f00000001f7882 */ /* 0x000fe20000000000 */
[----:B------:R-:W-:Y:S01]  /*84d0*/  LEA R3, P2, R2, R10, 0x2 ;  /* 0x0000000a02037211 */ /* 0x000fe200078410ff */
[----:B------:R-:W-:Y:S01]  /*84e0*/  UMOV UR34, URZ ;  /* 0x0000003f00227c82 */ /* 0x000fe20008000000 */
[----:B------:R-:W-:Y:S01]  /*84f0*/  R2UR UR35, R18 ;  /* 0x00000000122372ca */ /* 0x000fe200000e0000 */
[----:B------:R-:W-:Y:S01]  /*8500*/  UMOV UR36, UR20 ;  /* 0x0000001400247c82 */ /* 0x000fe20008000000 */
[----:B------:R-:W-:Y:S01]  /*8510*/  R2UR UR42, R3 ;  /* 0x00000000032a72ca */ /* 0x000fe200000e0000 */
[----:B------:R-:W-:Y:S01]  /*8520*/  IMAD.X R3, R17, 0x1, R15, P1 ;  /* 0x0000000111037824 */ /* 0x000fe200008e060f */
[----:B------:R-:W-:-:S02]  /*8530*/  UIADD3 UR33, UR40, 0x26818, URZ ;  /* 0x0002681828217890 */ /* 0x000fc4000fffe03f */
[----:B------:R-:W-:Y:S02]  /*8540*/  UIADD3 UR32, UR40, 0x15000, URZ ;  /* 0x0001500028207890 */ /* 0x000fe4000fffe03f */
[----:B------:R-:W-:Y:S01]  /*8550*/  LEA.HI.X R3, R2, R9, R3, 0x2, P2 ;  /* 0x0000000902037211 */ /* 0x000fe200010f1403 */
        /* <DEDUP_REMOVED lines=8> */
[----:B------:R-:W-:Y:S01]  /*85e0*/  UMOV UR26, 0x20 ;  /* 0x00000020001a7882 */ /* 0x000fe20000000000 */
[----:B------:R-:W-:Y:S01]  /*85f0*/  UMOV UR28, UR20 ;  /* 0x00000014001c7c82 */ /* 0x000fe20008000000 */
[----:B------:R-:W-:Y:S01]  /*8600*/  UMOV UR29, UR21 ;  /* 0x00000015001d7c82 */ /* 0x000fe20008000000 */
[----:B------:R-:W-:Y:S01]  /*8610*/  R2UR UR9, R3 ;  /* 0x00000000030972ca */ /* 0x000fe200000e0000 */
[----:B------:R-:W-:Y:S01]  /*8620*/  UMOV UR25, UR33 ;  /* 0x0000002100197c82 */ /* 0x000fe20008000000 */
[----:B------:R-:W-:Y:S01]  /*8630*/  UMOV UR27, UR35 ;  /* 0x00000023001b7c82 */ /* 0x000fe20008000000 */
[----:B------:R-:W-:Y:S01]  /*8640*/  UMOV UR18, 0x40 ;  /* 0x0000004000127882 */ /* 0x000fe20000000000 */
[----:B------:R-:W-:Y:S01]  /*8650*/  UMOV UR17, UR33 ;  /* 0x0000002100117c82 */ /* 0x000fe20008000000 */
[----:B------:R-:W-:Y:S01]  /*8660*/  UMOV UR19, UR35 ;  /* 0x0000002300137c82 */ /* 0x000fe20008000000 */
[----:B------:R-:W-:Y:S01]  /*8670*/  UMOV UR41, UR33 ;  /* 0x0000002100297c82 */ /* 0x000fe20008000000 */
[----:B------:R-:W-:-:S06]  /*8680*/  UMOV UR7, 0x10 ;  /* 0x0000001000077882 */ /* 0x000fcc0000000000 */
[----:B------:R3:W-:Y:S01]  /*8690*/  UTMALDG.4D [UR32], [UR8], desc[UR30] ;  /* 0x00001e20080075b4 */ /* 0x0007e20008019000 */
[----:B------:R3:W-:Y:S01]  /*86a0*/  UTMALDG.4D [UR24], [UR8], desc[UR30] ;  /* 0x00001e18080075b4 */ /* 0x0007e20008019000 */
[----:B------:R3:W-:Y:S01]  /*86b0*/  UTMALDG.4D [UR16], [UR8], desc[UR30] ;  /* 0x00001e10080075b4 */ /* 0x0007e20008019000 */
[----:B------:R3:W-:Y:S01]  /*86c0*/  UBLKCP.S.G [UR40], [UR42], UR7 ;  /* 0x000000282a0073ba */ /* 0x0007e20008000207 */
[----:B------:R-:W4:Y:S02]  /*86d0*/  SYNCS.PHASECHK.TRANS64.TRYWAIT P1, [R16+URZ+0x26848], R21 ;  /* 0x02684815100075a7 */ /* 0x000f24000802017f */
[----:B---34-:R-:W-:Y:S05]  /*86e0*/  @!P1 BRA `(.L_x_1094) ;  /* 0x00000014003c9947 */ /* 0x018fea0003800000 */
.L_x_1117:
[----:B------:R-:W-:Y:S05]  /*86f0*/  @P0 BRA `(.L_x_1095) ;  /* 0x0000000000140947 */ /* 0x000fea0003800000 */
[----:B------:R-:W-:Y:S01]  /*8700*/  ISETP.NE.AND P1, PT, R6, RZ, PT ;  /* 0x000000ff0600720c */ /* 0x000fe20003f25270 */
[----:B-123--:R-:W-:-:S04]  /*8710*/  IMAD.MOV.U32 R21, RZ, RZ, 0x3100 ;  /* 0x00003100ff157424 */ /* 0x00efc800078e00ff */
[----:B------:R4:W-:Y:S08]  /*8720*/  SYNCS.ARRIVE.TRANS64 RZ, [R16+URZ+0x26838], R21 ;  /* 0x0268381510ff79a7 */ /* 0x0009f0000800003f */
[----:B------:R-:W-:Y:S05]  /*8730*/  @!P1 BRA `(.L_x_1095) ;  /* 0x0000000000049947 */ /* 0x000fea0003800000 */
[----:B------:R-:W-:Y:S01]  /*8740*/  BPT.TRAP 0x1 ;  /* 0x000000040000795c */ /* 0x000fe20000300000 */
.L_x_1095:
        /* <DEDUP_REMOVED lines=8> */
[C---:B------:R-:W-:Y:S01]  /*87d0*/  LEA R12, P1, R18.reuse, R12, 0x2 ;  /* 0x0000000c120c7211 */ /* 0x040fe200078210ff */
        /* <DEDUP_REMOVED lines=27> */
[----:B------:R-:W5:Y:S02]  /*8990*/  SYNCS.PHASECHK.TRANS64.TRYWAIT P1, [R16+URZ+0x26820], R5 ;  /* 0x02682005100075a7 */ /* 0x000f64000802017f */
[----:B-1---5:R-:W-:Y:S05]  /*89a0*/  @!P1 BRA `(.L_x_1096) ;  /* 0x0000001000a09947 */ /* 0x022fea0003800000 */
.L_x_1119:
[----:B------:R-:W-:Y:S05]  /*89b0*/  @P0 BRA `(.L_x_1097) ;  /* 0x0000000000140947 */ /* 0x000fea0003800000 */
[----:B------:R-:W-:Y:S01]  /*89c0*/  ISETP.NE.AND P1, PT, R6, RZ, PT ;  /* 0x000000ff0600720c */ /* 0x000fe20003f25270 */
[----:B------:R-:W-:-:S04]  /*89d0*/  IMAD.MOV.U32 R5, RZ, RZ, 0x3100 ;  /* 0x00003100ff057424 */ /* 0x000fc800078e00ff */
[----:B------:R1:W-:Y:S08]  /*89e0*/  SYNCS.ARRIVE.TRANS64 RZ, [R16+URZ+0x26810], R5 ;  /* 0x0268100510ff79a7 */ /* 0x0003f0000800003f */
[----:B------:R-:W-:Y:S05]  /*89f0*/  @!P1 BRA `(.L_x_1097) ;  /* 0x0000000000049947 */ /* 0x000fea0003800000 */
[----:B------:R-:W-:Y:S01]  /*8a00*/  BPT.TRAP 0x1 ;  /* 0x000000040000795c */ /* 0x000fe20000300000 */
.L_x_1097:
[----:B------:R-:W-:Y:S01]  /*8a10*/  R2UR UR7, R0 ;  /* 0x00000000000772ca */ /* 0x000fe200000e0000 */
[----:B------:R-:W-:Y:S01]  /*8a20*/  VIADD R20, R20, 0xfffffffe ;  /* 0xfffffffe14147836 */ /* 0x000fe20000000000 */
[----:B------:R-:W-:Y:S01]  /*8a30*/  R2UR UR8, R15 ;  /* 0x000000000f0872ca */ /* 0x000fe200000e0000 */
[----:B------:R-:W-:Y:S01]  /*8a40*/  UMOV UR30, 0x0 ;  /* 0x00000000001e7882 */ /* 0x000fe20000000000 */
[----:B------:R-:W-:Y:S01]  /*8a50*/  R2UR UR40, R16 ;  /* 0x00000000102872ca */ /* 0x000fe200000e0000 */
[----:B------:R-:W-:Y:S01]  /*8a60*/  UMOV UR31, 0x14f00000 ;  /* 0x14f00000001f7882 */ /* 0x000fe20000000000 */
[----:B------:R-:W-:Y:S01]  /*8a70*/  UMOV UR34, URZ ;  /* 0x0000003f00227c82 */ /* 0x000fe20008000000 */
[----:B------:R-:W-:Y:S01]  /*8a80*/  UMOV UR36, UR20 ;  /* 0x0000001400247c82 */ /* 0x000fe20008000000 */
[----:B------:R-:W-:Y:S01]  /*8a90*/  UMOV UR37, UR21 ;  /* 0x0000001500257c82 */ /* 0x000fe20008000000 */
[----:B------:R-:W-:Y:S01]  /*8aa0*/  UMOV UR26, 0x20 ;  /* 0x00000020001a7882 */ /* 0x000fe20000000000 */
[----:B------:R-:W-:Y:S01]  /*8ab0*/  UMOV UR28, UR20 ;  /* 0x00000014001c7c82 */ /* 0x000fe20008000000 */
[----:B------:R-:W-:Y:S01]  /*8ac0*/  UMOV UR29, UR21 ;  /* 0x00000015001d7c82 */ /* 0x000fe20008000000 */
[----:B------:R-:W-:Y:S01]  /*8ad0*/  UMOV UR18, 0x40 ;  /* 0x0000004000127882 */ /* 0x000fe20000000000 */
[----:B------:R-:W-:Y:S01]  /*8ae0*/  UIADD3 UR7, UR7, 0x2, URZ ;  /* 0x0000000207077890 */ /* 0x000fe2000fffe03f */
[----:B------:R-:W-:-:S03]  /*8af0*/  UMOV UR10, 0x10 ;  /* 0x00000010000a7882 */ /* 0x000fc60000000000 */
[----:B------:R-:W-:Y:S02]  /*8b00*/  USHF.L.U32 UR35, UR7, 0x6, URZ ;  /* 0x0000000607237899 */ /* 0x000fe4000800063f */
[----:B------:R-:W-:Y:S02]  /*8b10*/  UIADD3 UR33, UR40, 0x26810, URZ ;  /* 0x0002681028217890 */ /* 0x000fe4000fffe03f */
[----:B------:R-:W-:Y:S02]  /*8b20*/  UIADD3 UR9, UP0, UR35, UR22, URZ ;  /* 0x0000001623097290 */ /* 0x000fe4000ff1e03f */
[----:B------:R-:W-:Y:S02]  /*8b30*/  UIADD3 UR32, UR40, 0x12000, URZ ;  /* 0x0001200028207890 */ /* 0x000fe4000fffe03f */
[----:B------:R-:W-:Y:S02]  /*8b40*/  ULEA.HI.X.SX32 UR8, UR35, UR8, 0x1, UP0 ;  /* 0x0000000823087291 */ /* 0x000fe400080f0e3f */
[----:B-1----:R-:W-:Y:S01]  /*8b50*/  IMAD.U32 R5, RZ, RZ, UR9 ;  /* 0x00000009ff057e24 */ /* 0x002fe2000f8e00ff */
[----:B------:R-:W-:-:S02]  /*8b60*/  UIADD3 UR24, UR40, 0x13000, URZ ;  /* 0x0001300028187890 */ /* 0x000fc4000fffe03f */
[----:B------:R-:W-:Y:S01]  /*8b70*/  UIADD3 UR16, UR40, 0x14000, URZ ;  /* 0x0001400028107890 */ /* 0x000fe2000fffe03f */
[----:B------:R-:W-:Y:S01]  /*8b80*/  IMAD.U32 R4, RZ, RZ, UR8 ;  /* 0x00000008ff047e24 */ /* 0x000fe2000f8e00ff */
[----:B------:R-:W-:Y:S01]  /*8b90*/  LEA R0, P1, R5, R10, 0x2 ;  /* 0x0000000a05007211 */ /* 0x000fe200078210ff */
[----:B------:R-:W-:Y:S01]  /*8ba0*/  UIADD3 UR40, UR40, 0x1e000, URZ ;  /* 0x0001e00028287890 */ /* 0x000fe2000fffe03f */
[----:B------:R-:W-:Y:S01]  /*8bb0*/  R2UR UR8, R2 ;  /* 0x00000000020872ca */ /* 0x000fe200000e0000 */
[----:B------:R-:W-:Y:S01]  /*8bc0*/  UMOV UR25, UR33 ;  /* 0x0000002100197c82 */ /* 0x000fe20008000000 */
[----:B------:R-:W-:Y:S01]  /*8bd0*/  R2UR UR42, R0 ;  /* 0x00000000002a72ca */ /* 0x000fe200000e0000 */
[----:B------:R-:W-:Y:S01]  /*8be0*/  IMAD.U32 R0, RZ, RZ, UR9 ;  /* 0x00000009ff007e24 */ /* 0x000fe2000f8e00ff */
[----:B------:R-:W-:Y:S01]  /*8bf0*/  R2UR UR9, R3 ;  /* 0x00000000030972ca */ /* 0x000fe200000e0000 */
[----:B------:R-:W-:Y:S01]  /*8c00*/  UMOV UR27, UR35 ;  /* 0x00000023001b7c82 */ /* 0x000fe20008000000 */
[----:B------:R-:W-:Y:S01]  /*8c10*/  UMOV UR17, UR33 ;  /* 0x0000002100117c82 */ /* 0x000fe20008000000 */
[----:B------:R-:W-:Y:S01]  /*8c20*/  UMOV UR19, UR35 ;  /* 0x0000002300137c82 */ /* 0x000fe20008000000 */
[----:B------:R-:W-:Y:S01]  /*8c30*/  LEA.HI.X R0, R0, R9, R4, 0x2, P1 ;  /* 0x0000000900007211 */ /* 0x000fe200008f1404 */
[----:B------:R-:W-:Y:S01]  /*8c40*/  UMOV UR41, UR33 ;  /* 0x0000002100297c82 */ /* 0x000fe20008000000 */
[----:B------:R-:W-:-:S02]  /*8c50*/  ISETP.NE.AND P1, PT, R20, RZ, PT ;  /* 0x000000ff1400720c */ /* 0x000fc40003f25270 */
[----:B------:R-:W-:Y:S01]  /*8c60*/  R2UR UR43, R0 ;  /* 0x00000000002b72ca */ /* 0x000fe200000e0000 */
[----:B------:R-:W-:-:S04]  /*8c70*/  IMAD.U32 R0, RZ, RZ, UR7 ;  /* 0x00000007ff007e24 */ /* 0x000fc8000f8e00ff */
[----:B------:R1:W-:Y:S01]  /*8c80*/  UTMALDG.4D [UR32], [UR8], desc[UR30] ;  /* 0x00001e20080075b4 */ /* 0x0003e20008019000 */
[----:B------:R1:W-:Y:S01]  /*8c90*/  UTMALDG.4D [UR24], [UR8], desc[UR30] ;  /* 0x00001e18080075b4 */ /* 0x0003e20008019000 */
[----:B------:R1:W-:Y:S06]  /*8ca0*/  UTMALDG.4D [UR16], [UR8], desc[UR30] ;  /* 0x00001e10080075b4 */ /* 0x0003ec0008019000 */
[----:B------:R1:W-:Y:S02]  /*8cb0*/  UBLKCP.S.G [UR40], [UR42], UR10 ;  /* 0x000000282a0073ba */ /* 0x0003e4000800020a */
[----:B-1----:R-:W-:Y:S05]  /*8cc0*/  @P1 BRA `(.L_x_1098) ;  /* 0xfffffff000f41947 */ /* 0x002fea000383ffff */
.L_x_1089:
[----:B------:R-:W3:Y:S02]  /*8cd0*/  LDL.LU R4, [R1+0x4] ;  /* 0x0000040001047983 */ /* 0x000ee40000300800 */
[----:B---3--:R-:W-:Y:S02]  /*8ce0*/  ISETP.NE.AND P1, PT, R4, RZ, PT ;  /* 0x000000ff0400720c */ /* 0x008fe40003f25270 */
[----:B------:R1:W5:Y:S11]  /*8cf0*/  LDL R4, [R1] ;  /* 0x0000000001047983 */ /* 0x0003760000100800 */
[----:B-1----:R-:W-:Y:S05]  /*8d00*/  @!P1 BRA `(.L_x_1088) ;  /* 0x0000000400809947 */ /* 0x002fea0003800000 */
[----:B------:R-:W-:-:S04]  /*8d10*/  SHF.L.U32 R13, R11, 0x1f, RZ ;  /* 0x0000001f0b0d7819 */ /* 0x000fc800000006ff */
[----:B------:R-:W1:Y:S02]  /*8d20*/  SYNCS.PHASECHK.TRANS64.TRYWAIT P1, [R16+URZ+0x26840], R13 ;  /* 0x0268400d100075a7 */ /* 0x000e64000802017f */
[----:B-1----:R-:W-:Y:S05]  /*8d30*/  @!P1 BRA `(.L_x_1099) ;  /* 0x0000000c00d49947 */ /* 0x002fea0003800000 */
.L_x_1120:
[----:B------:R-:W-:Y:S05]  /*8d40*/  @P0 BRA `(.L_x_1100) ;  /* 0x0000000000140947 */ /* 0x000fea0003800000 */
[----:B------:R-:W-:Y:S01]  /*8d50*/  ISETP.NE.AND P1, PT, R6, RZ, PT ;  /* 0x000000ff0600720c */ /* 0x000fe20003f25270 */
[----:B--2---:R-:W-:-:S04]  /*8d60*/  IMAD.MOV.U32 R5, RZ, RZ, 0x3100 ;  /* 0x00003100ff057424 */ /* 0x004fc800078e00ff */
[----:B------:R3:W-:Y:S08]  /*8d70*/  SYNCS.ARRIVE.TRANS64 RZ, [R16+URZ+0x26830], R5 ;  /* 0x0268300510ff79a7 */ /* 0x0007f0000800003f */
[----:B------:R-:W-:Y:S05]  /*8d80*/  @!P1 BRA `(.L_x_1100) ;  /* 0x0000000000049947 */ /* 0x000fea0003800000 */
[----:B------:R-:W-:Y:S01]  /*8d90*/  BPT.TRAP 0x1 ;  /* 0x000000040000795c */ /* 0x000fe20000300000 */
.L_x_1100:
[----:B--23-5:R-:W2:Y:S01]  /*8da0*/  LDC.64 R4, c[0x0][0x728] ;  /* 0x0001ca00ff047b82 */ /* 0x02cea20000000a00 */
[----:B------:R-:W-:Y:S01]  /*8db0*/  IMAD.SHL.U32 R17, R0, 0x40, RZ ;  /* 0x0000004000117824 */ /* 0x000fe200078e00ff */
[----:B------:R-:W-:Y:S01]  /*8dc0*/  R2UR UR16, R16 ;  /* 0x00000000101072ca */ /* 0x000fe200000e0000 */
[----:B------:R-:W-:Y:S01]  /*8dd0*/  UMOV UR30, 0x0 ;  /* 0x00000000001e7882 */ /* 0x000fe20000000000 */
[----:B------:R-:W-:Y:S01]  /*8de0*/  UMOV UR31, 0x14f00000 ;  /* 0x14f00000001f7882 */ /* 0x000fe20000000000 */
[----:B------:R-:W-:Y:S01]  /*8df0*/  UMOV UR34, URZ ;  /* 0x0000003f00227c82 */ /* 0x000fe20008000000 */
[C---:B------:R-:W-:Y:S01]  /*8e00*/  IADD3 R0, P1, R17.reuse, UR14, RZ ;  /* 0x0000000e11007c10 */ /* 0x040fe2000ff3e0ff */
[----:B------:R-:W-:Y:S01]  /*8e10*/  UMOV UR36, UR20 ;  /* 0x0000001400247c82 */ /* 0x000fe20008000000 */
[----:B------:R-:W-:Y:S01]  /*8e20*/  R2UR UR35, R17 ;  /* 0x00000000112372ca */ /* 0x000fe200000e0000 */
[----:B------:R-:W-:Y:S01]  /*8e30*/  UMOV UR37, UR21 ;  /* 0x0000001500257c82 */ /* 0x000fe20008000000 */
[----:B------:R-:W-:Y:S01]  /*8e40*/  UMOV UR26, 0x20 ;  /* 0x00000020001a7882 */ /* 0x000fe20000000000 */
[----:B------:R-:W-:Y:S01]  /*8e50*/  UMOV UR28, UR20 ;  /* 0x00000014001c7c82 */ /* 0x000fe20008000000 */
[----:B------:R-:W-:Y:S01]  /*8e60*/  UMOV UR29, UR21 ;  /* 0x00000015001d7c82 */ /* 0x000fe20008000000 */
[----:B------:R-:W-:Y:S01]  /*8e70*/  UMOV UR18, 0x40 ;  /* 0x0000004000127882 */ /* 0x000fe20000000000 */
[----:B------:R-:W-:Y:S01]  /*8e80*/  UMOV UR7, 0x10 ;  /* 0x0000001000077882 */ /* 0x000fe20000000000 */
        /* <DEDUP_REMOVED lines=12> */
[----:B------:R-:W-:-:S03]  /*8f50*/  UMOV UR43, UR33 ;  /* 0x00000021002b7c82 */ /* 0x000fc60008000000 */
[----:B------:R-:W-:Y:S02]  /*8f60*/  LEA.HI.X R5, R0, R5, R4, 0x2, P2 ;  /* 0x0000000500057211 */ /* 0x000fe400010f1404 */
        /* <DEDUP_REMOVED lines=11> */
.L_x_1121:
[----:B------:R-:W-:Y:S05]  /*9020*/  @P0 BRA `(.L_x_1102) ;  /* 0x0000000000140947 */ /* 0x000fea0003800000 */
[----:B------:R-:W-:Y:S01]  /*9030*/  ISETP.NE.AND P0, PT, R6, RZ, PT ;  /* 0x000000ff0600720c */ /* 0x000fe20003f05270 */
[----:B------:R-:W-:-:S04]  /*9040*/  IMAD.MOV.U32 R5, RZ, RZ, 0x3100 ;  /* 0x00003100ff057424 */ /* 0x000fc800078e00ff */
[----:B------:R3:W-:Y:S08]  /*9050*/  SYNCS.ARRIVE.TRANS64 RZ, [R16+URZ+0x26818], R5 ;  /* 0x0268180510ff79a7 */ /* 0x0007f0000800003f */
[----:B------:R-:W-:Y:S05]  /*9060*/  @!P0 BRA `(.L_x_1102) ;  /* 0x0000000000048947 */ /* 0x000fea0003800000 */
[----:B------:R-:W-:Y:S01]  /*9070*/  BPT.TRAP 0x1 ;  /* 0x000000040000795c */ /* 0x000fe20000300000 */
.L_x_1102:
        /* <DEDUP_REMOVED lines=13> */
[----:B------:R-:W-:-:S04]  /*9150*/  UIADD3 UR35, UR35, 0x40, URZ ;  /* 0x0000004023237890 */ /* 0x000fc8000fffe03f */
[----:B------:R-:W-:Y:S02]  /*9160*/  UIADD3 UR8, UP0, UR35, UR22, URZ ;  /* 0x0000001623087290 */ /* 0x000fe4000ff1e03f */
[----:B------:R-:W-:Y:S02]  /*9170*/  UIADD3 UR32, UR40, 0x15000, URZ ;  /* 0x0001500028207890 */ /* 0x000fe4000fffe03f */
[----:B------:R-:W-:Y:S02]  /*9180*/  ULEA.HI.X.SX32 UR7, UR35, UR7, 0x1, UP0 ;  /* 0x0000000723077291 */ /* 0x000fe400080f0e3f */
[----:B---3--:R-:W-:Y:S01]  /*9190*/  IMAD.U32 R5, RZ, RZ, UR8 ;  /* 0x00000008ff057e24 */ /* 0x008fe2000f8e00ff */
[----:B------:R-:W-:Y:S01]  /*91a0*/  UIADD3 UR33, UR40, 0x26818, URZ ;  /* 0x0002681828217890 */ /* 0x000fe2000fffe03f */
[----:B------:R-:W-:Y:S01]  /*91b0*/  IMAD.U32 R0, RZ, RZ, UR8 ;  /* 0x00000008ff007e24 */ /* 0x000fe2000f8e00ff */
[----:B------:R-:W-:Y:S01]  /*91c0*/  R2UR UR8, R2 ;  /* 0x00000000020872ca */ /* 0x000fe200000e0000 */
[----:B------:R-:W-:Y:S01]  /*91d0*/  IMAD.U32 R4, RZ, RZ, UR7 ;  /* 0x00000007ff047e24 */ /* 0x000fe2000f8e00ff */
[----:B------:R-:W-:Y:S01]  /*91e0*/  LEA R10, P0, R5, R10, 0x2 ;  /* 0x0000000a050a7211 */ /* 0x000fe200078010ff */
[----:B------:R-:W-:-:S02]  /*91f0*/  UIADD3 UR24, UR40, 0x16000, URZ ;  /* 0x0001600028187890 */ /* 0x000fc4000fffe03f */
[----:B------:R-:W-:Y:S01]  /*9200*/  UIADD3 UR16, UR40, 0x17000, URZ ;  /* 0x0001700028107890 */ /* 0x000fe2000fffe03f */
[----:B------:R-:W-:Y:S01]  /*9210*/  LEA.HI.X R9, R0, R9, R4, 0x2, P0 ;  /* 0x0000000900097211 */ /* 0x000fe200000f1404 */
[----:B------:R-:W-:Y:S01]  /*9220*/  UIADD3 UR40, UR40, 0x1e100, URZ ;  /* 0x0001e10028287890 */ /* 0x000fe2000fffe03f */
[----:B------:R3:W5:Y:S01]  /*9230*/  LDL.LU R4, [R1] ;  /* 0x0000000001047983 */ /* 0x0007620000300800 */
[----:B------:R-:W-:Y:S01]  /*9240*/  R2UR UR42, R10 ;  /* 0x000000000a2a72ca */ /* 0x000fe200000e0000 */
[----:B------:R-:W-:Y:S01]  /*9250*/  UMOV UR25, UR33 ;  /* 0x0000002100197c82 */ /* 0x000fe20008000000 */
[----:B------:R-:W-:Y:S01]  /*9260*/  R2UR UR43, R9 ;  /* 0x00000000092b72ca */ /* 0x000fe200000e0000 */
[----:B------:R-:W-:Y:S01]  /*9270*/  UMOV UR27, UR35 ;  /* 0x00000023001b7c82 */ /* 0x000fe20008000000 */
[----:B------:R3:W-:Y:S01]  /*9280*/  UTMALDG.4D [UR32], [UR8], desc[UR30] ;  /* 0x00001e20080075b4 */ /* 0x0007e20008019000 */
[----:B------:R-:W-:Y:S01]  /*9290*/  UMOV UR17, UR33 ;  /* 0x0000002100117c82 */ /* 0x000fe20008000000 */
[----:B------:R-:W-:Y:S01]  /*92a0*/  UMOV UR19, UR35 ;  /* 0x0000002300137c82 */ /* 0x000fe20008000000 */
[----:B------:R-:W-:Y:S01]  /*92b0*/  UMOV UR41, UR33 ;  /* 0x0000002100297c82 */ /* 0x000fe20008000000 */
[----:B------:R-:W-:Y:S01]  /*92c0*/  UMOV UR7, 0x10 ;  /* 0x0000001000077882 */ /* 0x000fe20000000000 */
[----:B------:R3:W-:Y:S01]  /*92d0*/  UTMALDG.4D [UR24], [UR8], desc[UR30] ;  /* 0x00001e18080075b4 */ /* 0x0007e20008019000 */
[----:B------:R3:W-:Y:S05]  /*92e0*/  UTMALDG.4D [UR16], [UR8], desc[UR30] ;  /* 0x00001e10080075b4 */ /* 0x0007ea0008019000 */
[----:B------:R3:W-:Y:S02]  /*92f0*/  UBLKCP.S.G [UR40], [UR42], UR7 ;  /* 0x000000282a0073ba */ /* 0x0007e40008000207 */
[----:B---3--:R-:W-:-:S07]  /*9300*/  IMAD.MOV.U32 R19, RZ, RZ, 0x1 ;  /* 0x00000001ff137424 */ /* 0x008fce00078e00ff */
.L_x_1088:
[----:B------:R-:W3:Y:S01]  /*9310*/  S2R R0, SR_TID.X ;  /* 0x0000000000007919 */ /* 0x000ee20000002100 */
[----:B------:R-:W-:Y:S01]  /*9320*/  IMAD R3, R19, 0x8, R16 ;  /* 0x0000000813037824 */ /* 0x000fe200078e0210 */
[----:B---3--:R-:W-:Y:S02]  /*9330*/  LOP3.LUT R2, R0, 0x7f, RZ, 0xc0, !PT ;  /* 0x0000007f00027812 */ /* 0x008fe400078ec0ff */
[----:B------:R-:W-:Y:S02]  /*9340*/  SHF.L.U32 R0, R11, 0x1f, RZ ;  /* 0x0000001f0b007819 */ /* 0x000fe400000006ff */
[----:B------:R-:W-:Y:S02]  /*9350*/  ISETP.NE.AND P1, PT, R2, RZ, PT ;  /* 0x000000ff0200720c */ /* 0x000fe40003f25270 */
[----:B------:R-:W3:Y:S02]  /*9360*/  SYNCS.PHASECHK.TRANS64.TRYWAIT P0, [R3+URZ+0x26840], R0 ;  /* 0x02684000030075a7 */ /* 0x000ee4000800017f */
[----:B---3--:R-:W-:Y:S09]  /*9370*/  @!P0 BRA `(.L_x_1103) ;  /* 0x00000008006c8947 */ /* 0x008ff20003800000 */
.L_x_1122:
[----:B------:R-:W-:Y:S05]  /*9380*/  @P1 BRA `(.L_x_1104) ;  /* 0x0000000000181947 */ /* 0x000fea0003800000 */
[----:B------:R-:W1:Y:S01]  /*9390*/  S2R R2, SR_TID.X ;  /* 0x0000000000027919 */ /* 0x000e620000002100 */
[----:B---3--:R-:W-:-:S04]  /*93a0*/  IMAD.MOV.U32 R0, RZ, RZ, 0x3100 ;  /* 0x00003100ff007424 */ /* 0x008fc800078e00ff */
[----:B------:R3:W-:Y:S01]  /*93b0*/  SYNCS.ARRIVE.TRANS64 RZ, [R3+URZ+0x26830], R0 ;  /* 0x0268300003ff79a7 */ /* 0x0007e2000800003f */
[----:B-1----:R-:W-:-:S13]  /*93c0*/  LOP3.LUT P0, RZ, R2, 0x1f, RZ, 0xc0, !PT ;  /* 0x0000001f02ff7812 */ /* 0x002fda000780c0ff */
[----:B---3--:R-:W-:Y:S05]  /*93d0*/  @!P0 BRA `(.L_x_1104) ;  /* 0x0000000000048947 */ /* 0x008fea0003800000 */
[----:B------:R-:W-:Y:S01]  /*93e0*/  BPT.TRAP 0x1 ;  /* 0x000000040000795c */ /* 0x000fe20000300000 */
.L_x_1104:
[----:B-----5:R-:W-:Y:S01]  /*93f0*/  R2UR UR35, R4 ;  /* 0x00000000042372ca */ /* 0x020fe200000e0000 */
[C-C-:B---3--:R-:W-:Y:S01]  /*9400*/  IMAD R0, R19.reuse, 0x3000, R16.reuse ;  /* 0x0000300013007824 */ /* 0x148fe200078e0210 */
[----:B------:R-:W-:Y:S01]  /*9410*/  IADD3 R8, P0, R8, 0x1f0, RZ ;  /* 0x000001f008087810 */ /* 0x000fe20007f1e0ff */
[----:B-12-4-:R-:W-:Y:S01]  /*9420*/  IMAD R16, R19, 0x100, R16 ;  /* 0x0000010013107824 */ /* 0x016fe200078e0210 */
[----:B------:R-:W-:Y:S01]  /*9430*/  R2UR UR10, R14 ;  /* 0x000000000e0a72ca */ /* 0x000fe200000e0000 */
[----:B------:R-:W-:Y:S01]  /*9440*/  ULDC.64 UR30, c[0x0][0x728] ;  /* 0x0001ca00001e7ab9 */ /* 0x000fe20000000a00 */
[----:B------:R-:W-:Y:S01]  /*9450*/  R2UR UR33, R3 ;  /* 0x00000000032172ca */ /* 0x000fe200000e0000 */
[----:B------:R-:W-:Y:S01]  /*9460*/  IMAD.X R7, RZ, RZ, R7, P0 ;  /* 0x000000ffff077224 */ /* 0x000fe200000e0607 */
[----:B------:R-:W-:Y:S01]  /*9470*/  R2UR UR16, R0 ;  /* 0x00000000001072ca */ /* 0x000fe200000e0000 */
[----:B------:R-:W-:Y:S01]  /*9480*/  UMOV UR40, 0x0 ;  /* 0x0000000000287882 */ /* 0x000fe20000000000 */
[----:B------:R-:W-:Y:S01]  /*9490*/  R2UR UR7, R16 ;  /* 0x00000000100772ca */ /* 0x000fe200000e0000 */
[----:B------:R-:W-:Y:S01]  /*94a0*/  UMOV UR41, 0x14f00000 ;  /* 0x14f0000000297882 */ /* 0x000fe20000000000 */
[----:B------:R-:W-:Y:S01]  /*94b0*/  R2UR UR8, R8 ;  /* 0x00000000080872ca */ /* 0x000fe200000e0000 */
[----:B------:R-:W-:Y:S01]  /*94c0*/  USHF.L.U32 UR35, UR35, 0x6, URZ ;  /* 0x0000000623237899 */ /* 0x000fe2000800063f */
[----:B------:R-:W-:Y:S01]  /*94d0*/  R2UR UR9, R7 ;  /* 0x00000000070972ca */ /* 0x000fe200000e0000 */
[----:B------:R-:W-:Y:S01]  /*94e0*/  UMOV UR34, URZ ;  /* 0x0000003f00227c82 */ /* 0x000fe20008000000 */
[----:B------:R-:W-:Y:S01]  /*94f0*/  UMOV UR36, UR20 ;  /* 0x0000001400247c82 */ /* 0x000fe20008000000 */
[----:B------:R-:W-:Y:S01]  /*9500*/  UIADD3 UR13, UP0, UR35, UR14, URZ ;  /* 0x0000000e230d7290 */ /* 0x000fe2000ff1e03f */
[----:B------:R-:W-:Y:S01]  /*9510*/  VIADD R0, R19, 0x1 ;  /* 0x0000000113007836 */ /* 0x000fe20000000000 */
[----:B------:R-:W-:-:S02]  /*9520*/  UIADD3 UR33, UR33, 0x26830, URZ ;  /* 0x0002683021217890 */ /* 0x000fc4000fffe03f */
[----:B------:R-:W-:Y:S02]  /*9530*/  ULEA UR30, UP1, UR13, UR30, 0x2 ;  /* 0x0000001e0d1e7291 */ /* 0x000fe4000f82103f */
[----:B------:R-:W-:Y:S01]  /*9540*/  ULEA.HI.X.SX32 UR10, UR35, UR10, 0x1, UP0 ;  /* 0x0000000a230a7291 */ /* 0x000fe200080f0e3f */
[C---:B------:R-:W-:Y:S01]  /*9550*/  ISETP.NE.AND P0, PT, R0.reuse, 0x2, PT ;  /* 0x000000020000780c */ /* 0x040fe20003f05270 */
[----:B------:R-:W-:Y:S02]  /*9560*/  UIADD3 UR32, UR16, 0x18000, URZ ;  /* 0x0001800010207890 */ /* 0x000fe4000fffe03f */
[----:B------:R-:W-:Y:S01]  /*9570*/  UIADD3 UR24, UR16, 0x19000, URZ ;  /* 0x0001900010187890 */ /* 0x000fe2000fffe03f */
[----:B------:R-:W-:Y:S01]  /*9580*/  SEL R2, RZ, 0x1, P0 ;  /* 0x00000001ff027807 */ /* 0x000fe20000000000 */
[----:B------:R-:W-:Y:S01]  /*9590*/  UIADD3 UR16, UR16, 0x1a000, URZ ;  /* 0x0001a00010107890 */ /* 0x000fe2000fffe03f */
[----:B------:R-:W-:Y:S01]  /*95a0*/  SEL R0, R0, RZ, P0 ;  /* 0x000000ff00007207 */ /* 0x000fe20000000000 */
[----:B------:R-:W-:Y:S01]  /*95b0*/  ULEA.HI.X UR31, UR13, UR31, UR10, 0x2, UP1 ;  /* 0x0000001f0d1f7291 */ /* 0x000fe200088f140a */
[----:B------:R-:W-:Y:S01]  /*95c0*/  LOP3.LUT R11, R11, R2, RZ, 0x3c, !PT ;  /* 0x000000020b0b7212 */ /* 0x000fe200078e3cff */
[----:B------:R-:W-:Y:S01]  /*95d0*/  UIADD3 UR42, UR7, 0x1e200, URZ ;  /* 0x0001e200072a7890 */ /* 0x000fe2000fffe03f */
[----:B------:R-:W-:Y:S01]  /*95e0*/  UMOV UR37, UR21 ;  /* 0x0000001500257c82 */ /* 0x000fe20008000000 */
[----:B------:R-:W-:Y:S01]  /*95f0*/  UMOV UR26, 0x20 ;  /* 0x00000020001a7882 */ /* 0x000fe20000000000 */
        /* <DEDUP_REMOVED lines=12> */
[----:B------:R1:W-:Y:S02]  /*96c0*/  UBLKCP.S.G [UR42], [UR30], UR7 ;  /* 0x0000002a1e0073ba */ /* 0x0003e40008000207 */
[----:B-1----:R-:W-:Y:S01]  /*96d0*/  NOP ;  /* 0x0000000000007918 */ /* 0x002fe20000000000 */
.L_x_1085:
[----:B------:R-:W-:Y:S05]  /*96e0*/  BSYNC B1 ;  /* 0x0000000000017941 */ /* 0x000fea0003800000 */
.L_x_1083:
[----:B------:R-:W-:-:S03]  /*96f0*/  UMOV UR7, 0xffffffff ;  /* 0xffffffff00077882 */ /* 0x000fc60000000000 */
[----:B------:R-:W-:Y:S05]  /*9700*/  BRA.DIV UR7, `(.L_x_1105) ;  /* 0x00000006079c7947 */ /* 0x000fea000b800000 */
[----:B------:R-:W-:-:S13]  /*9710*/  ELECT P6, URZ, PT ;  /* 0x00000000003f782f */ /* 0x000fda00038c0000 */
.L_x_1125:
[----:B------:R-:W-:Y:S05]  /*9720*/  @!P6 BRA `(.L_x_1060) ;  /* 0x000000000084e947 */ /* 0x000fea0003800000 */
[----:B------:R-:W-:-:S06]  /*9730*/  ULOP3.LUT UR7, UR38, 0x2, URZ, 0xfc, !UPT ;  /* 0x0000000226077892 */ /* 0x000fcc000f8efc3f */
[----:B------:R-:W-:-:S05]  /*9740*/  IMAD.U32 R2, RZ, RZ, UR7 ;  /* 0x00000007ff027e24 */ /* 0x000fca000f8e00ff */
[----:B------:R-:W-:-:S13]  /*9750*/  ISETP.NE.AND P2, PT, R2, 0x3, PT ;  /* 0x000000030200780c */ /* 0x000fda0003f45270 */
[----:B------:R-:W-:Y:S05]  /*9760*/  @!P2 BRA `(.L_x_1106) ;  /* 0x000000000004a947 */ /* 0x000fea0003800000 */
[----:B------:R-:W-:Y:S01]  /*9770*/  BPT.TRAP 0x1 ;  /* 0x000000040000795c */ /* 0x000fe20000300000 */
.L_x_1106:
        /* <DEDUP_REMOVED lines=15> */
.L_x_1126:
[----:B------:R-:W2:Y:S02]  /*9870*/  SYNCS.PHASECHK.TRANS64.TRYWAIT P0, [R3+URZ], R2 ;  /* 0x00000002030075a7 */ /* 0x000ea4000800017f */
[----:B--2---:R-:W-:Y:S05]  /*9880*/  @!P0 BRA `(.L_x_1108) ;  /* 0x0000000400708947 */ /* 0x004fea0003800000 */
.L_x_1127:
[----:B------:R-:W-:Y:S05]  /*9890*/  @!P2 BRA `(.L_x_1109) ;  /* 0x000000000004a947 */ /* 0x000fea0003800000 */
[----:B------:R-:W-:Y:S01]  /*98a0*/  BPT.TRAP 0x1 ;  /* 0x000000040000795c */ /* 0x000fe20000300000 */
.L_x_1109:
[----:B--2---:R-:W-:-:S04]  /*98b0*/  VIADD R3, R7, 0x26840 ;  /* 0x0002684007037836 */ /* 0x004fc80000000000 */
[----:B------:R-:W-:-:S04]  /*98c0*/  IMAD R0, R0, 0x8, R3 ;  /* 0x0000000800007824 */ /* 0x000fc800078e0203 */
[----:B------:R-:W2:Y:S02]  /*98d0*/  SYNCS.PHASECHK.TRANS64.TRYWAIT P0, [R0+URZ], R5 ;  /* 0x00000005000075a7 */ /* 0x000ea4000800017f */
[----:B--2---:R-:W-:Y:S05]  /*98e0*/  @!P0 BRA `(.L_x_1110) ;  /* 0x00000004006c8947 */ /* 0x004fea0003800000 */
.L_x_1128:
[----:B------:R-:W-:-:S07]  /*98f0*/  IMAD R3, R4, 0x8, R3 ;  /* 0x0000000804037824 */ /* 0x000fce00078e0203 */
.L_x_1111:
[----:B---3--:R3:W4:Y:S02]  /*9900*/  SYNCS.PHASECHK.TRANS64.TRYWAIT P0, [R3+URZ], R2 ;  /* 0x00000002030075a7 */ /* 0x008724000800017f */
[----:B----4-:R-:W-:Y:S05]  /*9910*/  @!P0 NANOSLEEP.SYNCS 0x989680 ;  /* 0x009896800000895d */ /* 0x010fea0003900000 */
[----:B------:R-:W4:Y:S02]  /*9920*/  @!P0 SYNCS.PHASECHK.TRANS64 P0, [R3+URZ], R2 ;  /* 0x00000002030085a7 */ /* 0x000f24000800007f */
[----:B----4-:R-:W-:Y:S05]  /*9930*/  @!P0 BRA `(.L_x_1111) ;  /* 0xfffffffc00f08947 */ /* 0x010fea000383ffff */
.L_x_1060:
[----:B------:R-:W-:Y:S05]  /*9940*/  BSYNC B0 ;  /* 0x0000000000007941 */ /* 0x000fea0003800000 */
.L_x_1058:
[----:B------:R-:W-:Y:S05]  /*9950*/  EXIT ;  /* 0x000000000000794d */ /* 0x000fea0003800000 */
.L_x_1028:
[----:B------:R-:W-:Y:S02]  /*9960*/  IMAD.MOV.U32 R13, RZ, RZ, R17 ;  /* 0x000000ffff0d7224 */ /* 0x000fe400078e0011 */
[----:B------:R-:W-:Y:S02]  /*9970*/  IMAD.MOV.U32 R12, RZ, RZ, RZ ;  /* 0x000000ffff0c7224 */ /* 0x000fe400078e00ff */
[----:B------:R-:W-:Y:S02]  /*9980*/  IMAD.MOV.U32 R11, RZ, RZ, 0x1f ;  /* 0x0000001fff0b7424 */ /* 0x000fe400078e00ff */
[----:B------:R-:W-:-:S07]  /*9990*/  IMAD.MOV.U32 R15, RZ, RZ, -0x1 ;  /* 0xffffffffff0f7424 */ /* 0x000fce00078e00ff */
[----:B------:R-:W-:Y:S05]  /*99a0*/  WARPSYNC.COLLECTIVE R15, `(.L_x_1112) ;  /* 0x000000000f087348 */ /* 0x000fea0003c00000 */
[----:B------:R1:W2:Y:S02]  /*99b0*/  SHFL.IDX P6, R14, R13, R12, R11 ;  /* 0x0000000c0d0e7389 */ /* 0x0002a400000c000b */
[----:B-12---:R-:W-:Y:S01]  /*99c0*/  ENDCOLLECTIVE ;  /* 0x000000000000791b */ /* 0x006fe20003800000 */
.L_x_1112:
[----:B------:R-:W-:Y:S05]  /*99d0*/  BRA `(.L_x_1113) ;  /* 0xffffff7400b47947 */ /* 0x000fea000383ffff */
.L_x_1030:
[----:B--2---:R2:W3:Y:S02]  /*99e0*/  SYNCS.PHASECHK.TRANS64.TRYWAIT P0, [R237+URZ+0x26800], R4 ;  /* 0x02680004ed0075a7 */ /* 0x0044e4000800017f */
[----:B---3--:R-:W-:Y:S05]  /*99f0*/  @!P0 NANOSLEEP.SYNCS 0x989680 ;  /* 0x009896800000895d */ /* 0x008fea0003900000 */
[----:B------:R-:W3:Y:S02]  /*9a00*/  @!P0 SYNCS.PHASECHK.TRANS64 P0, [R237+URZ+0x26800], R4 ;  /* 0x02680004ed0085a7 */ /* 0x000ee4000800007f */
[----:B---3--:R-:W-:Y:S05]  /*9a10*/  @!P0 BRA `(.L_x_1030) ;  /* 0xfffffffc00f08947 */ /* 0x008fea000383ffff */
[----:B------:R-:W-:Y:S05]  /*9a20*/  BRA `(.L_x_1029) ;  /* 0xffffff7400dc7947 */ /* 0x000fea000383ffff */
.L_x_1035:
[----:B--2---:R-:W-:-:S04]  /*9a30*/  IMAD.U32 R5, RZ, RZ, UR6 ;  /* 0x00000006ff057e24 */ /* 0x004fc8000f8e00ff */
[----:B------:R2:W3:Y:S03]  /*9a40*/  SYNCS.PHASECHK.TRANS64.TRYWAIT P0, [R5+URZ+0x26810], R120 ;  /* 0x02681078050075a7 */ /* 0x0004e6000800017f */
[----:B---3--:R-:W-:Y:S05]  /*9a50*/  @!P0 NANOSLEEP.SYNCS 0x989680 ;  /* 0x009896800000895d */ /* 0x008fea0003900000 */
[----:B------:R-:W3:Y:S02]  /*9a60*/  @!P0 SYNCS.PHASECHK.TRANS64 P0, [R5+URZ+0x26810], R120 ;  /* 0x02681078050085a7 */ /* 0x000ee4000800007f */
[----:B---3--:R-:W-:Y:S05]  /*9a70*/  @!P0 BRA `(.L_x_1035) ;  /* 0xfffffffc00ec8947 */ /* 0x008fea000383ffff */
[----:B------:R-:W-:Y:S05]  /*9a80*/  BRA `(.L_x_1034) ;  /* 0xffffff8000447947 */ /* 0x000fea000383ffff */
.L_x_1039:
[----:B------:R-:W-:-:S04]  /*9a90*/  IMAD.U32 R121, RZ, RZ, UR6 ;  /* 0x00000006ff797e24 */ /* 0x000fc8000f8e00ff */
[----:B------:R1:W1:Y:S03]  /*9aa0*/  SYNCS.PHASECHK.TRANS64.TRYWAIT P0, [R121+URZ+0x26830], R120 ;  /* 0x02683078790075a7 */ /* 0x000266000800017f */
[----:B-1----:R-:W-:Y:S05]  /*9ab0*/  @!P0 NANOSLEEP.SYNCS 0x989680 ;  /* 0x009896800000895d */ /* 0x002fea0003900000 */
[----:B------:R-:W1:Y:S02]  /*9ac0*/  @!P0 SYNCS.PHASECHK.TRANS64 P0, [R121+URZ+0x26830], R120 ;  /* 0x02683078790085a7 */ /* 0x000e64000800007f */
[----:B-1----:R-:W-:Y:S05]  /*9ad0*/  @!P0 BRA `(.L_x_1039) ;  /* 0xfffffffc00ec8947 */ /* 0x002fea000383ffff */
[----:B------:R-:W-:Y:S05]  /*9ae0*/  BRA `(.L_x_1038) ;  /* 0xffffff8800087947 */ /* 0x000fea000383ffff */
.L_x_1086:
[----:B-1----:R1:W2:Y:S02]  /*9af0*/  SYNCS.PHASECHK.TRANS64.TRYWAIT P0, [R16+URZ+0x26820], R3 ;  /* 0x02682003100075a7 */ /* 0x0022a4000800017f */
[----:B--2---:R-:W-:Y:S05]  /*9b00*/  @!P0 NANOSLEEP.SYNCS 0x989680 ;  /* 0x009896800000895d */ /* 0x004fea0003900000 */
[----:B------:R-:W2:Y:S02]  /*9b10*/  @!P0 SYNCS.PHASECHK.TRANS64 P0, [R16+URZ+0x26820], R3 ;  /* 0x02682003100085a7 */ /* 0x000ea4000800007f */
[----:B--2---:R-:W-:Y:S05]  /*9b20*/  @!P0 BRA `(.L_x_1086) ;  /* 0xfffffffc00f08947 */ /* 0x004fea000383ffff */
[----:B------:R-:W-:Y:S05]  /*9b30*/  BRA `(.L_x_1114) ;  /* 0xffffffdc001c7947 */ /* 0x000fea000383ffff */
.L_x_1090:
[----:B-1----:R1:W3:Y:S02]  /*9b40*/  SYNCS.PHASECHK.TRANS64.TRYWAIT P1, [R16+URZ+0x26840], R21 ;  /* 0x02684015100075a7 */ /* 0x0022e4000802017f */
[----:B---3--:R-:W-:Y:S05]  /*9b50*/  @!P1 NANOSLEEP.SYNCS 0x989680 ;  /* 0x009896800000995d */ /* 0x008fea0003900000 */
[----:B------:R-:W3:Y:S02]  /*9b60*/  @!P1 SYNCS.PHASECHK.TRANS64 P1, [R16+URZ+0x26840], R21 ;  /* 0x02684015100095a7 */ /* 0x000ee4000802007f */
[----:B---3--:R-:W-:Y:S05]  /*9b70*/  @!P1 BRA `(.L_x_1090) ;  /* 0xfffffffc00f09947 */ /* 0x008fea000383ffff */
[----:B------:R-:W-:Y:S05]  /*9b80*/  BRA `(.L_x_1115) ;  /* 0xffffffe400507947 */ /* 0x000fea000383ffff */
.L_x_1092:
[----:B--2---:R2:W3:Y:S02]  /*9b90*/  SYNCS.PHASECHK.TRANS64.TRYWAIT P1, [R16+URZ+0x26828], R21 ;  /* 0x02682815100075a7 */ /* 0x0044e4000802017f */
[----:B---3--:R-:W-:Y:S05]  /*9ba0*/  @!P1 NANOSLEEP.SYNCS 0x989680 ;  /* 0x009896800000995d */ /* 0x008fea0003900000 */
[----:B------:R-:W3:Y:S02]  /*9bb0*/  @!P1 SYNCS.PHASECHK.TRANS64 P1, [R16+URZ+0x26828], R21 ;  /* 0x02682815100095a7 */ /* 0x000ee4000802007f */
[----:B---3--:R-:W-:Y:S05]  /*9bc0*/  @!P1 BRA `(.L_x_1092) ;  /* 0xfffffffc00f09947 */ /* 0x008fea000383ffff */
[----:B------:R-:W-:Y:S05]  /*9bd0*/  BRA `(.L_x_1116) ;  /* 0xffffffe800007947 */ /* 0x000fea000383ffff */
.L_x_1094:
[----:B---3--:R3:W4:Y:S02]  /*9be0*/  SYNCS.PHASECHK.TRANS64.TRYWAIT P1, [R16+URZ+0x26848], R21 ;  /* 0x02684815100075a7 */ /* 0x008724000802017f */
[----:B----4-:R-:W-:Y:S05]  /*9bf0*/  @!P1 NANOSLEEP.SYNCS 0x989680 ;  /* 0x009896800000995d */ /* 0x010fea0003900000 */
[----:B------:R-:W4:Y:S02]  /*9c00*/  @!P1 SYNCS.PHASECHK.TRANS64 P1, [R16+URZ+0x26848], R21 ;  /* 0x02684815100095a7 */ /* 0x000f24000802007f */
[----:B----4-:R-:W-:Y:S05]  /*9c10*/  @!P1 BRA `(.L_x_1094) ;  /* 0xfffffffc00f09947 */ /* 0x010fea000383ffff */
[----:B------:R-:W-:Y:S05]  /*9c20*/  BRA `(.L_x_1117) ;  /* 0xffffffe800b07947 */ /* 0x000fea000383ffff */
.L_x_1096:
[----:B------:R-:W-:-:S07]  /*9c30*/  SHF.L.U32 R5, R11, 0x1f, RZ ;  /* 0x0000001f0b057819 */ /* 0x000fce00000006ff */
.L_x_1118:
[----:B------:R1:W1:Y:S02]  /*9c40*/  SYNCS.PHASECHK.TRANS64.TRYWAIT P1, [R16+URZ+0x26820], R5 ;  /* 0x02682005100075a7 */ /* 0x000264000802017f */
[----:B-1----:R-:W-:Y:S05]  /*9c50*/  @!P1 NANOSLEEP.SYNCS 0x989680 ;  /* 0x009896800000995d */ /* 0x002fea0003900000 */
[----:B------:R-:W1:Y:S02]  /*9c60*/  @!P1 SYNCS.PHASECHK.TRANS64 P1, [R16+URZ+0x26820], R5 ;  /* 0x02682005100095a7 */ /* 0x000e64000802007f */
[----:B-1----:R-:W-:Y:S05]  /*9c70*/  @!P1 BRA `(.L_x_1118) ;  /* 0xfffffffc00f09947 */ /* 0x002fea000383ffff */
[----:B------:R-:W-:Y:S05]  /*9c80*/  BRA `(.L_x_1119) ;  /* 0xffffffec00487947 */ /* 0x000fea000383ffff */
.L_x_1099:
[----:B-1----:R1:W3:Y:S02]  /*9c90*/  SYNCS.PHASECHK.TRANS64.TRYWAIT P1, [R16+URZ+0x26840], R13 ;  /* 0x0268400d100075a7 */ /* 0x0022e4000802017f */
[----:B---3--:R-:W-:Y:S05]  /*9ca0*/  @!P1 NANOSLEEP.SYNCS 0x989680 ;  /* 0x009896800000995d */ /* 0x008fea0003900000 */
[----:B------:R-:W3:Y:S02]  /*9cb0*/  @!P1 SYNCS.PHASECHK.TRANS64 P1, [R16+URZ+0x26840], R13 ;  /* 0x0268400d100095a7 */ /* 0x000ee4000802007f */
[----:B---3--:R-:W-:Y:S05]  /*9cc0*/  @!P1 BRA `(.L_x_1099) ;  /* 0xfffffffc00f09947 */ /* 0x008fea000383ffff */
[----:B------:R-:W-:Y:S05]  /*9cd0*/  BRA `(.L_x_1120) ;  /* 0xfffffff000187947 */ /* 0x000fea000383ffff */
.L_x_1101:
[----:B--2---:R2:W3:Y:S02]  /*9ce0*/  SYNCS.PHASECHK.TRANS64.TRYWAIT P1, [R16+URZ+0x26828], R13 ;  /* 0x0268280d100075a7 */ /* 0x0044e4000802017f */
[----:B---3--:R-:W-:Y:S05]  /*9cf0*/  @!P1 NANOSLEEP.SYNCS 0x989680 ;  /* 0x009896800000995d */ /* 0x008fea0003900000 */
[----:B------:R-:W3:Y:S02]  /*9d00*/  @!P1 SYNCS.PHASECHK.TRANS64 P1, [R16+URZ+0x26828], R13 ;  /* 0x0268280d100095a7 */ /* 0x000ee4000802007f */
[----:B---3--:R-:W-:Y:S05]  /*9d10*/  @!P1 BRA `(.L_x_1101) ;  /* 0xfffffffc00f09947 */ /* 0x008fea000383ffff */
[----:B------:R-:W-:Y:S05]  /*9d20*/  BRA `(.L_x_1121) ;  /* 0xfffffff000bc7947 */ /* 0x000fea000383ffff */
.L_x_1103:
[----:B---3--:R3:W1:Y:S02]  /*9d30*/  SYNCS.PHASECHK.TRANS64.TRYWAIT P0, [R3+URZ+0x26840], R0 ;  /* 0x02684000030075a7 */ /* 0x008664000800017f */
[----:B-1----:R-:W-:Y:S05]  /*9d40*/  @!P0 NANOSLEEP.SYNCS 0x989680 ;  /* 0x009896800000895d */ /* 0x002fea0003900000 */
[----:B------:R-:W1:Y:S02]  /*9d50*/  @!P0 SYNCS.PHASECHK.TRANS64 P0, [R3+URZ+0x26840], R0 ;  /* 0x02684000030085a7 */ /* 0x000e64000800007f */
[----:B-1----:R-:W-:Y:S05]  /*9d60*/  @!P0 BRA `(.L_x_1103) ;  /* 0xfffffffc00f08947 */ /* 0x002fea000383ffff */
[----:B------:R-:W-:Y:S05]  /*9d70*/  BRA `(.L_x_1122) ;  /* 0xfffffff400807947 */ /* 0x000fea000383ffff */
.L_x_1105:
[----:B------:R-:W-:Y:S01]  /*9d80*/  BSSY B1, `(.L_x_1123) ;  /* 0x0000006000017945 */ /* 0x000fe20003800000 */
[----:B------:R-:W-:-:S07]  /*9d90*/  IMAD.MOV.U32 R15, RZ, RZ, -0x1 ;  /* 0xffffffffff0f7424 */ /* 0x000fce00078e00ff */
[----:B------:R-:W-:Y:S05]  /*9da0*/  WARPSYNC.COLLECTIVE R15, `(.L_x_1124) ;  /* 0x000000000f0c7348 */ /* 0x000fea0003c00000 */
[----:B------:R-:W-:Y:S02]  /*9db0*/  ELECT P6, UR62, PT ;  /* 0x00000000003e782f */ /* 0x000fe400038c0000 */
[----:B------:R-:W-:Y:S01]  /*9dc0*/  MOV R14, UR62 ;  /* 0x0000003e000e7c02 */ /* 0x000fe20008000f00 */
[----:B------:R-:W-:Y:S10]  /*9dd0*/  ENDCOLLECTIVE ;  /* 0x000000000000791b */ /* 0x000ff40003800000 */
.L_x_1124:
[----:B------:R-:W-:Y:S05]  /*9de0*/  BSYNC B1 ;  /* 0x0000000000017941 */ /* 0x000fea0003800000 */
.L_x_1123:
[----:B------:R-:W-:Y:S05]  /*9df0*/  BRA `(.L_x_1125) ;  /* 0xfffffff800487947 */ /* 0x000fea000383ffff */
.L_x_1107:
[----:B-1----:R1:W2:Y:S02]  /*9e00*/  SYNCS.PHASECHK.TRANS64.TRYWAIT P0, [R6+URZ], R5 ;  /* 0x00000005060075a7 */ /* 0x0022a4000800017f */
[----:B--2---:R-:W-:Y:S05]  /*9e10*/  @!P0 NANOSLEEP.SYNCS 0x989680 ;  /* 0x009896800000895d */ /* 0x004fea0003900000 */
[----:B------:R-:W2:Y:S02]  /*9e20*/  @!P0 SYNCS.PHASECHK.TRANS64 P0, [R6+URZ], R5 ;  /* 0x00000005060085a7 */ /* 0x000ea4000800007f */
[----:B--2---:R-:W-:Y:S05]  /*9e30*/  @!P0 BRA `(.L_x_1107) ;  /* 0xfffffffc00f08947 */ /* 0x004fea000383ffff */
[----:B------:R-:W-:Y:S05]  /*9e40*/  BRA `(.L_x_1126) ;  /* 0xfffffff800887947 */ /* 0x000fea000383ffff */
.L_x_1108:
[----:B--2---:R2:W3:Y:S02]  /*9e50*/  SYNCS.PHASECHK.TRANS64.TRYWAIT P0, [R3+URZ], R2 ;  /* 0x00000002030075a7 */ /* 0x0044e4000800017f */
[----:B---3--:R-:W-:Y:S05]  /*9e60*/  @!P0 NANOSLEEP.SYNCS 0x989680 ;  /* 0x009896800000895d */ /* 0x008fea0003900000 */
[----:B------:R-:W3:Y:S02]  /*9e70*/  @!P0 SYNCS.PHASECHK.TRANS64 P0, [R3+URZ], R2 ;  /* 0x00000002030085a7 */ /* 0x000ee4000800007f */
[----:B---3--:R-:W-:Y:S05]  /*9e80*/  @!P0 BRA `(.L_x_1108) ;  /* 0xfffffffc00f08947 */ /* 0x008fea000383ffff */
[----:B------:R-:W-:Y:S05]  /*9e90*/  BRA `(.L_x_1127) ;  /* 0xfffffff8007c7947 */ /* 0x000fea000383ffff */
.L_x_1110:
[----:B--2---:R2:W3:Y:S02]  /*9ea0*/  SYNCS.PHASECHK.TRANS64.TRYWAIT P0, [R0+URZ], R5 ;  /* 0x00000005000075a7 */ /* 0x0044e4000800017f */
[----:B---3--:R-:W-:Y:S05]  /*9eb0*/  @!P0 NANOSLEEP.SYNCS 0x989680 ;  /* 0x009896800000895d */ /* 0x008fea0003900000 */
[----:B------:R-:W3:Y:S02]  /*9ec0*/  @!P0 SYNCS.PHASECHK.TRANS64 P0, [R0+URZ], R5 ;  /* 0x00000005000085a7 */ /* 0x000ee4000800007f */
[----:B---3--:R-:W-:Y:S05]  /*9ed0*/  @!P0 BRA `(.L_x_1110) ;  /* 0xfffffffc00f08947 */ /* 0x008fea000383ffff */
[----:B------:R-:W-:Y:S05]  /*9ee0*/  BRA `(.L_x_1128) ;  /* 0xfffffff800807947 */ /* 0x000fea000383ffff */
.L_x_1129:
        /* <DEDUP_REMOVED lines=9> */
.L_x_3301:


//--------------------- .text._ZN7cutlass13device_kernelIN5flash11enable_sm90INS1_16FlashAttnBwdSm90INS1_25CollectiveMainloopBwdSm90ILi2ELi2ELi2EN4cute5tupleIJNS5_1CILi1EEES8_S8_EEENS6_IJNS7_ILi64EEENS7_ILi128EEENS7_ILi96EEEEEENS_10bfloat16_tEfNS_4arch4Sm90ELb0ELb1ELb1ELb0ELb1ELb1ELb0ELb0ELi2ELi1ELi2ELi1ELb1EEENS1_21CollectiveEpilogueBwdISD_SE_SG_Li256ELb0ELb0ELi1EEENS1_19SingleTileSchedulerILb0ELb0ELb0ELi128EEEEEEEEEvNT_6ParamsE --------------------------
	.section	.text._ZN7cutlass13device_kernelIN5flash11enable_sm90INS1_16FlashAttnBwdSm90INS1_25CollectiveMainloopBwdSm90ILi2ELi2ELi2EN4cute5tupleIJNS5_1CILi1EEES8_S8_EEENS6_IJNS7_ILi64EEENS7_ILi128EEENS7_ILi96EEEEEENS_10bfloat16_tEfNS_4arch4Sm90ELb0ELb1ELb1ELb0ELb1ELb1ELb0ELb0ELi2ELi1ELi2ELi1ELb1EEENS1_21CollectiveEpilogueBwdISD_SE_SG_Li256ELb0ELb0ELi1EEENS1_19SingleTileSchedulerILb0ELb0ELb0ELi128EEEEEEEEEvNT_6ParamsE,"ax",@progbits
	.align	128
.text._ZN7cutlass13device_kernelIN5flash11enable_sm90INS1_16FlashAttnBwdSm90INS1_25CollectiveMainloopBwdSm90ILi2ELi2ELi2EN4cute5tupleIJNS5_1CILi1EEES8_S8_EEENS6_IJNS7_ILi64EEENS7_ILi128EEENS7_ILi96EEEEEENS_10bfloat16_tEfNS_4arch4Sm90ELb0ELb1ELb1ELb0ELb1ELb1ELb0ELb0ELi2ELi1ELi2ELi1ELb1EEENS1_21CollectiveEpilogueBwdISD_SE_SG_Li256ELb0ELb0ELi1EEENS1_19SingleTileSchedulerILb0ELb0ELb0ELi128EEEEEEEEEvNT_6ParamsE:
        .type           _ZN7cutlass13device_kernelIN5flash11enable_sm90INS1_16FlashAttnBwdSm90INS1_25CollectiveMainloopBwdSm90ILi2ELi2ELi2EN4cute5tupleIJNS5_1CILi1EEES8_S8_EEENS6_IJNS7_ILi64EEENS7_ILi128EEENS7_ILi96EEEEEENS_10bfloat16_tEfNS_4arch4Sm90ELb0ELb1ELb1ELb0ELb1ELb1ELb0ELb0ELi2ELi1ELi2ELi1ELb1EEENS1_21CollectiveEpilogueBwdISD_SE_SG_Li256ELb0ELb0ELi1EEENS1_19SingleTileSchedulerILb0ELb0ELb0ELi128EEEEEEEEEvNT_6ParamsE,@function
        .size           _ZN7cutlass13device_kernelIN5flash11enable_sm90INS1_16FlashAttnBwdSm90INS1_25CollectiveMainloopBwdSm90ILi2ELi2ELi2EN4cute5tupleIJNS5_1CILi1EEES8_S8_EEENS6_IJNS7_ILi64EEENS7_ILi128EEENS7_ILi96EEEEEENS_10bfloat16_tEfNS_4arch4Sm90ELb0ELb1ELb1ELb0ELb1ELb1ELb0ELb0ELi2ELi1ELi2ELi1ELb1EEENS1_21CollectiveEpilogueBwdISD_SE_SG_Li256ELb0ELb0ELi1EEENS1_19SingleTileSchedulerILb0ELb0ELb0ELi128EEEEEEEEEvNT_6ParamsE,(.L_x_3302 - _ZN7cutlass13device_kernelIN5flash11enable_sm90INS1_16FlashAttnBwdSm90INS1_25CollectiveMainloopBwdSm90ILi2ELi2ELi2EN4cute5tupleIJNS5_1CILi1EEES8_S8_EEENS6_IJNS7_ILi64EEENS7_ILi128EEENS7_ILi96EEEEEENS_10bfloat16_tEfNS_4arch4Sm90ELb0ELb1ELb1ELb0ELb1ELb1ELb0ELb0ELi2ELi1ELi2ELi1ELb1EEENS1_21CollectiveEpilogueBwdISD_SE_SG_Li256ELb0ELb0ELi1EEENS1_19SingleTileSchedulerILb0ELb0ELb0ELi128EEEEEEEEEvNT_6ParamsE)
        .other          _ZN7cutlass13device_kernelIN5flash11enable_sm90INS1_16FlashAttnBwdSm90INS1_25CollectiveMainloopBwdSm90ILi2ELi2ELi2EN4cute5tupleIJNS5_1CILi1EEES8_S8_EEENS6_IJNS7_ILi64EEENS7_ILi128EEENS7_ILi96EEEEEENS_10bfloat16_tEfNS_4arch4Sm90ELb0ELb1ELb1ELb0ELb1ELb1ELb0ELb0ELi2ELi1ELi2ELi1ELb1EEENS1_21CollectiveEpilogueBwdISD_SE_SG_Li256ELb0ELb0ELi1EEENS1_19SingleTileSchedulerILb0ELb0ELb0ELi128EEEEEEEEEvNT_6ParamsE,@"STO_CUDA_ENTRY STV_DEFAULT"
_ZN7cutlass13device_kernelIN5flash11enable_sm90INS1_16FlashAttnBwdSm90INS1_25CollectiveMainloopBwdSm90ILi2ELi2ELi2EN4cute5tupleIJNS5_1CILi1EEES8_S8_EEENS6_IJNS7_ILi64EEENS7_ILi128EEENS7_ILi96EEEEEENS_10bfloat16_tEfNS_4arch4Sm90ELb0ELb1ELb1ELb0ELb1ELb1ELb0ELb0ELi2ELi1ELi2ELi1ELb1EEENS1_21CollectiveEpilogueBwdISD_SE_SG_Li256ELb0ELb0ELi1EEENS1_19SingleTileSchedulerILb0ELb0ELb0ELi128EEEEEEEEEvNT_6ParamsE:
        /* <DEDUP_REMOVED lines=30> */
.L_x_1131:
[----:B------:R-:W-:Y:S05]  /*01e0*/  BSYNC B0 ;  /* 0x0000000000007941 */ /* 0x000fea0003800000 */
.L_x_1130:
        /* <DEDUP_REMOVED lines=37> */
.L_x_1132:
        /* <DEDUP_REMOVED lines=22> */
.L_x_1133:
[----:B------:R-:W-:Y:S01]  /*05a0*/  PLOP3.LUT P0, PT, PT, PT, UP0, 0x80, 0x0 ;  /* 0x000000000000781c */ /* 0x000fe20003f0f008 */
[----:B------:R-:W-:Y:S01]  /*05b0*/  NOP ;  /* 0x0000000000007918 */ /* 0x000fe20000000000 */
[----:B------:R-:W-:Y:S01]  /*05c0*/  ULDC.64 UR46, c[0x0][0x208] ;  /* 0x00008200002e7ab9 */ /* 0x000fe20000000a00 */
[----:B-12-4-:R-:W-:Y:S10]  /*05d0*/  BAR.SYNC.DEFER_BLOCKING 0x0 ;  /* 0x0000000000007b1d */ /* 0x016ff40000010000 */
[----:B------:R-:W-:Y:S05]  /*05e0*/  @!P0 BRA `(.L_x_1134) ;  /* 0x0000005c00f88947 */ /* 0x000fea0003800000 */
.L_x_1135:
        /* <DEDUP_REMOVED lines=87> */
.L_x_1136:
        /* <DEDUP_REMOVED lines=28> */
.L_x_1139:
        /* <DEDUP_REMOVED lines=15> */
.L_x_1138:
        /* <DEDUP_REMOVED lines=22> */
.L_x_1141:
        /* <DEDUP_REMOVED lines=15> */
.L_x_1140:
[----:B------:R-:W-:Y:S01]  /*1060*/  SHF.R.S32.HI R19, RZ, 0x1f, R18 ;  /* 0x0000001fff137819 */ /* 0x000fe20000011412 */
[----:B------:R-:W-:-:S03]  /*1070*/  UMOV UR4, 0xffffffff ;  /* 0xffffffff00047882 */ /* 0x000fc60000000000 */
[----:B------:R-:W-:-:S04]  /*1080*/  LEA.HI R0, R19, R18, RZ, 0x7 ;  /* 0x0000001213007211 */ /* 0x000fc800078f38ff */
[----:B------:R-:W-:Y:S01]  /*1090*/  SHF.R.S32.HI R17, RZ, 0x7, R0 ;  /* 0x00000007ff117819 */ /* 0x000fe20000011400 */
[----:B------:R-:W-:Y:S06]  /*10a0*/  BRA.DIV UR4, `(.L_x_1142) ;  /* 0x0000009604e47947 */ /* 0x000fec000b800000 */
[----:B------:R1:W2:Y:S02]  /*10b0*/  SHFL.IDX PT, R14, R17, RZ, 0x1f ;  /* 0x00001fff110e7589 */ /* 0x0002a400000e0000 */
.L_x_1256:
        /* <DEDUP_REMOVED lines=15> */
.L_x_1143:
        /* <DEDUP_REMOVED lines=19> */
.L_x_1145:
        /* <DEDUP_REMOVED lines=127> */
.L_x_1156:
[----:B------:R-:W-:-:S06]  /*1ad0*/  UISETP.NE.AND UP0, UPT, UR11, 0x3, UPT ;  /* 0x000000030b00788c */ /* 0x000fcc000bf05270 */
[----:B------:R-:W-:-:S13]  /*1ae0*/  PLOP3.LUT P6, PT, PT, PT, UP0, 0x80, 0x0 ;  /* 0x000000000000781c */ /* 0x000fda0003fcf008 */
[----:B-1----:R-:W-:Y:S05]  /*1af0*/  @!P6 BRA `(.L_x_1146) ;  /* 0x000000000004e947 */ /* 0x002fea0003800000 */
[----:B------:R-:W-:Y:S01]  /*1b00*/  BPT.TRAP 0x1 ;  /* 0x000000040000795c */ /* 0x000fe20000300000 */
.L_x_1146:
[----:B------:R-:W-:Y:S01]  /*1b10*/  R2UR UR9, R237 ;  /* 0x00000000ed0972ca */ /* 0x000fe200000e0000 */
[----:B------:R-:W-:-:S05]  /*1b20*/  IMAD.U32 R120, RZ, RZ, UR4 ;  /* 0x00000004ff787e24 */ /* 0x000fca000f8e00ff */
[----:B------:R-:W-:-:S07]  /*1b30*/  SHF.L.U32 R120, R120, 0x1f, RZ ;  /* 0x0000001f78787819 */ /* 0x000fce00000006ff */
[----:B------:R-:W-:-:S09]  /*1b40*/  ULEA UR9, UR5, UR9, 0x3 ;  /* 0x0000000905097291 */ /* 0x000fd2000f8e183f */
[----:B------:R1:W2:Y:S01]  /*1b50*/  SYNCS.PHASECHK.TRANS64.TRYWAIT P0, [UR9+0x26810], R120 ;  /* 0x02681078ff0075a7 */ /* 0x0002a20008000149 */
[----:B------:R-:W-:Y:S05]  /*1b60*/  @!P6 BRA `(.L_x_1147) ;  /* 0x000000000004e947 */ /* 0x000fea0003800000 */
[----:B------:R-:W-:Y:S01]  /*1b70*/  BPT.TRAP 0x1 ;  /* 0x000000040000795c */ /* 0x000fe20000300000 */
.L_x_1147:
[----:B--2---:R-:W-:Y:S05]  /*1b80*/  @P0 BRA `(.L_x_1148) ;  /* 0x0000000000080947 */ /* 0x004fea0003800000 */
[----:B------:R-:W2:Y:S02]  /*1b90*/  SYNCS.PHASECHK.TRANS64.TRYWAIT P0, [UR9+0x26810], R120 ;  /* 0x02681078ff0075a7 */ /* 0x000ea40008000149 */
[----:B--2---:R-:W-:Y:S05]  /*1ba0*/  @!P0 BRA `(.L_x_1149) ;  /* 0x0000008c00588947 */ /* 0x004fea0003800000 */
.L_x_1148:
        /* <DEDUP_REMOVED lines=66> */
.L_x_1150:
[----:B------:R1:W1:Y:S01]  /*1fd0*/  SYNCS.PHASECHK.TRANS64.TRYWAIT P0, [UR9+0x26830], R120 ;  /* 0x02683078ff0075a7 */ /* 0x0002620008000149 */
[----:B------:R-:W-:Y:S05]  /*1fe0*/  @!P6 BRA `(.L_x_1151) ;  /* 0x000000000004e947 */ /* 0x000fea0003800000 */
[----:B------:R-:W-:Y:S01]  /*1ff0*/  BPT.TRAP 0x1 ;  /* 0x000000040000795c */ /* 0x000fe20000300000 */
.L_x_1151:
        /* <DEDUP_REMOVED lines=50> */
.L_x_1152:
        /* <DEDUP_REMOVED lines=14> */
[----:B------:R-:W-:Y:S01]  /*2400*/  FMUL.FTZ R224, R159, UR7 ;  /* 0x000000079fe07c20 */ /* 0x000fe20008410000 */
[----:B------:R-:W-:Y:S01]  /*2410*/  IADD3 R120, R222, 0x8, -R120 ;  /* 0x00000008de787810 */ /* 0x000fe20007ffe878 */
[----:B------:R-:W5:Y:S01]  /*2420*/  MUFU.TANH R235, R235 ;  /* 0x000000eb00eb7308 */ /* 0x000f620000002400 */
[----:B------:R-:W-:-:S02]  /*2430*/  SEL R121, R121, 0x40, !P2 ;  /* 0x0000004079797807 */ /* 0x000fc40005000000 */
[----:B------:R-:W-:Y:S02]  /*2440*/  SEL R122, R120, 0x40, !P0 ;  /* 0x00000040787a7807 */ /* 0x000fe40004000000 */
[----:B------:R-:W-:Y:S02]  /*2450*/  SEL R120, R123, 0x40, P1 ;  /* 0x000000407b787807 */ /* 0x000fe40000800000 */
[C---:B------:R-:W-:Y:S01]  /*2460*/  ISETP.GE.AND P0, PT, R121.reuse, RZ, PT ;  /* 0x000000ff7900720c */ /* 0x040fe20003f06270 */
[----:B------:R-:W5:Y:S01]  /*2470*/  MUFU.TANH R234, R234 ;  /* 0x000000ea00ea7308 */ /* 0x000f620000002400 */
[----:B------:R-:W-:Y:S02]  /*2480*/  ISETP.GE.AND P1, PT, R121, 0x8, PT ;  /* 0x000000087900780c */ /* 0x000fe40003f26270 */
[----:B------:R-:W-:Y:S02]  /*2490*/  SEL R223, R223, 0x40, P3 ;  /* 0x00000040dfdf7807 */ /* 0x000fe40001800000 */
[----:B------:R-:W-:-:S02]  /*24a0*/  ISETP.GT.OR P0, PT, R120, RZ, !P0 ;  /* 0x000000ff7800720c */ /* 0x000fc40004704670 */
[----:B------:R-:W-:Y:S01]  /*24b0*/  ISETP.GT.OR P1, PT, R120, 0x8, !P1 ;  /* 0x000000087800780c */ /* 0x000fe20004f24670 */
[----:B------:R-:W-:Y:S01]  /*24c0*/  MUFU.TANH R224, R224 ;  /* 0x000000e000e07308 */ /* 0x000fe20000002400 */
[C---:B------:R-:W-:Y:S02]  /*24d0*/  ISETP.GE.AND P3, PT, R122.reuse, RZ, PT ;  /* 0x000000ff7a00720c */ /* 0x040fe40003f66270 */
[----:B------:R-:W-:Y:S02]  /*24e0*/  ISETP.GE.AND P4, PT, R121, 0x1, PT ;  /* 0x000000017900780c */ /* 0x000fe40003f86270 */
[----:B------:R-:W-:Y:S02]  /*24f0*/  ISETP.GE.AND P5, PT, R122, 0x1, PT ;  /* 0x000000017a00780c */ /* 0x000fe40003fa6270 */
[----:B------:R-:W-:Y:S02]  /*2500*/  FSEL R225, R6, -INF , !P0 ;  /* 0xff80000006e17808 */ /* 0x000fe40004000000 */
[----:B------:R-:W-:-:S02]  /*2510*/  FSEL R221, R10, -INF , !P1 ;  /* 0xff8000000add7808 */ /* 0x000fc40004800000 */
        /* <DEDUP_REMOVED lines=8> */
[----:B------:R-:W-:Y:S02]  /*25a0*/  ISETP.GT.OR P5, PT, R223, 0x1, !P5 ;  /* 0x00000001df00780c */ /* 0x000fe40006fa4670 */
[----:B------:R-:W-:-:S02]  /*25b0*/  ISETP.GE.AND P1, PT, R121, 0x11, PT ;  /* 0x000000117900780c */ /* 0x000fc40003f26270 */
        /* <DEDUP_REMOVED lines=41> */
[----:B------:R-:W-:Y:S01]  /*2850*/  FMUL.FTZ R220, R155, UR7 ;  /* 0x000000079bdc7c20 */ /* 0x000fe20008410000 */
[C---:B------:R-:W-:Y:S01]  /*2860*/  ISETP.GT.OR P0, PT, R120.reuse, 0x18, !P0 ;  /* 0x000000187800780c */ /* 0x040fe20004704670 */
[----:B------:R4:W3:Y:S01]  /*2870*/  MUFU.EX2 R155, R232 ;  /* 0x000000e8009b7308 */ /* 0x0008e20000000800 */
[----:B------:R-:W-:Y:S01]  /*2880*/  ISETP.GT.OR P1, PT, R120, 0x20, !P1 ;  /* 0x000000207800780c */ /* 0x000fe20004f24670 */
[----:B------:R-:W-:Y:S01]  /*2890*/  UMOV UR14, UR13 ;  /* 0x0000000d000e7c82 */ /* 0x000fe20008000000 */
[----:B------:R-:W-:-:S02]  /*28a0*/  ISETP.GE.AND P3, PT, R122, 0x18, PT ;  /* 0x000000187a00780c */ /* 0x000fc40003f66270 */
[----:B------:R-:W-:Y:S02]  /*28b0*/  ISETP.GE.AND P4, PT, R121, 0x19, PT ;  /* 0x000000197900780c */ /* 0x000fe40003f86270 */
[----:B------:R-:W-:Y:S01]  /*28c0*/  ISETP.GE.AND P5, PT, R122, 0x19, PT ;  /* 0x000000197a00780c */ /* 0x000fe20003fa6270 */
[----:B------:R-:W-:Y:S01]  /*28d0*/  FFMA.FTZ R227, R227, UR8, -R190 ;  /* 0x00000008e3e37c23 */ /* 0x000fe200080108be */
[----:B------:R-:W-:Y:S01]  /*28e0*/  FSEL R218, R18, -INF , !P2 ;  /* 0xff80000012da7808 */ /* 0x000fe20005000000 */
[----:B----4-:R-:W4:Y:S01]  /*28f0*/  LDL R232, [R1] ;  /* 0x0000000001e87983 */ /* 0x010f220000100800 */
[----:B------:R-:W-:Y:S01]  /*2900*/  FSEL R214, R19, -INF , !P0 ;  /* 0xff80000013d67808 */ /* 0x000fe20004000000 */
[----:B------:R-:W-:Y:S01]  /*2910*/  MUFU.EX2 R159, R231 ;  /* 0x000000e7009f7308 */ /* 0x000fe20000000800 */
[----:B------:R-:W-:Y:S02]  /*2920*/  FSEL R152, R199, -INF , !P1 ;  /* 0xff800000c7987808 */ /* 0x000fe40004800000 */
[----:B------:R-:W-:-:S02]  /*2930*/  ISETP.GE.AND P2, PT, R122, 0x20, PT ;  /* 0x000000207a00780c */ /* 0x000fc40003f46270 */
[----:B------:R-:W-:Y:S02]  /*2940*/  ISETP.GT.OR P3, PT, R223, 0x18, !P3 ;  /* 0x00000018df00780c */ /* 0x000fe40005f64670 */
[----:B------:R-:W-:Y:S01]  /*2950*/  ISETP.GE.AND P0, PT, R121, 0x21, PT ;  /* 0x000000217900780c */ /* 0x000fe20003f06270 */
[----:B------:R-:W-:Y:S01]  /*2960*/  FFMA.FTZ R219, R219, UR8, -R191 ;  /* 0x00000008dbdb7c23 */ /* 0x000fe200080108bf */
[----:B------:R-:W-:Y:S01]  /*2970*/  ISETP.GT.OR P4, PT, R120, 0x19, !P4 ;  /* 0x000000197800780c */ /* 0x000fe20006784670 */
[----:B------:R-:W3:Y:S01]  /*2980*/  MUFU.EX2 R194, R194 ;  /* 0x000000c200c27308 */ /* 0x000ee20000000800 */
[----:B------:R-:W-:Y:S02]  /*2990*/  ISETP.GT.OR P5, PT, R223, 0x19, !P5 ;  /* 0x00000019df00780c */ /* 0x000fe40006fa4670 */
[----:B------:R-:W-:Y:S02]  /*29a0*/  ISETP.GE.AND P1, PT, R121, 0x29, PT ;  /* 0x000000297900780c */ /* 0x000fe40003f26270 */
[----:B------:R-:W-:-:S02]  /*29b0*/  FSEL R217, R197, -INF , !P3 ;  /* 0xff800000c5d97808 */ /* 0x000fc40005800000 */
[----:B------:R-:W-:Y:S01]  /*29c0*/  FSEL R215, R196, -INF , !P4 ;  /* 0xff800000c4d77808 */ /* 0x000fe20006000000 */
[----:B------:R-:W-:Y:S01]  /*29d0*/  MUFU.TANH R222, R222 ;  /* 0x000000de00de7308 */ /* 0x000fe20000002400 */
[----:B------:R-:W-:Y:S02]  /*29e0*/  FSEL R216, R198, -INF , !P5 ;  /* 0xff800000c6d87808 */ /* 0x000fe40006800000 */
[----:B------:R-:W-:Y:S02]  /*29f0*/  ISETP.GT.OR P2, PT, R223, 0x20, !P2 ;  /* 0x00000020df00780c */ /* 0x000fe40005744670 */
[C---:B------:R-:W-:Y:S02]  /*2a00*/  ISETP.GT.OR P0, PT, R120.reuse, 0x21, !P0 ;  /* 0x000000217800780c */ /* 0x040fe40004704670 */
[----:B------:R-:W-:Y:S01]  /*2a10*/  ISETP.GT.OR P1, PT, R120, 0x29, !P1 ;  /* 0x000000297800780c */ /* 0x000fe20004f24670 */
[----:B------:R-:W-:Y:S01]  /*2a20*/  MUFU.TANH R220, R220 ;  /* 0x000000dc00dc7308 */ /* 0x000fe20000002400 */
[----:B------:R-:W-:-:S02]  /*2a30*/  ISETP.GE.AND P3, PT, R122, 0x21, PT ;  /* 0x000000217a00780c */ /* 0x000fc40003f66270 */
[----:B------:R-:W-:Y:S02]  /*2a40*/  ISETP.GE.AND P4, PT, R121, 0x28, PT ;  /* 0x000000287900780c */ /* 0x000fe40003f86270 */
[----:B------:R-:W-:Y:S02]  /*2a50*/  ISETP.GE.AND P5, PT, R122, 0x28, PT ;  /* 0x000000287a00780c */ /* 0x000fe40003fa6270 */
[----:B------:R-:W-:Y:S02]  /*2a60*/  FSEL R213, R201, -INF , !P2 ;  /* 0xff800000c9d57808 */ /* 0x000fe40005000000 */
[----:B------:R-:W-:Y:S02]  /*2a70*/  FSEL R154, R200, -INF , !P0 ;  /* 0xff800000c89a7808 */ /* 0x000fe40004000000 */
[----:B--2---:R-:W-:Y:S02]  /*2a80*/  FSEL R206, R204, -INF , !P1 ;  /* 0xff800000ccce7808 */ /* 0x004fe40004800000 */
[----:B------:R-:W-:-:S02]  /*2a90*/  ISETP.GE.AND P2, PT, R122, 0x29, PT ;  /* 0x000000297a00780c */ /* 0x000fc40003f46270 */
[----:B------:R-:W-:Y:S02]  /*2aa0*/  ISETP.GT.OR P3, PT, R223, 0x21, !P3 ;  /* 0x00000021df00780c */ /* 0x000fe40005f64670 */
[----:B------:R-:W-:Y:S02]  /*2ab0*/  ISETP.GE.AND P0, PT, R121, 0x30, PT ;  /* 0x000000307900780c */ /* 0x000fe40003f06270 */
[----:B------:R-:W-:Y:S02]  /*2ac0*/  ISETP.GT.OR P4, PT, R120, 0x28, !P4 ;  /* 0x000000287800780c */ /* 0x000fe40006784670 */
[----:B------:R-:W-:Y:S02]  /*2ad0*/  ISETP.GT.OR P5, PT, R223, 0x28, !P5 ;  /* 0x00000028df00780c */ /* 0x000fe40006fa4670 */
[----:B------:R-:W-:Y:S02]  /*2ae0*/  ISETP.GE.AND P1, PT, R122, 0x30, PT ;  /* 0x000000307a00780c */ /* 0x000fe40003f26270 */
[----:B------:R-:W-:-:S02]  /*2af0*/  FSEL R212, R202, -INF , !P3 ;  /* 0xff800000cad47808 */ /* 0x000fc40005800000 */
[----:B------:R-:W-:Y:S02]  /*2b00*/  FSEL R208, R203, -INF , !P4 ;  /* 0xff800000cbd07808 */ /* 0x000fe40006000000 */
[----:B------:R-:W-:Y:S02]  /*2b10*/  FSEL R211, R205, -INF , !P5 ;  /* 0xff800000cdd37808 */ /* 0x000fe40006800000 */
[C---:B------:R-:W-:Y:S02]  /*2b20*/  ISETP.GT.OR P2, PT, R223.reuse, 0x29, !P2 ;  /* 0x00000029df00780c */ /* 0x040fe40005744670 */
[----:B------:R-:W-:Y:S02]  /*2b30*/  ISETP.GT.OR P0, PT, R120, 0x30, !P0 ;  /* 0x000000307800780c */ /* 0x000fe40004704670 */
[----:B------:R-:W-:Y:S02]  /*2b40*/  ISETP.GT.OR P1, PT, R223, 0x30, !P1 ;  /* 0x00000030df00780c */ /* 0x000fe40004f24670 */
[----:B------:R-:W-:-:S02]  /*2b50*/  ISETP.GE.AND P3, PT, R121, 0x31, PT ;  /* 0x000000317900780c */ /* 0x000fc40003f66270 */
[C---:B------:R-:W-:Y:S02]  /*2b60*/  ISETP.GE.AND P4, PT, R121.reuse, 0x38, PT ;  /* 0x000000387900780c */ /* 0x040fe40003f86270 */
[----:B------:R-:W-:Y:S02]  /*2b70*/  ISETP.GE.AND P5, PT, R121, 0x39, PT ;  /* 0x000000397900780c */ /* 0x000fe40003fa6270 */
[----:B-1----:R-:W-:Y:S02]  /*2b80*/  FSEL R210, R236, -INF , !P2 ;  /* 0xff800000ecd27808 */ /* 0x002fe40005000000 */
[----:B-----5:R-:W-:Y:S02]  /*2b90*/  FSEL R207, R235, -INF , !P0 ;  /* 0xff800000ebcf7808 */ /* 0x020fe40004000000 */
[----:B------:R-:W-:Y:S02]  /*2ba0*/  FSEL R209, R234, -INF , !P1 ;  /* 0xff800000ead17808 */ /* 0x000fe40004800000 */
[----:B------:R-:W-:-:S02]  /*2bb0*/  ISETP.GE.AND P2, PT, R122, 0x31, PT ;  /* 0x000000317a00780c */ /* 0x000fc40003f46270 */
[C---:B------:R-:W-:Y:S02]  /*2bc0*/  ISETP.GE.AND P0, PT, R122.reuse, 0x38, PT ;  /* 0x000000387a00780c */ /* 0x040fe40003f06270 */
[----:B------:R-:W-:Y:S02]  /*2bd0*/  ISETP.GE.AND P1, PT, R122, 0x39, PT ;  /* 0x000000397a00780c */ /* 0x000fe40003f26270 */
[C---:B------:R-:W-:Y:S02]  /*2be0*/  ISETP.GT.OR P3, PT, R120.reuse, 0x31, !P3 ;  /* 0x000000317800780c */ /* 0x040fe40005f64670 */
[C---:B------:R-:W-:Y:S02]  /*2bf0*/  ISETP.GT.OR P4, PT, R120.reuse, 0x38, !P4 ;  /* 0x000000387800780c */ /* 0x040fe40006784670 */
[----:B------:R-:W-:Y:S02]  /*2c00*/  ISETP.GT.OR P5, PT, R120, 0x39, !P5 ;  /* 0x000000397800780c */ /* 0x000fe40006fa4670 */
[----:B------:R-:W-:Y:S01]  /*2c10*/  WARPGROUP.ARRIVE ;  /* 0x00000000000079c5 */ /* 0x000fe20000000000 */
[----:B------:R-:W-:-:S02]  /*2c20*/  ISETP.GT.OR P2, PT, R223, 0x31, !P2 ;  /* 0x00000031df00780c */ /* 0x000fc40005744670 */
[C---:B------:R-:W-:Y:S02]  /*2c30*/  ISETP.GT.OR P0, PT, R223.reuse, 0x38, !P0 ;  /* 0x00000038df00780c */ /* 0x040fe40004704670 */
[----:B------:R-:W-:Y:S01]  /*2c40*/  ISETP.GT.OR P1, PT, R223, 0x39, !P1 ;  /* 0x00000039df00780c */ /* 0x000fe20004f24670 */
[----:B------:R-:W-:Y:S01]  /*2c50*/  HGMMA.64x64x16.F32.BF16 R120, R160, gdesc[UR12], RZ, !UPT, gsb0 ;  /* 0x00e0000ca0787df0 */ /* 0x000fe2000c0018ff */
[----:B------:R-:W-:Y:S01]  /*2c60*/  UIADD3 UR14, UR13, 0x2, URZ ;  /* 0x000000020d0e7890 */ /* 0x000fe2000fffe03f */
[----:B------:R-:W-:Y:S01]  /*2c70*/  FMUL.FTZ R223, R158, UR7 ;  /* 0x000000079edf7c20 */ /* 0x000fe20008410000 */
[----:B------:R-:W-:Y:S01]  /*2c80*/  UMOV UR15, 0x80000020 ;  /* 0x80000020000f7882 */ /* 0x000fe20000000000 */
[----:B------:R-:W-:Y:S02]  /*2c90*/  WARPGROUP.DEPBAR.LE gsb0, 0x0 ;  /* 0x00008000000079c5 */ /* 0x000fe40000010000 */
[----:B------:R-:W-:Y:S01]  /*2ca0*/  WARPGROUP.ARRIVE ;  /* 0x00000000000079c5 */ /* 0x000fe20000000000 */
[----:B------:R1:W-:Y:S05]  /*2cb0*/  MUFU.EX2 R158, R230 ;  /* 0x000000e6009e7308 */ /* 0x0003ea0000000800 */
[----:B------:R-:W-:Y:S01]  /*2cc0*/  HGMMA.64x64x16.F32.BF16 R120, R172, gdesc[UR12], R120, gsb0 ;  /* 0x00e0000cac787df0 */ /* 0x000fe20008001878 */
[----:B------:R-:W-:Y:S01]  /*2cd0*/  UIADD3 UR14, UR13, 0x100, URZ ;  /* 0x000001000d0e7890 */ /* 0x000fe2000fffe03f */
[----:B------:R-:W-:Y:S01]  /*2ce0*/  UMOV UR15, 0x80000020 ;  /* 0x80000020000f7882 */ /* 0x000fe20000000000 */
        /* <DEDUP_REMOVED lines=8> */
[----:B------:R-:W-:Y:S01]  /*2d70*/  UIADD3 UR14, UR13, 0x102, URZ ;  /* 0x000001020d0e7890 */ /* 0x000fe2000fffe03f */
[----:B------:R-:W-:Y:S01]  /*2d80*/  UMOV UR15, 0x80000020 ;  /* 0x80000020000f7882 */ /* 0x000fe20000000000 */
[----:B------:R-:W-:Y:S02]  /*2d90*/  WARPGROUP.DEPBAR.LE gsb0, 0x0 ;  /* 0x00008000000079c5 */ /* 0x000fe40000010000 */
        /* <DEDUP_REMOVED lines=255> */
[----:B------:R-:W-:Y:S02]  /*3d90*/  UMOV UR19, 0x80000020 ;  /* 0x8000002000137882 */ /* 0x000fe40000000000 */
        /* <DEDUP_REMOVED lines=176> */
.L_x_1154:
[----:B------:R-:W-:Y:S01]  /*48a0*/  UIADD3 UR12, UR9, 0x26840, URZ ;  /* 0x00026840090c7890 */ /* 0x000fe2000fffe03f */
[----:B------:R-:W1:Y:S01]  /*48b0*/  S2R R5, SR_TID.X ;  /* 0x0000000000057919 */ /* 0x000e620000002100 */
[----:B------:R-:W-:Y:S02]  /*48c0*/  ULOP3.LUT UR10, UR10, 0x1000000, URZ, 0xfc, !UPT ;  /* 0x010000000a0a7892 */ /* 0x000fe4000f8efc3f */
[----:B------:R-:W-:Y:S02]  /*48d0*/  UPRMT UR12, URZ, 0x654, UR12 ;  /* 0x000006543f0c7896 */ /* 0x000fe4000800000c */
[----:B------:R-:W-:Y:S01]  /*48e0*/  UIMAD UR10, UR5, 0x300, UR10 ;  /* 0x00000300050a78a4 */ /* 0x000fe2000f8e020a */
[----:B------:R-:W-:-:S06]  /*48f0*/  UMOV UR15, 0x80000020 ;  /* 0x80000020000f7882 */ /* 0x000fcc0000000000 */
[----:B------:R-:W-:Y:S01]  /*4900*/  SYNCS.ARRIVE.TRANS64.RED.A1T0 RZ, [UR12], RZ ;  /* 0x000000ffffff79a7 */ /* 0x000fe2000810040c */
[----:B------:R-:W-:Y:S01]  /*4910*/  WARPGROUP.ARRIVE ;  /* 0x00000000000079c5 */ /* 0x000fe20000000000 */
[----:B------:R-:W-:Y:S01]  /*4920*/  UMOV UR14, UR10 ;  /* 0x0000000a000e7c82 */ /* 0x000fe20008000000 */
        /* <DEDUP_REMOVED lines=39> */
.L_x_1155:
        /* <DEDUP_REMOVED lines=62> */
.L_x_1137:
        /* <DEDUP_REMOVED lines=23> */
.L_x_1158:
        /* <DEDUP_REMOVED lines=20> */
.L_x_1159:
        /* <DEDUP_REMOVED lines=18> */
.L_x_1160:
        /* <DEDUP_REMOVED lines=18> */
.L_x_1161:
        /* <DEDUP_REMOVED lines=149> */
.L_x_1163:
[----:B------:R-:W-:Y:S05]  /*5dc0*/  BSYNC B0 ;  /* 0x0000000000007941 */ /* 0x000fea0003800000 */
.L_x_1162:
[----:B------:R-:W-:-:S04]  /*5dd0*/  DEPBAR.LE SB0, 0x0 ;  /* 0x000080000000791a */ /* 0x000fc80000000000 */
[----:B------:R-:W-:Y:S05]  /*5de0*/  EXIT ;  /* 0x000000000000794d */ /* 0x000fea0003800000 */
.L_x_1157:
[----:B------:R-:W2:Y:S01]  /*5df0*/  S2R R0, SR_TID.X ;  /* 0x0000000000007919 */ /* 0x000ea20000002100 */
[----:B------:R-:W3:Y:S01]  /*5e00*/  S2UR UR10, SR_CTAID.Y ;  /* 0x00000000000a79c3 */ /* 0x000ee20000002600 */
[----:B------:R-:W-:Y:S01]  /*5e10*/  BSSY B0, `(.L_x_1164) ;  /* 0x000003b000007945 */ /* 0x000fe20003800000 */
[----:B------:R-:W4:Y:S06]  /*5e20*/  S2R R17, SR_CTAID.X ;  /* 0x0000000000117919 */ /* 0x000f2c0000002500 */
[----:B-1----:R-:W1:Y:S08]  /*5e30*/  LDC.64 R4, c[0x0][0x820] ;  /* 0x00020800ff047b82 */ /* 0x002e700000000a00 */
[----:B------:R-:W4:Y:S08]  /*5e40*/  LDC R8, c[0x0][0x808] ;  /* 0x00020200ff087b82 */ /* 0x000f300000000800 */
[----:B------:R-:W5:Y:S01]  /*5e50*/  LDC.64 R10, c[0x0][0x850] ;  /* 0x00021400ff0a7b82 */ /* 0x000f620000000a00 */
        /* <DEDUP_REMOVED lines=9> */
[----:B------:R-:W3:Y:S02]  /*5ef0*/  LDC.64 R14, c[0x0][0x858] ;  /* 0x00021600ff0e7b82 */ /* 0x000ee40000000a00 */
[----:B------:R-:W-:Y:S02]  /*5f00*/  IMAD.SHL.U32 R6, R0, 0x8, RZ ;  /* 0x0000000800067824 */ /* 0x000fe400078e00ff */
[----:B-1----:R-:W-:Y:S01]  /*5f10*/  IMAD R0, R4, UR5, RZ ;  /* 0x0000000504007c24 */ /* 0x002fe2000f8e02ff */
[----:B--2---:R-:W-:Y:S01]  /*5f20*/  USHF.R.S32.HI UR4, URZ, 0x1f, UR7 ;  /* 0x0000001f3f047899 */ /* 0x004fe20008011407 */
[----:B------:R-:W-:Y:S01]  /*5f30*/  VIADD R16, R6, 0x20 ;  /* 0x0000002006107836 */ /* 0x000fe20000000000 */
[----:B------:R-:W-:Y:S01]  /*5f40*/  SHF.R.S32.HI R7, RZ, 0x1f, R6 ;  /* 0x0000001fff077819 */ /* 0x000fe20000011406 */
[----:B------:R-:W-:-:S02]  /*5f50*/  IMAD R3, R5, UR10, R0 ;  /* 0x0000000a05037c24 */ /* 0x000fc4000f8e0200 */
[----:B-----5:R-:W-:Y:S02]  /*5f60*/  IMAD R0, R10, UR5, RZ ;  /* 0x000000050a007c24 */ /* 0x020fe4000f8e02ff */
[----:B------:R-:W-:-:S04]  /*5f70*/  IMAD.WIDE.U32 R4, R4, UR10, R6 ;  /* 0x0000000a04047c25 */ /* 0x000fc8000f8e0006 */
[----:B------:R-:W-:Y:S02]  /*5f80*/  IMAD.IADD R5, R5, 0x1, R3 ;  /* 0x0000000105057824 */ /* 0x000fe400078e0203 */
[----:B----4-:R-:W-:Y:S02]  /*5f90*/  IMAD R3, R17, -0x80, R8 ;  /* 0xffffff8011037824 */ /* 0x010fe400078e0208 */
[----:B------:R-:W-:Y:S02]  /*5fa0*/  IMAD R11, R11, UR10, R0 ;  /* 0x0000000a0b0b7c24 */ /* 0x000fe4000f8e0200 */
[C---:B------:R-:W-:Y:S01]  /*5fb0*/  VIADD R0, R2.reuse, 0x40 ;  /* 0x0000004002007836 */ /* 0x040fe20000000000 */
[----:B------:R-:W-:Y:S01]  /*5fc0*/  ISETP.GE.AND P1, PT, R2, R3, PT ;  /* 0x000000030200720c */ /* 0x000fe20003f26270 */
[----:B------:R-:W-:-:S03]  /*5fd0*/  IMAD.WIDE.U32 R8, R10, UR10, R6 ;  /* 0x0000000a0a087c25 */ /* 0x000fc6000f8e0006 */
[----:B------:R-:W-:Y:S01]  /*5fe0*/  ISETP.GE.AND P0, PT, R0, R3, PT ;  /* 0x000000030000720c */ /* 0x000fe20003f06270 */
[----:B---3--:R-:W-:Y:S01]  /*5ff0*/  IMAD R10, R12, UR4, RZ ;  /* 0x000000040c0a7c24 */ /* 0x008fe2000f8e02ff */
[----:B------:R-:W-:Y:S01]  /*6000*/  SHF.R.S32.HI R3, RZ, 0x1f, R2 ;  /* 0x0000001fff037819 */ /* 0x000fe20000011402 */
[----:B------:R-:W-:Y:S02]  /*6010*/  IMAD.IADD R9, R9, 0x1, R11 ;  /* 0x0000000109097824 */ /* 0x000fe400078e020b */
[----:B------:R-:W-:Y:S02]  /*6020*/  IMAD R0, R14, UR4, RZ ;  /* 0x000000040e007c24 */ /* 0x000fe4000f8e02ff */
[----:B------:R-:W-:Y:S02]  /*6030*/  IMAD R11, R13, UR7, R10 ;  /* 0x000000070d0b7c24 */ /* 0x000fe4000f8e020a */
[----:B------:R-:W-:-:S04]  /*6040*/  IMAD.WIDE.U32 R4, R12, UR7, R4 ;  /* 0x000000070c047c25 */ /* 0x000fc8000f8e0004 */
[----:B------:R-:W-:Y:S02]  /*6050*/  IMAD R15, R15, UR7, R0 ;  /* 0x000000070f0f7c24 */ /* 0x000fe4000f8e0200 */
[----:B------:R-:W-:-:S04]  /*6060*/  IMAD.WIDE.U32 R12, R14, UR7, R8 ;  /* 0x000000070e0c7c25 */ /* 0x000fc8000f8e0008 */
[----:B------:R-:W-:-:S04]  /*6070*/  IMAD.WIDE R2, R17, 0x80, R2 ;  /* 0x0000008011027825 */ /* 0x000fc800078e0202 */
        /* <DEDUP_REMOVED lines=20> */
.L_x_1165:
[----:B------:R-:W-:Y:S05]  /*61c0*/  BSYNC B0 ;  /* 0x0000000000007941 */ /* 0x000fea0003800000 */
.L_x_1164:
        /* <DEDUP_REMOVED lines=20> */
.L_x_1167:
[----:B------:R-:W-:Y:S05]  /*6310*/  BSYNC B0 ;  /* 0x0000000000007941 */ /* 0x000fea0003800000 */
.L_x_1166:
        /* <DEDUP_REMOVED lines=18> */
.L_x_1169:
[----:B------:R-:W-:Y:S05]  /*6440*/  BSYNC B0 ;  /* 0x0000000000007941 */ /* 0x000fea0003800000 */
.L_x_1168:
        /* <DEDUP_REMOVED lines=8> */
[----:B------:R-:W-:Y:S01]  /*64d0*/  IMAD.MOV.U32 R3, RZ, RZ, R15 ;  /* 0x000000ffff037224 */ /* 0x000fe200078e000f */
[----:B------:R-:W-:Y:S01]  /*64e0*/  ISETP.GE.AND P2, PT, R16, UR4, PT ;  /* 0x0000000410007c0c */ /* 0x000fe2000bf46270 */
[----:B------:R-:W-:Y:S02]  /*64f0*/  IMAD R0, R0, UR6, RZ ;  /* 0x0000000600007c24 */ /* 0x000fe4000f8e02ff */
[----:B------:R-:W-:-:S04]  /*6500*/  IMAD.WIDE.U32 R2, R5, UR6, R2 ;  /* 0x0000000605027c25 */ /* 0x000fc8000f8e0002 */
        /* <DEDUP_REMOVED lines=10> */
.L_x_1171:
[----:B------:R-:W-:Y:S05]  /*65b0*/  BSYNC B0 ;  /* 0x0000000000007941 */ /* 0x000fea0003800000 */
.L_x_1170:
[----:B------:R-:W-:Y:S05]  /*65c0*/  EXIT ;  /* 0x000000000000794d */ /* 0x000fea0003800000 */
.L_x_1134:
        /* <DEDUP_REMOVED lines=14> */
[----:B------:R-:W-:Y:S02]  /*66b0*/  ULDC UR4, c[0x0][0x280] ;  /* 0x0000a00000047ab9 */ /* 0x000fe40000000800 */
[----:B------:R-:W-:-:S04]  /*66c0*/  UIADD3 UR5, UR4, 0x3f, URZ ;  /* 0x0000003f04057890 */ /* 0x000fc8000fffe03f */
[----:B------:R-:W-:Y:S01]  /*66d0*/  USHF.R.S32.HI UR6, URZ, 0x1f, UR5 ;  /* 0x0000001f3f067899 */ /* 0x000fe20008011405 */
[----:B------:R-:W2:Y:S03]  /*66e0*/  S2UR UR17, SR_CTAID.Y ;  /* 0x00000000001179c3 */ /* 0x000ea60000002600 */
[----:B------:R-:W-:-:S04]  /*66f0*/  ULEA.HI UR5, UR6, UR5, URZ, 0x6 ;  /* 0x0000000506057291 */ /* 0x000fc8000f8f303f */
[----:B------:R-:W-:Y:S01]  /*6700*/  USHF.R.S32.HI UR5, URZ, 0x6, UR5 ;  /* 0x000000063f057899 */ /* 0x000fe20008011405 */
[----:B-1----:R-:W-:Y:S01]  /*6710*/  ISETP.LE.AND P0, PT, RZ, UR23, PT ;  /* 0x00000017ff007c0c */ /* 0x002fe2000bf03270 */
[----:B--2---:R-:W-:-:S12]  /*6720*/  USHF.R.S32.HI UR18, URZ, 0x1f, UR17 ;  /* 0x0000001f3f127899 */ /* 0x004fd80008011411 */
[----:B------:R-:W-:Y:S05]  /*6730*/  @!P0 BRA `(.L_x_1175) ;  /* 0x00000000002c8947 */ /* 0x000fea0003800000 */
        /* <DEDUP_REMOVED lines=9> */
[----:B------:R-:W-:Y:S01]  /*67d0*/  USEL UR11, UR5, UR7, UP0 ;  /* 0x00000007050b7287 */ /* 0x000fe20008000000 */
[----:B------:R-:W-:Y:S11]  /*67e0*/  BRA `(.L_x_1176) ;  /* 0x0000000000047947 */ /* 0x000ff60003800000 */
.L_x_1175:
[----:B------:R-:W-:-:S05]  /*67f0*/  UMOV UR11, UR5 ;  /* 0x00000005000b7c82 */ /* 0x000fca0008000000 */
.L_x_1176:
[----:B------:R-:W-:Y:S01]  /*6800*/  ULEA UR4, UR23, UR4, 0x7 ;  /* 0x0000000417047291 */ /* 0x000fe2000f8e383f */
[----:B------:R-:W-:Y:S01]  /*6810*/  ULDC UR6, c[0x0][0x290] ;  /* 0x0000a40000067ab9 */ /* 0x000fe20000000800 */
[----:B------:R-:W-:Y:S01]  /*6820*/  ULDC UR7, c[0x0][0x74c] ;  /* 0x0001d30000077ab9 */ /* 0x000fe20000000800 */
[----:B------:R-:W-:Y:S01]  /*6830*/  ULDC.64 UR12, c[0x0][0x2e0] ;  /* 0x0000b800000c7ab9 */ /* 0x000fe20000000a00 */
[----:B------:R-:W-:Y:S01]  /*6840*/  UIADD3 UR8, -UR7, UR4, -UR6 ;  /* 0x0000000407087290 */ /* 0x000fe2000fffe906 */
[----:B------:R-:W-:Y:S02]  /*6850*/  ULDC UR15, c[0x0][0x288] ;  /* 0x0000a200000f7ab9 */ /* 0x000fe40000000800 */
[----:B------:R-:W-:Y:S01]  /*6860*/  ULDC.64 UR6, c[0x0][0x2d8] ;  /* 0x0000b60000067ab9 */ /* 0x000fe20000000a00 */
[----:B------:R-:W-:Y:S02]  /*6870*/  USHF.R.S32.HI UR9, URZ, 0x1f, UR8 ;  /* 0x0000001f3f097899 */ /* 0x000fe40008011408 */
[----:B------:R-:W-:-:S02]  /*6880*/  UIMAD UR4, UR18, UR6, URZ ;  /* 0x00000006120472a4 */ /* 0x000fc4000f8e023f */
[----:B------:R-:W-:Y:S02]  /*6890*/  ULEA.HI UR10, UR9, UR8, URZ, 0x6 ;  /* 0x00000008090a7291 */ /* 0x000fe4000f8f303f */
[----:B------:R-:W-:Y:S02]  /*68a0*/  UIMAD.WIDE.U32 UR8, UR17, UR6, URZ ;  /* 0x00000006110872a5 */ /* 0x000fe4000f8e003f */
[----:B------:R-:W-:Y:S02]  /*68b0*/  USHF.R.S32.HI UR10, URZ, 0x6, UR10 ;  /* 0x000000063f0a7899 */ /* 0x000fe4000801140a */
[----:B------:R-:W-:Y:S02]  /*68c0*/  UIMAD UR4, UR17, UR7, UR4 ;  /* 0x00000007110472a4 */ /* 0x000fe4000f8e0204 */
[----:B------:R-:W-:Y:S02]  /*68d0*/  UISETP.LT.AND UP0, UPT, URZ, UR10, UPT ;  /* 0x0000000a3f00728c */ /* 0x000fe4000bf01270 */
[----:B------:R-:W-:-:S02]  /*68e0*/  USHF.R.S32.HI UR7, URZ, 0x1f, UR16 ;  /* 0x0000001f3f077899 */ /* 0x000fc40008011410 */
[----:B------:R-:W-:Y:S02]  /*68f0*/  USEL UR6, URZ, UR10, !UP0 ;  /* 0x0000000a3f067287 */ /* 0x000fe4000c000000 */
[----:B------:R-:W-:Y:S02]  /*6900*/  UIMAD UR7, UR7, UR12, URZ ;  /* 0x0000000c070772a4 */ /* 0x000fe4000f8e023f */
[----:B------:R-:W-:Y:S02]  /*6910*/  UISETP.GT.AND UP0, UPT, UR11, UR6, UPT ;  /* 0x000000060b00728c */ /* 0x000fe4000bf04270 */
[----:B------:R-:W-:Y:S02]  /*6920*/  UIMAD UR10, UR16, UR15, URZ ;  /* 0x0000000f100a72a4 */ /* 0x000fe4000f8e023f */
[----:B------:R-:W-:Y:S02]  /*6930*/  UIMAD UR14, UR16, UR13, UR7 ;  /* 0x0000000d100e72a4 */ /* 0x000fe4000f8e0207 */
[----:B------:R-:W-:Y:S01]  /*6940*/  PLOP3.LUT P1, PT, PT, PT, UP0, 0x80, 0x0 ;  /* 0x000000000000781c */ /* 0x000fe20003f2f008 */
[----:B------:R-:W-:-:S02]  /*6950*/  UIADD3 UR9, UR9, UR4, URZ ;  /* 0x0000000409097290 */ /* 0x000fc4000fffe03f */
[----:B------:R-:W-:Y:S02]  /*6960*/  UIADD3 UR7, UP1, UR10, UR17, URZ ;  /* 0x000000110a077290 */ /* 0x000fe4000ff3e03f */
[----:B------:R-:W-:Y:S01]  /*6970*/  UIMAD.WIDE.U32 UR8, UR16, UR12, UR8 ;  /* 0x0000000c100872a5 */ /* 0x000fe2000f8e0008 */
[----:B------:R-:W-:Y:S01]  /*6980*/  ELECT P0, URZ, PT ;  /* 0x00000000003f782f */ /* 0x000fe20003800000 */
[----:B------:R-:W-:-:S06]  /*6990*/  ULEA.HI.X.SX32 UR10, UR10, UR18, 0x1, UP1 ;  /* 0x000000120a0a7291 */ /* 0x000fcc00088f0e3f */
[----:B------:R-:W-:Y:S06]  /*69a0*/  @!P1 BRA `(.L_x_1177) ;  /* 0x00000010004c9947 */ /* 0x000fec0003800000 */
[----:B------:R-:W1:Y:S01]  /*69b0*/  S2R R0, SR_TID.X ;  /* 0x0000000000007919 */ /* 0x000e620000002100 */
[----:B------:R-:W-:Y:S02]  /*69c0*/  UIADD3 UR4, -UR6, UR11, URZ ;  /* 0x0000000b06047290 */ /* 0x000fe4000fffe13f */
[----:B------:R-:W-:Y:S02]  /*69d0*/  UIADD3 UR14, UR9, UR14, URZ ;  /* 0x0000000e090e7290 */ /* 0x000fe4000fffe03f */
[----:B------:R-:W-:-:S04]  /*69e0*/  ULOP3.LUT UR4, UR4, 0x1, URZ, 0xc0, !UPT ;  /* 0x0000000104047892 */ /* 0x000fc8000f8ec03f */
[----:B------:R-:W-:-:S03]  /*69f0*/  UISETP.NE.U32.AND UP0, UPT, UR4, 0x1, UPT ;  /* 0x000000010400788c */ /* 0x000fc6000bf05070 */
[----:B------:R-:W-:Y:S02]  /*6a00*/  ULDC UR4, c[0x0][0x760] ;  /* 0x0001d80000047ab9 */ /* 0x000fe40000000800 */
[----:B------:R-:W-:Y:S01]  /*6a10*/  UIMAD UR15, UR15, UR4, URZ ;  /* 0x000000040f0f72a4 */ /* 0x000fe2000f8e023f */
[----:B------:R-:W-:Y:S02]  /*6a20*/  PLOP3.LUT P1, PT, PT, PT, UP0, 0x80, 0x0 ;  /* 0x000000000000781c */ /* 0x000fe40003f2f008 */
[----:B-1----:R-:W-:-:S11]  /*6a30*/  LOP3.LUT R9, R0, 0x1f, RZ, 0xc0, !PT ;  /* 0x0000001f00097812 */ /* 0x002fd600078ec0ff */
[----:B------:R-:W-:Y:S05]  /*6a40*/  @P1 BRA `(.L_x_1178) ;  /* 0x00000004006c1947 */ /* 0x000fea0003800000 */
        /* <DEDUP_REMOVED lines=8> */
[----:B------:R-:W-:-:S04]  /*6ad0*/  IMAD.U32 R2, RZ, RZ, UR13 ;  /* 0x0000000dff027e24 */ /* 0x000fc8000f8e00ff */
[----:B------:R-:W-:Y:S01]  /*6ae0*/  IMAD.U32 R3, RZ, RZ, UR4 ;  /* 0x00000004ff037e24 */ /* 0x000fe2000f8e00ff */
[----:B------:R-:W-:Y:S06]  /*6af0*/  @P2 BRA `(.L_x_1180) ;  /* 0x0000000000142947 */ /* 0x000fec0003800000 */
.L_x_1181:
[----:B------:R-:W2:Y:S04]  /*6b00*/  LDG.E.STRONG.GPU R0, desc[UR46][R2.64] ;  /* 0x0000002e02007981 */ /* 0x000ea8000c1ef900 */
[----:B--2---:R-:W-:Y:S01]  /*6b10*/  CCTL.IVALL ;  /* 0x00000000ff00798f */ /* 0x004fe20002000000 */
[----:B------:R-:W-:Y:S05]  /*6b20*/  YIELD ;  /* 0x0000000000007946 */ /* 0x000fea0003800000 */
[----:B------:R-:W-:-:S13]  /*6b30*/  ISETP.NE.AND P1, PT, R0, UR23, PT ;  /* 0x0000001700007c0c */ /* 0x000fda000bf25270 */
[----:B------:R-:W-:Y:S05]  /*6b40*/  @P1 BRA `(.L_x_1181) ;  /* 0xfffffffc00ec1947 */ /* 0x000fea000383ffff */
.L_x_1180:
[----:B------:R-:W-:Y:S05]  /*6b50*/  BSYNC B1 ;  /* 0x0000000000017941 */ /* 0x000fea0003800000 */
.L_x_1179:
[----:B------:R-:W-:-:S03]  /*6b60*/  UMOV UR4, 0xffffffff ;  /* 0xffffffff00047882 */ /* 0x000fc60000000000 */
[----:B------:R-:W-:Y:S05]  /*6b70*/  BRA.DIV UR4, `(.L_x_1182) ;  /* 0x0000003e04947947 */ /* 0x000fea000b800000 */
[----:B------:R-:W-:Y:S01]  /*6b80*/  NOP ;  /* 0x0000000000007918 */ /* 0x000fe20000000000 */
.L_x_1259:
        /* <DEDUP_REMOVED lines=22> */
.L_x_1184:
[----:B------:R-:W-:Y:S05]  /*6cf0*/  BSYNC B1 ;  /* 0x0000000000017941 */ /* 0x000fea0003800000 */
.L_x_1183:
        /* <DEDUP_REMOVED lines=20> */
.L_x_1186:
[----:B------:R-:W-:Y:S05]  /*6e40*/  BSYNC B1 ;  /* 0x0000000000017941 */ /* 0x000fea0003800000 */
.L_x_1185:
[----:B------:R-:W-:Y:S06]  /*6e50*/  BAR.ARV 0xa, 0xa0 ;  /* 0x0282800000007b1d */ /* 0x000fec0000002000 */
[----:B------:R-:W-:Y:S04]  /*6e60*/  BSSY B1, `(.L_x_1187) ;  /* 0x0000003000017945 */ /* 0x000fe80003800000 */
[----:B------:R-:W-:Y:S05]  /*6e70*/  @!P0 BRA `(.L_x_1188) ;  /* 0x0000000000048947 */ /* 0x000fea0003800000 */
[----:B------:R-:W-:-:S04]  /*6e80*/  DEPBAR.LE SB0, 0x0 ;  /* 0x000080000000791a */ /* 0x000fc80000000000 */
.L_x_1188:
[----:B------:R-:W-:Y:S05]  /*6e90*/  BSYNC B1 ;  /* 0x0000000000017941 */ /* 0x000fea0003800000 */
.L_x_1187:
        /* <DEDUP_REMOVED lines=19> */
.L_x_1190:
[----:B------:R-:W-:Y:S05]  /*6fd0*/  BSYNC B1 ;  /* 0x0000000000017941 */ /* 0x000fea0003800000 */
.L_x_1189:
[----:B------:R-:W-:Y:S01]  /*6fe0*/  UIADD3 UR18, UR6, 0x1, URZ ;  /* 0x0000000106127890 */ /* 0x000fe2000fffe03f */
[----:B------:R-:W-:Y:S11]  /*6ff0*/  BRA `(.L_x_1191) ;  /* 0x0000000000047947 */ /* 0x000ff60003800000 */
.L_x_1178:
[----:B------:R-:W-:-:S05]  /*7000*/  UMOV UR18, UR6 ;  /* 0x0000000600127c82 */ /* 0x000fca0008000000 */
.L_x_1191:
[----:B------:R-:W-:-:S03]  /*7010*/  UIADD3 UR4, UR6, 0x1, URZ ;  /* 0x0000000106047890 */ /* 0x000fc6000fffe03f */
[----:B------:R-:W-:Y:S01]  /*7020*/  UMOV UR6, UR18 ;  /* 0x0000001200067c82 */ /* 0x000fe20008000000 */
[----:B------:R-:W-:-:S06]  /*7030*/  UISETP.NE.AND UP0, UPT, UR11, UR4, UPT ;  /* 0x000000040b00728c */ /* 0x000fcc000bf05270 */
[----:B------:R-:W-:-:S13]  /*7040*/  PLOP3.LUT P1, PT, PT, PT, UP0, 0x80, 0x0 ;  /* 0x000000000000781c */ /* 0x000fda0003f2f008 */
[----:B------:R-:W-:Y:S05]  /*7050*/  @!P1 BRA `(.L_x_1177) ;  /* 0x0000000800a09947 */ /* 0x000fea0003800000 */
[----:B------:R-:W-:Y:S01]  /*7060*/  ULDC.64 UR20, c[0x0][0x2c0] ;  /* 0x0000b00000147ab9 */ /* 0x000fe20000000a00 */
[----:B------:R-:W-:Y:S01]  /*7070*/  UMOV UR4, URZ ;  /* 0x0000003f00047c82 */ /* 0x000fe20008000000 */
[----:B------:R-:W-:Y:S01]  /*7080*/  ULEA UR20, UP0, UR8, UR20, 0x2 ;  /* 0x0000001408147291 */ /* 0x000fe2000f80103f */
[----:B------:R-:W-:-:S03]  /*7090*/  UMOV UR6, UR18 ;  /* 0x0000001200067c82 */ /* 0x000fc60008000000 */
[----:B------:R-:W-:Y:S02]  /*70a0*/  ULEA.HI.X UR21, UR8, UR21, UR14, 0x2, UP0 ;  /* 0x0000001508157291 */ /* 0x000fe400080f140e */
[----:B------:R-:W-:-:S04]  /*70b0*/  UIADD3 UR20, UP0, UR20, 0x3000, URZ ;  /* 0x0000300014147890 */ /* 0x000fc8000ff1e03f */
[----:B------:R-:W-:-:S12]  /*70c0*/  UIADD3.X UR21, URZ, UR21, URZ, UP0, !UPT ;  /* 0x000000153f157290 */ /* 0x000fd800087fe43f */
.L_x_1216:
        /* <DEDUP_REMOVED lines=11> */
.L_x_1194:
[----:B------:R-:W2:Y:S04]  /*7180*/  LDG.E.STRONG.GPU R0, desc[UR46][R2.64] ;  /* 0x0000002e02007981 */ /* 0x000ea8000c1ef900 */
[----:B--2---:R-:W-:Y:S01]  /*7190*/  CCTL.IVALL ;  /* 0x00000000ff00798f */ /* 0x004fe20002000000 */
[----:B------:R-:W-:Y:S05]  /*71a0*/  YIELD ;  /* 0x0000000000007946 */ /* 0x000fea0003800000 */
[----:B------:R-:W-:-:S13]  /*71b0*/  ISETP.NE.AND P1, PT, R0, UR23, PT ;  /* 0x0000001700007c0c */ /* 0x000fda000bf25270 */
[----:B------:R-:W-:Y:S05]  /*71c0*/  @P1 BRA `(.L_x_1194) ;  /* 0xfffffffc00ec1947 */ /* 0x000fea000383ffff */
.L_x_1193:
[----:B------:R-:W-:Y:S05]  /*71d0*/  BSYNC B1 ;  /* 0x0000000000017941 */ /* 0x000fea0003800000 */
.L_x_1192:
[----:B------:R-:W-:-:S03]  /*71e0*/  UMOV UR16, 0xffffffff ;  /* 0xffffffff00107882 */ /* 0x000fc60000000000 */
[----:B------:R-:W-:Y:S05]  /*71f0*/  BRA.DIV UR16, `(.L_x_1195) ;  /* 0x0000003a10107947 */ /* 0x000fea000b800000 */
[----:B------:R-:W-:Y:S01]  /*7200*/  NOP ;  /* 0x0000000000007918 */ /* 0x000fe20000000000 */
.L_x_1262:
        /* <DEDUP_REMOVED lines=17> */
[----:B------:R1:W-:Y:S02]  /*7320*/  UBLKRED.G.S.ADD.F32.RN [UR16], [UR22], UR24, desc[UR26] ;  /* 0x00001a10160073bb */ /* 0x0003e400080a1418 */
[----:B-1----:R0:W-:Y:S02]  /*7330*/  UTMACMDFLUSH ;  /* 0x00000000000079b7 */ /* 0x0021e40000000000 */
.L_x_1197:
[----:B------:R-:W-:Y:S05]  /*7340*/  BSYNC B1 ;  /* 0x0000000000017941 */ /* 0x000fea0003800000 */
.L_x_1196:
[----:B------:R-:W-:Y:S01]  /*7350*/  UIMAD UR16, UR18, 0x1800, UR4 ;  /* 0x00001800121078a4 */ /* 0x000fe2000f8e0204 */
[----:B------:R-:W-:Y:S03]  /*7360*/  BAR.SYNC.DEFER_BLOCKING 0xe, 0xa0 ;  /* 0x0382800000007b1d */ /* 0x000fe60000010000 */
[----:B------:R-:W-:-:S03]  /*7370*/  UIMAD.WIDE UR16, UR16, 0x4, UR20 ;  /* 0x00000004101078a5 */ /* 0x000fc6000f8e0214 */
        /* <DEDUP_REMOVED lines=12> */
.L_x_1199:
[----:B------:R-:W-:Y:S05]  /*7440*/  BSYNC B1 ;  /* 0x0000000000017941 */ /* 0x000fea0003800000 */
.L_x_1198:
[----:B------:R-:W-:Y:S06]  /*7450*/  BAR.ARV 0xa, 0xa0 ;  /* 0x0282800000007b1d */ /* 0x000fec0000002000 */
[----:B------:R-:W-:Y:S04]  /*7460*/  BSSY B1, `(.L_x_1200) ;  /* 0x0000003000017945 */ /* 0x000fe80003800000 */
[----:B------:R-:W-:Y:S05]  /*7470*/  @!P0 BRA `(.L_x_1201) ;  /* 0x0000000000048947 */ /* 0x000fea0003800000 */
[----:B------:R-:W-:-:S04]  /*7480*/  DEPBAR.LE SB0, 0x0 ;  /* 0x000080000000791a */ /* 0x000fc80000000000 */
.L_x_1201:
[----:B------:R-:W-:Y:S05]  /*7490*/  BSYNC B1 ;  /* 0x0000000000017941 */ /* 0x000fea0003800000 */
.L_x_1200:
        /* <DEDUP_REMOVED lines=19> */
.L_x_1203:
[----:B------:R-:W-:Y:S05]  /*75d0*/  BSYNC B1 ;  /* 0x0000000000017941 */ /* 0x000fea0003800000 */
.L_x_1202:
        /* <DEDUP_REMOVED lines=9> */
.L_x_1206:
[----:B------:R-:W2:Y:S04]  /*7670*/  LDG.E.STRONG.GPU R0, desc[UR46][R2.64] ;  /* 0x0000002e02007981 */ /* 0x000ea8000c1ef900 */
[----:B--2---:R-:W-:Y:S01]  /*7680*/  CCTL.IVALL ;  /* 0x00000000ff00798f */ /* 0x004fe20002000000 */
[----:B------:R-:W-:Y:S05]  /*7690*/  YIELD ;  /* 0x0000000000007946 */ /* 0x000fea0003800000 */
[----:B------:R-:W-:-:S13]  /*76a0*/  ISETP.NE.AND P1, PT, R0, UR23, PT ;  /* 0x0000001700007c0c */ /* 0x000fda000bf25270 */
[----:B------:R-:W-:Y:S05]  /*76b0*/  @P1 BRA `(.L_x_1206) ;  /* 0xfffffffc00ec1947 */ /* 0x000fea000383ffff */
.L_x_1205:
[----:B------:R-:W-:Y:S05]  /*76c0*/  BSYNC B1 ;  /* 0x0000000000017941 */ /* 0x000fea0003800000 */
.L_x_1204:
[----:B------:R-:W-:-:S03]  /*76d0*/  UMOV UR12, 0xffffffff ;  /* 0xffffffff000c7882 */ /* 0x000fc60000000000 */
[----:B------:R-:W-:Y:S05]  /*76e0*/  BRA.DIV UR12, `(.L_x_1207) ;  /* 0x000000320cf07947 */ /* 0x000fea000b800000 */
[----:B------:R-:W-:Y:S01]  /*76f0*/  NOP ;  /* 0x0000000000007918 */ /* 0x000fe20000000000 */
.L_x_1265:
[----:B------:R-:W-:Y:S05]  /*7700*/  WARPSYNC.ALL ;  /* 0x0000000000007948 */ /* 0x000fea0003800000 */
[----:B------:R-:W-:Y:S06]  /*7710*/  BAR.SYNC.DEFER_BLOCKING 0xd, 0xa0 ;  /* 0x0342800000007b1d */ /* 0x000fec0000010000 */
[----:B------:R-:W-:Y:S04]  /*7720*/  BSSY B1, `(.L_x_1208) ;  /* 0x000000d000017945 */ /* 0x000fe80003800000 */
[----:B------:R-:W-:Y:S05]  /*7730*/  @!P0 BRA `(.L_x_1209) ;  /* 0x00000000002c8947 */ /* 0x000fea0003800000 */
[----:B------:R-:W1:Y:S01]  /*7740*/  S2UR UR13, SR_CgaCtaId ;  /* 0x00000000000d79c3 */ /* 0x000e620000008800 */
[----:B------:R-:W-:Y:S01]  /*7750*/  UMOV UR12, 0x400 ;  /* 0x00000400000c7882 */ /* 0x000fe20000000000 */
[----:B------:R-:W-:Y:S01]  /*7760*/  UIADD3 UR24, UP0, UR16, 0x3000, URZ ;  /* 0x0000300010187890 */ /* 0x000fe2000ff1e03f */
[----:B------:R-:W-:Y:S01]  /*7770*/  UMOV UR26, 0x0 ;  /* 0x00000000001a7882 */ /* 0x000fe20000000000 */
[----:B------:R-:W-:Y:S02]  /*7780*/  UMOV UR27, 0x14f00000 ;  /* 0x14f00000001b7882 */ /* 0x000fe40000000000 */
[----:B------:R-:W-:Y:S02]  /*7790*/  UIADD3.X UR25, URZ, UR17, URZ, UP0, !UPT ;  /* 0x000000113f197290 */ /* 0x000fe400087fe43f */
[----:B-1----:R-:W-:-:S03]  /*77a0*/  ULEA UR12, UR13, UR12, 0x18 ;  /* 0x0000000c0d0c7291 */ /* 0x002fc6000f8ec03f */
[----:B------:R-:W-:Y:S01]  /*77b0*/  UMOV UR13, 0x300 ;  /* 0x00000300000d7882 */ /* 0x000fe20000000000 */
[----:B------:R-:W-:-:S09]  /*77c0*/  UIADD3 UR12, UR12, 0xc000, URZ ;  /* 0x0000c0000c0c7890 */ /* 0x000fd2000fffe03f */
[----:B------:R1:W-:Y:S02]  /*77d0*/  UBLKRED.G.S.ADD.F32.RN [UR24], [UR12], UR13, desc[UR26] ;  /* 0x00001a180c0073bb */ /* 0x0003e400080a140d */
[----:B-1----:R0:W-:Y:S02]  /*77e0*/  UTMACMDFLUSH ;  /* 0x00000000000079b7 */ /* 0x0021e40000000000 */
.L_x_1209:
[----:B------:R-:W-:Y:S05]  /*77f0*/  BSYNC B1 ;  /* 0x0000000000017941 */ /* 0x000fea0003800000 */
.L_x_1208:
        /* <DEDUP_REMOVED lines=12> */
[----:B------:R1:W-:Y:S01]  /*78c0*/  UBLKRED.G.S.ADD.F32.RN [UR24], [UR12], UR13, desc[UR26] ;  /* 0x00001a180c0073bb */ /* 0x0003e200080a140d */
[----:B------:R0:W-:Y:S01]  /*78d0*/  UTMACMDFLUSH ;  /* 0x00000000000079b7 */ /* 0x0001e20000000000 */
[----:B-1----:R-:W-:-:S04]  /*78e0*/  DEPBAR.LE SB0, 0x1 ;  /* 0x000080400000791a */ /* 0x002fc80000000000 */
.L_x_1211:
[----:B------:R-:W-:Y:S05]  /*78f0*/  BSYNC B1 ;  /* 0x0000000000017941 */ /* 0x000fea0003800000 */
.L_x_1210:
[----:B------:R-:W-:Y:S06]  /*7900*/  BAR.ARV 0xa, 0xa0 ;  /* 0x0282800000007b1d */ /* 0x000fec0000002000 */
[----:B------:R-:W-:Y:S04]  /*7910*/  BSSY B1, `(.L_x_1212) ;  /* 0x0000003000017945 */ /* 0x000fe80003800000 */
[----:B------:R-:W-:Y:S05]  /*7920*/  @!P0 BRA `(.L_x_1213) ;  /* 0x0000000000048947 */ /* 0x000fea0003800000 */
[----:B------:R-:W-:-:S04]  /*7930*/  DEPBAR.LE SB0, 0x0 ;  /* 0x000080000000791a */ /* 0x000fc80000000000 */
.L_x_1213:
[----:B------:R-:W-:Y:S05]  /*7940*/  BSYNC B1 ;  /* 0x0000000000017941 */ /* 0x000fea0003800000 */
.L_x_1212:
        /* <DEDUP_REMOVED lines=19> */
.L_x_1215:
[----:B------:R-:W-:Y:S05]  /*7a80*/  BSYNC B1 ;  /* 0x0000000000017941 */ /* 0x000fea0003800000 */
.L_x_1214:
[----:B------:R-:W-:Y:S02]  /*7a90*/  UIADD3 UR6, UR6, 0x2, URZ ;  /* 0x0000000206067890 */ /* 0x000fe4000fffe03f */
[----:B------:R-:W-:Y:S02]  /*7aa0*/  UIADD3 UR4, UR4, 0x3000, URZ ;  /* 0x0000300004047890 */ /* 0x000fe4000fffe03f */
[----:B------:R-:W-:-:S06]  /*7ab0*/  UISETP.GE.AND UP0, UPT, UR6, UR11, UPT ;  /* 0x0000000b0600728c */ /* 0x000fcc000bf06270 */
[----:B------:R-:W-:-:S13]  /*7ac0*/  PLOP3.LUT P1, PT, PT, PT, UP0, 0x80, 0x0 ;  /* 0x000000000000781c */ /* 0x000fda0003f2f008 */
[----:B------:R-:W-:Y:S05]  /*7ad0*/  @!P1 BRA `(.L_x_1216) ;  /* 0xfffffff4007c9947 */ /* 0x000fea000383ffff */
.L_x_1177:
[----:B------:R-:W-:-:S06]  /*7ae0*/  UISETP.GT.AND UP0, UPT, UR5, UR6, UPT ;  /* 0x000000060500728c */ /* 0x000fcc000bf04270 */
[----:B------:R-:W-:-:S13]  /*7af0*/  PLOP3.LUT P0, PT, PT, PT, UP0, 0x80, 0x0 ;  /* 0x000000000000781c */ /* 0x000fda0003f0f008 */
[----:B------:R-:W-:Y:S05]  /*7b00*/  @!P0 BRA `(.L_x_1174) ;  /* 0x0000002c00448947 */ /* 0x000fea0003800000 */
[----:B------:R-:W2:Y:S01]  /*7b10*/  S2R R0, SR_TID.X ;  /* 0x0000000000007919 */ /* 0x000ea20000002100 */
[----:B------:R-:W-:Y:S01]  /*7b20*/  UIADD3 UR4, UR5, -UR6, URZ ;  /* 0x8000000605047290 */ /* 0x000fe2000fffe03f */
[----:B------:R-:W-:Y:S01]  /*7b30*/  ULDC UR16, c[0x0][0x288] ;  /* 0x0000a20000107ab9 */ /* 0x000fe20000000800 */
[----:B------:R-:W-:Y:S02]  /*7b40*/  ULDC UR17, c[0x0][0x760] ;  /* 0x0001d80000117ab9 */ /* 0x000fe40000000800 */
[----:B------:R-:W-:Y:S02]  /*7b50*/  ULOP3.LUT UR4, UR4, 0x1, URZ, 0xc0, !UPT ;  /* 0x0000000104047892 */ /* 0x000fe4000f8ec03f */
[----:B------:R-:W-:Y:S02]  /*7b60*/  UIMAD UR18, UR16, UR17, URZ ;  /* 0x00000011101272a4 */ /* 0x000fe4000f8e023f */
[----:B------:R-:W-:-:S06]  /*7b70*/  UISETP.NE.U32.AND UP0, UPT, UR4, 0x1, UPT ;  /* 0x000000010400788c */ /* 0x000fcc000bf05070 */
[----:B------:R-:W-:Y:S02]  /*7b80*/  PLOP3.LUT P0, PT, PT, PT, UP0, 0x80, 0x0 ;  /* 0x000000000000781c */ /* 0x000fe40003f0f008 */
[----:B--2---:R-:W-:-:S11]  /*7b90*/  LOP3.LUT R0, R0, 0x1f, RZ, 0xc0, !PT ;  /* 0x0000001f00007812 */ /* 0x004fd600078ec0ff */
[----:B------:R-:W-:Y:S05]  /*7ba0*/  @P0 BRA `(.L_x_1217) ;  /* 0x0000000000780947 */ /* 0x000fea0003800000 */
[----:B------:R-:W-:Y:S01]  /*7bb0*/  UIMAD UR4, UR18, UR6, URZ ;  /* 0x00000006120472a4 */ /* 0x000fe2000f8e023f */
[----:B------:R-:W-:Y:S01]  /*7bc0*/  ISETP.NE.AND P0, PT, R0, RZ, PT ;  /* 0x000000ff0000720c */ /* 0x000fe20003f05270 */
[----:B------:R-:W-:Y:S01]  /*7bd0*/  ULDC.64 UR12, c[0x0][0x768] ;  /* 0x0001da00000c7ab9 */ /* 0x000fe20000000a00 */
[----:B------:R-:W-:Y:S01]  /*7be0*/  BSSY B1, `(.L_x_1218) ;  /* 0x0000019000017945 */ /* 0x000fe20003800000 */
[----:B------:R-:W-:-:S04]  /*7bf0*/  UIADD3 UR8, UP0, UR4, UR7, URZ ;  /* 0x0000000704087290 */ /* 0x000fc8000ff1e03f */
[----:B------:R-:W-:Y:S02]  /*7c00*/  ULEA.HI.X.SX32 UR9, UR4, UR10, 0x1, UP0 ;  /* 0x0000000a04097291 */ /* 0x000fe400080f0e3f */
[----:B------:R-:W-:Y:S02]  /*7c10*/  ULEA UR11, UP0, UR8, UR12, 0x2 ;  /* 0x0000000c080b7291 */ /* 0x000fe4000f80103f */
[----:B------:R-:W-:Y:S02]  /*7c20*/  UIADD3 UR4, UR6, 0x1, URZ ;  /* 0x0000000106047890 */ /* 0x000fe4000fffe03f */
[----:B------:R-:W-:Y:S01]  /*7c30*/  ULEA.HI.X UR9, UR8, UR13, UR9, 0x2, UP0 ;  /* 0x0000000d08097291 */ /* 0x000fe200080f1409 */
[----:B------:R-:W-:Y:S01]  /*7c40*/  NOP ;  /* 0x0000000000007918 */ /* 0x000fe20000000000 */
[----:B------:R-:W-:Y:S10]  /*7c50*/  @P0 BRA `(.L_x_1219) ;  /* 0x0000000000440947 */ /* 0x000ff40003800000 */
        /* <DEDUP_REMOVED lines=9> */
[----:B-1----:R-:W1:Y:S01]  /*7cf0*/  S2R R2, SR_LANEID ;  /* 0x0000000000027919 */ /* 0x002e620000000000 */
[----:B------:R-:W-:Y:S01]  /*7d00*/  VOTEU.ANY UR8, UPT, PT ;  /* 0x0000000000087886 */ /* 0x000fe200038e0100 */
[----:B------:R-:W-:Y:S01]  /*7d10*/  IMAD.U32 R3, RZ, RZ, UR9 ;  /* 0x00000009ff037e24 */ /* 0x000fe2000f8e00ff */
[----:B------:R-:W-:-:S02]  /*7d20*/  UFLO.U32 UR12, UR8 ;  /* 0x00000008000c72bd */ /* 0x000fc400080e0000 */
[----:B------:R-:W2:Y:S04]  /*7d30*/  POPC R5, UR8 ;  /* 0x0000000800057d09 */ /* 0x000ea80008000000 */
[----:B-1----:R-:W-:Y:S01]  /*7d40*/  ISETP.EQ.U32.AND P0, PT, R2, UR12, PT ;  /* 0x0000000c02007c0c */ /* 0x002fe2000bf02070 */
[----:B------:R-:W-:-:S12]  /*7d50*/  IMAD.U32 R2, RZ, RZ, UR11 ;  /* 0x0000000bff027e24 */ /* 0x000fd8000f8e00ff */
[----:B--2---:R2:W-:Y:S02]  /*7d60*/  @P0 REDG.E.ADD.S32.STRONG.GPU desc[UR46][R2.64], R5 ;  /* 0x000000050200098e */ /* 0x0045e4000c10e3ae */
.L_x_1219:
[----:B------:R-:W-:Y:S05]  /*7d70*/  BSYNC B1 ;  /* 0x0000000000017941 */ /* 0x000fea0003800000 */
.L_x_1218:
[----:B------:R-:W-:Y:S05]  /*7d80*/  BRA `(.L_x_1220) ;  /* 0x0000000000047947 */ /* 0x000fea0003800000 */
.L_x_1217:
[----:B------:R-:W-:-:S05]  /*7d90*/  UMOV UR4, UR6 ;  /* 0x0000000600047c82 */ /* 0x000fca0008000000 */
.L_x_1220:
[----:B------:R-:W-:-:S04]  /*7da0*/  UIADD3 UR8, UR6, 0x1, URZ ;  /* 0x0000000106087890 */ /* 0x000fc8000fffe03f */
[----:B------:R-:W-:-:S06]  /*7db0*/  UISETP.NE.AND UP0, UPT, UR5, UR8, UPT ;  /* 0x000000080500728c */ /* 0x000fcc000bf05270 */
[----:B------:R-:W-:-:S13]  /*7dc0*/  PLOP3.LUT P0, PT, PT, PT, UP0, 0x80, 0x0 ;  /* 0x000000000000781c */ /* 0x000fda0003f0f008 */
[----:B------:R-:W-:Y:S05]  /*7dd0*/  @!P0 BRA `(.L_x_1174) ;  /* 0x0000002800908947 */ /* 0x000fea0003800000 */
[----:B------:R-:W-:Y:S01]  /*7de0*/  UIADD3 UR8, UR4, 0x1, URZ ;  /* 0x0000000104087890 */ /* 0x000fe2000fffe03f */
[----:B------:R-:W-:Y:S01]  /*7df0*/  ISETP.NE.AND P1, PT, R0, RZ, PT ;  /* 0x000000ff0000720c */ /* 0x000fe20003f25270 */
[----:B------:R-:W-:Y:S02]  /*7e00*/  UIMAD UR9, UR4, UR16, URZ ;  /* 0x00000010040972a4 */ /* 0x000fe4000f8e023f */
[----:B------:R-:W-:Y:S02]  /*7e10*/  UIADD3 UR11, -UR5, UR4, URZ ;  /* 0x00000004050b7290 */ /* 0x000fe4000fffe13f */
[----:B------:R-:W-:Y:S02]  /*7e20*/  UIMAD UR8, UR18, UR8, URZ ;  /* 0x00000008120872a4 */ /* 0x000fe4000f8e023f */
[----:B------:R-:W-:Y:S01]  /*7e30*/  UIMAD UR9, UR9, UR17, URZ ;  /* 0x00000011090972a4 */ /* 0x000fe2000f8e023f */
[----:B------:R-:W-:-:S11]  /*7e40*/  ULDC.64 UR20, c[0x0][0x768] ;  /* 0x0001da0000147ab9 */ /* 0x000fd60000000a00 */
.L_x_1225:
[----:B------:R-:W-:Y:S01]  /*7e50*/  UIADD3 UR12, UP0, UR9, UR7, URZ ;  /* 0x00000007090c7290 */ /* 0x000fe2000ff1e03f */
[----:B------:R-:W-:-:S03]  /*7e60*/  NOP ;  /* 0x0000000000007918 */ /* 0x000fc60000000000 */
[----:B------:R-:W-:Y:S01]  /*7e70*/  ULEA.HI.X.SX32 UR13, UR9, UR10, 0x1, UP0 ;  /* 0x0000000a090d7291 */ /* 0x000fe200080f0e3f */
[----:B------:R-:W-:Y:S01]  /*7e80*/  BSSY B1, `(.L_x_1221) ;  /* 0x0000015000017945 */ /* 0x000fe20003800000 */
[----:B------:R-:W-:-:S04]  /*7e90*/  ULEA UR15, UP0, UR12, UR20, 0x2 ;  /* 0x000000140c0f7291 */ /* 0x000fc8000f80103f */
[----:B------:R-:W-:Y:S01]  /*7ea0*/  ULEA.HI.X UR13, UR12, UR21, UR13, 0x2, UP0 ;  /* 0x000000150c0d7291 */ /* 0x000fe200080f140d */
[----:B---34-:R-:W-:Y:S11]  /*7eb0*/  @P1 BRA `(.L_x_1222) ;  /* 0x0000000000441947 */ /* 0x018ff60003800000 */
        /* <DEDUP_REMOVED lines=8> */
[----:B012345:R-:W-:Y:S01]  /*7f40*/  CCTL.IVALL ;  /* 0x00000000ff00798f */ /* 0x03ffe20002000000 */
[----:B------:R-:W3:Y:S01]  /*7f50*/  S2R R0, SR_LANEID ;  /* 0x0000000000007919 */ /* 0x000ee20000000000 */
[----:B------:R-:W-:Y:S01]  /*7f60*/  VOTEU.ANY UR12, UPT, PT ;  /* 0x00000000000c7886 */ /* 0x000fe200038e0100 */
[----:B-12---:R-:W-:Y:S01]  /*7f70*/  IMAD.U32 R2, RZ, RZ, UR15 ;  /* 0x0000000fff027e24 */ /* 0x006fe2000f8e00ff */
[----:B------:R-:W-:-:S02]  /*7f80*/  UFLO.U32 UR14, UR12 ;  /* 0x0000000c000e72bd */ /* 0x000fc400080e0000 */
[----:B------:R-:W1:Y:S01]  /*7f90*/  POPC R5, UR12 ;  /* 0x0000000c00057d09 */ /* 0x000e620008000000 */
[----:B------:R-:W-:-:S03]  /*7fa0*/  IMAD.U32 R3, RZ, RZ, UR13 ;  /* 0x0000000dff037e24 */ /* 0x000fc6000f8e00ff */
[----:B---3--:R-:W-:-:S13]  /*7fb0*/  ISETP.EQ.U32.AND P0, PT, R0, UR14, PT ;  /* 0x0000000e00007c0c */ /* 0x008fda000bf02070 */
[----:B-1----:R3:W-:Y:S02]  /*7fc0*/  @P0 REDG.E.ADD.S32.STRONG.GPU desc[UR46][R2.64], R5 ;  /* 0x000000050200098e */ /* 0x0027e4000c10e3ae */
.L_x_1222:
[----:B------:R-:W-:Y:S05]  /*7fd0*/  BSYNC B1 ;  /* 0x0000000000017941 */ /* 0x000fea0003800000 */
.L_x_1221:
[----:B------:R-:W-:Y:S01]  /*7fe0*/  UIADD3 UR12, UP0, UR8, UR7, URZ ;  /* 0x00000007080c7290 */ /* 0x000fe2000ff1e03f */
[----:B------:R-:W-:-:S03]  /*7ff0*/  NOP ;  /* 0x0000000000007918 */ /* 0x000fc60000000000 */
[----:B------:R-:W-:Y:S01]  /*8000*/  ULEA.HI.X.SX32 UR13, UR8, UR10, 0x1, UP0 ;  /* 0x0000000a080d7291 */ /* 0x000fe200080f0e3f */
[----:B------:R-:W-:Y:S01]  /*8010*/  BSSY B1, `(.L_x_1223) ;  /* 0x0000015000017945 */ /* 0x000fe20003800000 */
[----:B------:R-:W-:-:S04]  /*8020*/  ULEA UR15, UP0, UR12, UR20, 0x2 ;  /* 0x000000140c0f7291 */ /* 0x000fc8000f80103f */
[----:B------:R-:W-:Y:S01]  /*8030*/  ULEA.HI.X UR13, UR12, UR21, UR13, 0x2, UP0 ;  /* 0x000000150c0d7291 */ /* 0x000fe200080f140d */
[----:B------:R-:W-:Y:S11]  /*8040*/  @P1 BRA `(.L_x_1224) ;  /* 0x0000000000441947 */ /* 0x000ff60003800000 */
[----:B------:R-:W-:Y:S01]  /*8050*/  @!PT LDS RZ, [RZ] ;  /* 0x00000000fffff984 */ /* 0x000fe20000000800 */
[----:B------:R-:W-:Y:S01]  /*8060*/  @!PT LDS RZ, [RZ] ;  /* 0x00000000fffff984 */ /* 0x000fe20000000800 */
[----:B------:R-:W-:Y:S01]  /*8070*/  @!PT LDS RZ, [RZ] ;  /* 0x00000000fffff984 */ /* 0x000fe20000000800 */
[----:B------:R-:W-:Y:S01]  /*8080*/  @!PT LDS RZ, [RZ] ;  /* 0x00000000fffff984 */ /* 0x000fe20000000800 */
[----:B------:R4:W-:Y:S06]  /*8090*/  MEMBAR.ALL.CTA ;  /* 0x0000000000007992 */ /* 0x0009ec0000008000 */
[----:B----4-:R-:W-:Y:S06]  /*80a0*/  MEMBAR.ALL.GPU ;  /* 0x0000000000007992 */ /* 0x010fec000000a000 */
[----:B------:R-:W-:-:S00]  /*80b0*/  ERRBAR ;  /* 0x00000000000079ab */ /* 0x000fc00000000000 */
[----:B------:R-:W-:Y:S06]  /*80c0*/  CGAERRBAR ;  /* 0x00000000000075ab */ /* 0x000fec0000000000 */
[----:B012345:R-:W-:Y:S01]  /*80d0*/  CCTL.IVALL ;  /* 0x00000000ff00798f */ /* 0x03ffe20002000000 */
[----:B------:R-:W4:Y:S01]  /*80e0*/  S2R R0, SR_LANEID ;  /* 0x0000000000007919 */ /* 0x000f220000000000 */
[----:B------:R-:W-:Y:S01]  /*80f0*/  VOTEU.ANY UR12, UPT, PT ;  /* 0x00000000000c7886 */ /* 0x000fe200038e0100 */
[----:B-123--:R-:W-:Y:S01]  /*8100*/  IMAD.U32 R2, RZ, RZ, UR15 ;  /* 0x0000000fff027e24 */ /* 0x00efe2000f8e00ff */
[----:B------:R-:W-:-:S02]  /*8110*/  UFLO.U32 UR14, UR12 ;  /* 0x0000000c000e72bd */ /* 0x000fc400080e0000 */
[----:B------:R-:W1:Y:S01]  /*8120*/  POPC R5, UR12 ;  /* 0x0000000c00057d09 */ /* 0x000e620008000000 */
[----:B------:R-:W-:-:S03]  /*8130*/  IMAD.U32 R3, RZ, RZ, UR13 ;  /* 0x0000000dff037e24 */ /* 0x000fc6000f8e00ff */
[----:B----4-:R-:W-:-:S13]  /*8140*/  ISETP.EQ.U32.AND P0, PT, R0, UR14, PT ;  /* 0x0000000e00007c0c */ /* 0x010fda000bf02070 */
[----:B-1----:R4:W-:Y:S02]  /*8150*/  @P0 REDG.E.ADD.S32.STRONG.GPU desc[UR46][R2.64], R5 ;  /* 0x000000050200098e */ /* 0x0029e4000c10e3ae */
.L_x_1224:
[----:B------:R-:W-:Y:S05]  /*8160*/  BSYNC B1 ;  /* 0x0000000000017941 */ /* 0x000fea0003800000 */
.L_x_1223:
[----:B------:R-:W-:Y:S02]  /*8170*/  UIADD3 UR11, UR11, 0x2, URZ ;  /* 0x000000020b0b7890 */ /* 0x000fe4000fffe03f */
[----:B------:R-:W-:Y:S02]  /*8180*/  ULEA UR8, UR18, UR8, 0x1 ;  /* 0x0000000812087291 */ /* 0x000fe4000f8e083f */
[----:B------:R-:W-:Y:S02]  /*8190*/  ULEA UR9, UR18, UR9, 0x1 ;  /* 0x0000000912097291 */ /* 0x000fe4000f8e083f */
[----:B------:R-:W-:-:S13]  /*81a0*/  ISETP.NE.AND P0, PT, RZ, UR11, PT ;  /* 0x0000000bff007c0c */ /* 0x000fda000bf05270 */
[----:B------:R-:W-:Y:S05]  /*81b0*/  @!P0 BRA `(.L_x_1174) ;  /* 0x0000002400988947 */ /* 0x000fea0003800000 */
[----:B------:R-:W-:Y:S05]  /*81c0*/  BRA `(.L_x_1225) ;  /* 0xfffffffc00207947 */ /* 0x000fea000383ffff */
.L_x_1173:
        /* <DEDUP_REMOVED lines=33> */
.L_x_1227:
        /* <DEDUP_REMOVED lines=43> */
.L_x_1266:
        /* <DEDUP_REMOVED lines=15> */
.L_x_1230:
        /* <DEDUP_REMOVED lines=19> */
[----:B------:R-:W-:Y:S01]  /*88b0*/  UMOV UR13, UR21 ;  /* 0x00000015000d7c82 */ /* 0x000fe20008000000 */
        /* <DEDUP_REMOVED lines=10> */
[----:B------:R-:W-:Y:S01]  /*8960*/  UMOV UR10, UR18 ;  /* 0x00000012000a7c82 */ /* 0x000fe20008000000 */
[----:B------:R-:W-:Y:S01]  /*8970*/  R2UR UR32, R0 ;  /* 0x00000000002072ca */ /* 0x000fe200000e0000 */
[----:B------:R-:W-:Y:S01]  /*8980*/  UMOV UR34, 0x10 ;  /* 0x0000001000227882 */ /* 0x000fe20000000000 */
[----:B------:R-:W-:Y:S01]  /*8990*/  LEA.HI.X R2, R2, R9, R3, 0x2, P1 ;  /* 0x0000000902027211 */ /* 0x000fe200008f1403 */
[----:B------:R-:W-:Y:S01]  /*89a0*/  UMOV UR35, UR11 ;  /* 0x0000000b00237c82 */ /* 0x000fe20008000000 */
[----:B------:R-:W-:Y:S01]  /*89b0*/  IADD3 R0, P1, R8, 0x2f0, RZ ;  /* 0x000002f008007810 */ /* 0x000fe20007f3e0ff */
[----:B------:R-:W-:Y:S01]  /*89c0*/  UMOV UR36, UR12 ;  /* 0x0000000c00247c82 */ /* 0x000fe20008000000 */
        /* <DEDUP_REMOVED lines=26> */
[----:B------:R-:W-:Y:S01]  /*8b70*/  UMOV UR58, 0x50 ;  /* 0x00000050003a7882 */ /* 0x000fe20000000000 */
[----:B------:R-:W-:Y:S01]  /*8b80*/  UMOV UR59, UR11 ;  /* 0x0000000b003b7c82 */ /* 0x000fe20008000000 */
[----:B------:R-:W-:Y:S01]  /*8b90*/  UMOV UR60, UR12 ;  /* 0x0000000c003c7c82 */ /* 0x000fe20008000000 */
[----:B------:R-:W-:Y:S01]  /*8ba0*/  UMOV UR61, UR21 ;  /* 0x00000015003d7c82 */ /* 0x000fe20008000000 */
[----:B------:R1:W-:Y:S01]  /*8bb0*/  STL [R1], R6 ;  /* 0x0000000601007387 */ /* 0x0003e20000100800 */
[----:B------:R-:W-:Y:S01]  /*8bc0*/  ISETP.GE.AND P1, PT, R4, R6, PT ;  /* 0x000000060400720c */ /* 0x000fe20003f26270 */
[----:B------:R2:W-:Y:S01]  /*8bd0*/  UTMALDG.4D [UR16], [UR48], desc[UR50] ;  /* 0x00003210300075b4 */ /* 0x0005e20008019000 */
[----:B------:R3:W-:Y:S01]  /*8be0*/  UTMALDG.4D [UR40], [UR48], desc[UR50] ;  /* 0x00003228300075b4 */ /* 0x0007e20008019000 */
[----:B------:R-:W-:Y:S01]  /*8bf0*/  UTMALDG.4D [UR24], [UR48], desc[UR50] ;  /* 0x00003218300075b4 */ /* 0x000fe20008019000 */
[----:B------:R4:W-:Y:S01]  /*8c00*/  UBLKCP.S.G [UR56], [UR32], UR7 ;  /* 0x00000038200073ba */ /* 0x0009e20008000207 */
[----:B------:R1:W-:Y:S01]  /*8c10*/  SYNCS.ARRIVE.TRANS64 RZ, [R16+URZ+0x26800], R5 ;  /* 0x0268000510ff79a7 */ /* 0x0003e2000800003f */
[----:B--2---:R-:W-:Y:S01]  /*8c20*/  UMOV UR16, 0x0 ;  /* 0x0000000000107882 */ /* 0x004fe20000000000 */
[----:B------:R-:W-:-:S02]  /*8c30*/  UMOV UR17, 0x10000000 ;  /* 0x1000000000117882 */ /* 0x000fc40000000000 */
[----:B------:R2:W-:Y:S01]  /*8c40*/  UTMALDG.4D [UR8], [UR54], desc[UR16] ;  /* 0x00001008360075b4 */ /* 0x0005e20008019000 */
[----:B---3--:R-:W-:Y:S01]  /*8c50*/  UIADD3 UR40, UR8, 0x4000, URZ ;  /* 0x0000400008287890 */ /* 0x008fe2000fffe03f */
[----:B------:R-:W-:Y:S01]  /*8c60*/  UMOV UR42, 0x40 ;  /* 0x00000040002a7882 */ /* 0x000fe20000000000 */
[----:B------:R-:W-:Y:S01]  /*8c70*/  UMOV UR43, UR11 ;  /* 0x0000000b002b7c82 */ /* 0x000fe20008000000 */
[----:B------:R-:W-:Y:S01]  /*8c80*/  UMOV UR44, UR12 ;  /* 0x0000000c002c7c82 */ /* 0x000fe20008000000 */
[----:B------:R-:W-:Y:S01]  /*8c90*/  UMOV UR41, UR9 ;  /* 0x0000000900297c82 */ /* 0x000fe20008000000 */
[----:B----4-:R-:W-:Y:S02]  /*8ca0*/  UIADD3 UR32, UR8, 0x1000, URZ ;  /* 0x0000100008207890 */ /* 0x010fe4000fffe03f */
        /* <DEDUP_REMOVED lines=13> */
[----:B--2---:R-:W-:Y:S01]  /*8d80*/  UMOV UR10, 0x40 ;  /* 0x00000040000a7882 */ /* 0x004fe20000000000 */
[----:B------:R-:W-:Y:S01]  /*8d90*/  UTMALDG.4D [UR48], [UR54], desc[UR16] ;  /* 0x00001030360075b4 */ /* 0x000fe20008019000 */
[----:B------:R2:W-:Y:S01]  /*8da0*/  UTMALDG.4D [UR24], [UR54], desc[UR16] ;  /* 0x00001018360075b4 */ /* 0x0005e20008019000 */
[----:B------:R1:W-:Y:S01]  /*8db0*/  UTMALDG.4D [UR40], [UR54], desc[UR16] ;  /* 0x00001028360075b4 */ /* 0x0003e20008019000 */
[----:B---3--:R-:W-:Y:S01]  /*8dc0*/  UIADD3 UR32, UR8, 0x6000, URZ ;  /* 0x0000600008207890 */ /* 0x008fe2000fffe03f */
[----:B------:R-:W-:-:S02]  /*8dd0*/  UMOV UR34, UR18 ;  /* 0x0000001200227c82 */ /* 0x000fc40008000000 */
[----:B------:R1:W-:Y:S06]  /*8de0*/  UTMALDG.4D [UR56], [UR54], desc[UR16] ;  /* 0x00001038360075b4 */ /* 0x0003ec0008019000 */
[----:B------:R1:W-:Y:S01]  /*8df0*/  UTMALDG.4D [UR32], [UR30], desc[UR16] ;  /* 0x000010201e0075b4 */ /* 0x0003e20008019000 */
[----:B--2---:R-:W-:Y:S02]  /*8e00*/  UIADD3 UR24, UR8, 0x8000, URZ ;  /* 0x0000800008187890 */ /* 0x004fe4000fffe03f */
        /* <DEDUP_REMOVED lines=23> */
.L_x_1241:
[----:B--234-:R-:W-:-:S04]  /*8f80*/  SHF.L.U32 R21, R11, 0x1f, RZ ;  /* 0x0000001f0b157819 */ /* 0x01cfc800000006ff */
[----:B------:R-:W1:Y:S02]  /*8f90*/  SYNCS.PHASECHK.TRANS64.TRYWAIT P1, [R16+URZ+0x26840], R21 ;  /* 0x02684015100075a7 */ /* 0x000e64000802017f */
[----:B-1----:R-:W-:Y:S05]  /*8fa0*/  @!P1 BRA `(.L_x_1233) ;  /* 0x0000001800f09947 */ /* 0x002fea0003800000 */
.L_x_1267:
[----:B------:R-:W-:Y:S05]  /*8fb0*/  @P0 BRA `(.L_x_1234) ;  /* 0x0000000000140947 */ /* 0x000fea0003800000 */
[----:B------:R-:W-:Y:S01]  /*8fc0*/  ISETP.NE.AND P1, PT, R6, RZ, PT ;  /* 0x000000ff0600720c */ /* 0x000fe20003f25270 */
[----:B------:R-:W-:-:S04]  /*8fd0*/  IMAD.MOV.U32 R3, RZ, RZ, 0x3100 ;  /* 0x00003100ff037424 */ /* 0x000fc800078e00ff */
[----:B------:R3:W-:Y:S08]  /*8fe0*/  SYNCS.ARRIVE.TRANS64 RZ, [R16+URZ+0x26830], R3 ;  /* 0x0268300310ff79a7 */ /* 0x0007f0000800003f */
[----:B------:R-:W-:Y:S05]  /*8ff0*/  @!P1 BRA `(.L_x_1234) ;  /* 0x0000000000049947 */ /* 0x000fea0003800000 */
[----:B------:R-:W-:Y:S01]  /*9000*/  BPT.TRAP 0x1 ;  /* 0x000000040000795c */ /* 0x000fe20000300000 */
.L_x_1234:
        /* <DEDUP_REMOVED lines=43> */
.L_x_1268:
[----:B------:R-:W-:Y:S05]  /*92c0*/  @P0 BRA `(.L_x_1236) ;  /* 0x0000000000140947 */ /* 0x000fea0003800000 */
[----:B------:R-:W-:Y:S01]  /*92d0*/  ISETP.NE.AND P1, PT, R6, RZ, PT ;  /* 0x000000ff0600720c */ /* 0x000fe20003f25270 */
[----:B------:R-:W-:-:S04]  /*92e0*/  IMAD.MOV.U32 R2, RZ, RZ, 0x3100 ;  /* 0x00003100ff027424 */ /* 0x000fc800078e00ff */
[----:B------:R3:W-:Y:S08]  /*92f0*/  SYNCS.ARRIVE.TRANS64 RZ, [R16+URZ+0x26818], R2 ;  /* 0x0268180210ff79a7 */ /* 0x0007f0000800003f */
[----:B------:R-:W-:Y:S05]  /*9300*/  @!P1 BRA `(.L_x_1236) ;  /* 0x0000000000049947 */ /* 0x000fea0003800000 */
[----:B------:R-:W-:Y:S01]  /*9310*/  BPT.TRAP 0x1 ;  /* 0x000000040000795c */ /* 0x000fe20000300000 */
.L_x_1236:
        /* <DEDUP_REMOVED lines=43> */
.L_x_1269:
[----:B------:R-:W-:Y:S05]  /*95d0*/  @P0 BRA `(.L_x_1238) ;  /* 0x0000000000140947 */ /* 0x000fea0003800000 */
[----:B------:R-:W-:Y:S01]  /*95e0*/  ISETP.NE.AND P1, PT, R6, RZ, PT ;  /* 0x000000ff0600720c */ /* 0x000fe20003f25270 */
[----:B-123--:R-:W-:-:S04]  /*95f0*/  IMAD.MOV.U32 R21, RZ, RZ, 0x3100 ;  /* 0x00003100ff157424 */ /* 0x00efc800078e00ff */
[----:B------:R4:W-:Y:S08]  /*9600*/  SYNCS.ARRIVE.TRANS64 RZ, [R16+URZ+0x26838], R21 ;  /* 0x0268381510ff79a7 */ /* 0x0009f0000800003f */
[----:B------:R-:W-:Y:S05]  /*9610*/  @!P1 BRA `(.L_x_1238) ;  /* 0x0000000000049947 */ /* 0x000fea0003800000 */
[----:B------:R-:W-:Y:S01]  /*9620*/  BPT.TRAP 0x1 ;  /* 0x000000040000795c */ /* 0x000fe20000300000 */
.L_x_1238:
        /* <DEDUP_REMOVED lines=38> */
.L_x_1271:
[----:B------:R-:W-:Y:S05]  /*9890*/  @P0 BRA `(.L_x_1240) ;  /* 0x0000000000140947 */ /* 0x000fea0003800000 */
[----:B------:R-:W-:Y:S01]  /*98a0*/  ISETP.NE.AND P1, PT, R6, RZ, PT ;  /* 0x000000ff0600720c */ /* 0x000fe20003f25270 */
[----:B------:R-:W-:-:S04]  /*98b0*/  IMAD.MOV.U32 R5, RZ, RZ, 0x3100 ;  /* 0x00003100ff057424 */ /* 0x000fc800078e00ff */
[----:B------:R1:W-:Y:S08]  /*98c0*/  SYNCS.ARRIVE.TRANS64 RZ, [R16+URZ+0x26810], R5 ;  /* 0x0268100510ff79a7 */ /* 0x0003f0000800003f */
[----:B------:R-:W-:Y:S05]  /*98d0*/  @!P1 BRA `(.L_x_1240) ;  /* 0x0000000000049947 */ /* 0x000fea0003800000 */
[----:B------:R-:W-:Y:S01]  /*98e0*/  BPT.TRAP 0x1 ;  /* 0x000000040000795c */ /* 0x000fe20000300000 */
.L_x_1240:
        /* <DEDUP_REMOVED lines=44> */
.L_x_1232:
[----:B------:R-:W3:Y:S02]  /*9bb0*/  LDL.LU R4, [R1+0x4] ;  /* 0x0000040001047983 */ /* 0x000ee40000300800 */
[----:B---3--:R-:W-:Y:S02]  /*9bc0*/  ISETP.NE.AND P1, PT, R4, RZ, PT ;  /* 0x000000ff0400720c */ /* 0x008fe40003f25270 */
[----:B------:R1:W5:Y:S11]  /*9bd0*/  LDL R4, [R1] ;  /* 0x0000000001047983 */ /* 0x0003760000100800 */
[----:B-1----:R-:W-:Y:S05]  /*9be0*/  @!P1 BRA `(.L_x_1231) ;  /* 0x0000000400809947 */ /* 0x002fea0003800000 */
[----:B------:R-:W-:-:S04]  /*9bf0*/  SHF.L.U32 R13, R11, 0x1f, RZ ;  /* 0x0000001f0b0d7819 */ /* 0x000fc800000006ff */
[----:B------:R-:W1:Y:S02]  /*9c00*/  SYNCS.PHASECHK.TRANS64.TRYWAIT P1, [R16+URZ+0x26840], R13 ;  /* 0x0268400d100075a7 */ /* 0x000e64000802017f */
[----:B-1----:R-:W-:Y:S05]  /*9c10*/  @!P1 BRA `(.L_x_1242) ;  /* 0x0000001000289947 */ /* 0x002fea0003800000 */
.L_x_1272:
[----:B------:R-:W-:Y:S05]  /*9c20*/  @P0 BRA `(.L_x_1243) ;  /* 0x0000000000140947 */ /* 0x000fea0003800000 */
[----:B------:R-:W-:Y:S01]  /*9c30*/  ISETP.NE.AND P1, PT, R6, RZ, PT ;  /* 0x000000ff0600720c */ /* 0x000fe20003f25270 */
[----:B--2---:R-:W-:-:S04]  /*9c40*/  IMAD.MOV.U32 R5, RZ, RZ, 0x3100 ;  /* 0x00003100ff057424 */ /* 0x004fc800078e00ff */
[----:B------:R3:W-:Y:S08]  /*9c50*/  SYNCS.ARRIVE.TRANS64 RZ, [R16+URZ+0x26830], R5 ;  /* 0x0268300510ff79a7 */ /* 0x0007f0000800003f */
[----:B------:R-:W-:Y:S05]  /*9c60*/  @!P1 BRA `(.L_x_1243) ;  /* 0x0000000000049947 */ /* 0x000fea0003800000 */
[----:B------:R-:W-:Y:S01]  /*9c70*/  BPT.TRAP 0x1 ;  /* 0x000000040000795c */ /* 0x000fe20000300000 */
.L_x_1243:
        /* <DEDUP_REMOVED lines=40> */
.L_x_1273:
[----:B------:R-:W-:Y:S05]  /*9f00*/  @P0 BRA `(.L_x_1245) ;  /* 0x0000000000140947 */ /* 0x000fea0003800000 */
[----:B------:R-:W-:Y:S01]  /*9f10*/  ISETP.NE.AND P0, PT, R6, RZ, PT ;  /* 0x000000ff0600720c */ /* 0x000fe20003f05270 */
[----:B------:R-:W-:-:S04]  /*9f20*/  IMAD.MOV.U32 R5, RZ, RZ, 0x3100 ;  /* 0x00003100ff057424 */ /* 0x000fc800078e00ff */
[----:B------:R3:W-:Y:S08]  /*9f30*/  SYNCS.ARRIVE.TRANS64 RZ, [R16+URZ+0x26818], R5 ;  /* 0x0268180510ff79a7 */ /* 0x0007f0000800003f */
[----:B------:R-:W-:Y:S05]  /*9f40*/  @!P0 BRA `(.L_x_1245) ;  /* 0x0000000000048947 */ /* 0x000fea0003800000 */
[----:B------:R-:W-:Y:S01]  /*9f50*/  BPT.TRAP 0x1 ;  /* 0x000000040000795c */ /* 0x000fe20000300000 */
.L_x_1245:
        /* <DEDUP_REMOVED lines=41> */
.L_x_1231:
[----:B------:R-:W3:Y:S01]  /*a1f0*/  S2R R0, SR_TID.X ;  /* 0x0000000000007919 */ /* 0x000ee20000002100 */
[----:B------:R-:W-:Y:S01]  /*a200*/  IMAD R3, R19, 0x8, R16 ;  /* 0x0000000813037824 */ /* 0x000fe200078e0210 */
[----:B---3--:R-:W-:Y:S02]  /*a210*/  LOP3.LUT R2, R0, 0x7f, RZ, 0xc0, !PT ;  /* 0x0000007f00027812 */ /* 0x008fe400078ec0ff */
[----:B------:R-:W-:Y:S02]  /*a220*/  SHF.L.U32 R0, R11, 0x1f, RZ ;  /* 0x0000001f0b007819 */ /* 0x000fe400000006ff */
[----:B------:R-:W-:Y:S02]  /*a230*/  ISETP.NE.AND P1, PT, R2, RZ, PT ;  /* 0x000000ff0200720c */ /* 0x000fe40003f25270 */
[----:B------:R-:W3:Y:S02]  /*a240*/  SYNCS.PHASECHK.TRANS64.TRYWAIT P0, [R3+URZ+0x26840], R0 ;  /* 0x02684000030075a7 */ /* 0x000ee4000800017f */
[----:B---3--:R-:W-:Y:S09]  /*a250*/  @!P0 BRA `(.L_x_1246) ;  /* 0x0000000800c08947 */ /* 0x008ff20003800000 */
.L_x_1274:
[----:B------:R-:W-:Y:S05]  /*a260*/  @P1 BRA `(.L_x_1247) ;  /* 0x0000000000181947 */ /* 0x000fea0003800000 */
[----:B------:R-:W1:Y:S01]  /*a270*/  S2R R2, SR_TID.X ;  /* 0x0000000000027919 */ /* 0x000e620000002100 */
[----:B---3--:R-:W-:-:S04]  /*a280*/  IMAD.MOV.U32 R0, RZ, RZ, 0x3100 ;  /* 0x00003100ff007424 */ /* 0x008fc800078e00ff */
[----:B------:R3:W-:Y:S01]  /*a290*/  SYNCS.ARRIVE.TRANS64 RZ, [R3+URZ+0x26830], R0 ;  /* 0x0268300003ff79a7 */ /* 0x0007e2000800003f */
[----:B-1----:R-:W-:-:S13]  /*a2a0*/  LOP3.LUT P0, RZ, R2, 0x1f, RZ, 0xc0, !PT ;  /* 0x0000001f02ff7812 */ /* 0x002fda000780c0ff */
[----:B---3--:R-:W-:Y:S05]  /*a2b0*/  @!P0 BRA `(.L_x_1247) ;  /* 0x0000000000048947 */ /* 0x008fea0003800000 */
[----:B------:R-:W-:Y:S01]  /*a2c0*/  BPT.TRAP 0x1 ;  /* 0x000000040000795c */ /* 0x000fe20000300000 */
.L_x_1247:
        /* <DEDUP_REMOVED lines=47> */
.L_x_1228:
[----:B------:R-:W-:Y:S05]  /*a5c0*/  BSYNC B1 ;  /* 0x0000000000017941 */ /* 0x000fea0003800000 */
.L_x_1226:
[----:B------:R-:W-:-:S03]  /*a5d0*/  UMOV UR7, 0xffffffff ;  /* 0xffffffff00077882 */ /* 0x000fc60000000000 */
[----:B------:R-:W-:Y:S05]  /*a5e0*/  BRA.DIV UR7, `(.L_x_1248) ;  /* 0x0000000607f07947 */ /* 0x000fea000b800000 */
[----:B------:R-:W-:-:S13]  /*a5f0*/  ELECT P6, URZ, PT ;  /* 0x00000000003f782f */ /* 0x000fda00038c0000 */
.L_x_1277:
[----:B------:R-:W-:Y:S05]  /*a600*/  @!P6 BRA `(.L_x_1174) ;  /* 0x000000000084e947 */ /* 0x000fea0003800000 */
[----:B------:R-:W-:-:S06]  /*a610*/  ULOP3.LUT UR7, UR38, 0x2, URZ, 0xfc, !UPT ;  /* 0x0000000226077892 */ /* 0x000fcc000f8efc3f */
[----:B------:R-:W-:-:S05]  /*a620*/  IMAD.U32 R2, RZ, RZ, UR7 ;  /* 0x00000007ff027e24 */ /* 0x000fca000f8e00ff */
[----:B------:R-:W-:-:S13]  /*a630*/  ISETP.NE.AND P2, PT, R2, 0x3, PT ;  /* 0x000000030200780c */ /* 0x000fda0003f45270 */
[----:B------:R-:W-:Y:S05]  /*a640*/  @!P2 BRA `(.L_x_1249) ;  /* 0x000000000004a947 */ /* 0x000fea0003800000 */
[----:B------:R-:W-:Y:S01]  /*a650*/  BPT.TRAP 0x1 ;  /* 0x000000040000795c */ /* 0x000fe20000300000 */
.L_x_1249:
        /* <DEDUP_REMOVED lines=15> */
.L_x_1278:
[----:B------:R-:W2:Y:S02]  /*a750*/  SYNCS.PHASECHK.TRANS64.TRYWAIT P0, [R3+URZ], R2 ;  /* 0x00000002030075a7 */ /* 0x000ea4000800017f */
[----:B--2---:R-:W-:Y:S05]  /*a760*/  @!P0 BRA `(.L_x_1251) ;  /* 0x0000000400c48947 */ /* 0x004fea0003800000 */
.L_x_1279:
[----:B------:R-:W-:Y:S05]  /*a770*/  @!P2 BRA `(.L_x_1252) ;  /* 0x000000000004a947 */ /* 0x000fea0003800000 */
[----:B------:R-:W-:Y:S01]  /*a780*/  BPT.TRAP 0x1 ;  /* 0x000000040000795c */ /* 0x000fe20000300000 */
.L_x_1252:
[----:B--2---:R-:W-:-:S04]  /*a790*/  VIADD R3, R7, 0x26840 ;  /* 0x0002684007037836 */ /* 0x004fc80000000000 */
[----:B------:R-:W-:-:S04]  /*a7a0*/  IMAD R0, R0, 0x8, R3 ;  /* 0x0000000800007824 */ /* 0x000fc800078e0203 */
[----:B------:R-:W2:Y:S02]  /*a7b0*/  SYNCS.PHASECHK.TRANS64.TRYWAIT P0, [R0+URZ], R5 ;  /* 0x00000005000075a7 */ /* 0x000ea4000800017f */
[----:B--2---:R-:W-:Y:S05]  /*a7c0*/  @!P0 BRA `(.L_x_1253) ;  /* 0x0000000400c08947 */ /* 0x004fea0003800000 */
.L_x_1280:
[----:B------:R-:W-:-:S07]  /*a7d0*/  IMAD R3, R4, 0x8, R3 ;  /* 0x0000000804037824 */ /* 0x000fce00078e0203 */
.L_x_1254:
[----:B---3--:R3:W4:Y:S02]  /*a7e0*/  SYNCS.PHASECHK.TRANS64.TRYWAIT P0, [R3+URZ], R2 ;  /* 0x00000002030075a7 */ /* 0x008724000800017f */
[----:B----4-:R-:W-:Y:S05]  /*a7f0*/  @!P0 NANOSLEEP.SYNCS 0x989680 ;  /* 0x009896800000895d */ /* 0x010fea0003900000 */
[----:B------:R-:W4:Y:S02]  /*a800*/  @!P0 SYNCS.PHASECHK.TRANS64 P0, [R3+URZ], R2 ;  /* 0x00000002030085a7 */ /* 0x000f24000800007f */
[----:B----4-:R-:W-:Y:S05]  /*a810*/  @!P0 BRA `(.L_x_1254) ;  /* 0xfffffffc00f08947 */ /* 0x010fea000383ffff */
.L_x_1174:
[----:B------:R-:W-:Y:S05]  /*a820*/  BSYNC B0 ;  /* 0x0000000000007941 */ /* 0x000fea0003800000 */
.L_x_1172:
[----:B------:R-:W-:Y:S05]  /*a830*/  EXIT ;  /* 0x000000000000794d */ /* 0x000fea0003800000 */
.L_x_1142:
[----:B------:R-:W-:Y:S02]  /*a840*/  IMAD.MOV.U32 R13, RZ, RZ, R17 ;  /* 0x000000ffff0d7224 */ /* 0x000fe400078e0011 */
[----:B------:R-:W-:Y:S02]  /*a850*/  IMAD.MOV.U32 R12, RZ, RZ, RZ ;  /* 0x000000ffff0c7224 */ /* 0x000fe400078e00ff */
[----:B------:R-:W-:Y:S02]  /*a860*/  IMAD.MOV.U32 R11, RZ, RZ, 0x1f ;  /* 0x0000001fff0b7424 */ /* 0x000fe400078e00ff */
[----:B------:R-:W-:-:S07]  /*a870*/  IMAD.MOV.U32 R15, RZ, RZ, -0x1 ;  /* 0xffffffffff0f7424 */ /* 0x000fce00078e00ff */
[----:B------:R-:W-:Y:S05]  /*a880*/  WARPSYNC.COLLECTIVE R15, `(.L_x_1255) ;  /* 0x000000000f087348 */ /* 0x000fea0003c00000 */
[----:B------:R1:W2:Y:S02]  /*a890*/  SHFL.IDX P6, R14, R13, R12, R11 ;  /* 0x0000000c0d0e7389 */ /* 0x0002a400000c000b */
[----:B-12---:R-:W-:Y:S01]  /*a8a0*/  ENDCOLLECTIVE ;  /* 0x000000000000791b */ /* 0x006fe20003800000 */
.L_x_1255:
[----:B------:R-:W-:Y:S05]  /*a8b0*/  BRA `(.L_x_1256) ;  /* 0xffffff6800007947 */ /* 0x000fea000383ffff */
.L_x_1144:
[----:B--2---:R2:W3:Y:S02]  /*a8c0*/  SYNCS.PHASECHK.TRANS64.TRYWAIT P0, [R237+URZ+0x26800], R4 ;  /* 0x02680004ed0075a7 */ /* 0x0044e4000800017f */
[----:B---3--:R-:W-:Y:S05]  /*a8d0*/  @!P0 NANOSLEEP.SYNCS 0x989680 ;  /* 0x009896800000895d */ /* 0x008fea0003900000 */
[----:B------:R-:W3:Y:S02]  /*a8e0*/  @!P0 SYNCS.PHASECHK.TRANS64 P0, [R237+URZ+0x26800], R4 ;  /* 0x02680004ed0085a7 */ /* 0x000ee4000800007f */
[----:B---3--:R-:W-:Y:S05]  /*a8f0*/  @!P0 BRA `(.L_x_1144) ;  /* 0xfffffffc00f08947 */ /* 0x008fea000383ffff */
[----:B------:R-:W-:Y:S05]  /*a900*/  BRA `(.L_x_1143) ;  /* 0xffffff6800287947 */ /* 0x000fea000383ffff */
.L_x_1149:
[----:B--2---:R-:W-:-:S04]  /*a910*/  IMAD.U32 R5, RZ, RZ, UR9 ;  /* 0x00000009ff057e24 */ /* 0x004fc8000f8e00ff */
[----:B------:R2:W3:Y:S03]  /*a920*/  SYNCS.PHASECHK.TRANS64.TRYWAIT P0, [R5+URZ+0x26810], R120 ;  /* 0x02681078050075a7 */ /* 0x0004e6000800017f */
[----:B---3--:R-:W-:Y:S05]  /*a930*/  @!P0 NANOSLEEP.SYNCS 0x989680 ;  /* 0x009896800000895d */ /* 0x008fea0003900000 */
[----:B------:R-:W3:Y:S02]  /*a940*/  @!P0 SYNCS.PHASECHK.TRANS64 P0, [R5+URZ+0x26810], R120 ;  /* 0x02681078050085a7 */ /* 0x000ee4000800007f */
[----:B---3--:R-:W-:Y:S05]  /*a950*/  @!P0 BRA `(.L_x_1149) ;  /* 0xfffffffc00ec8947 */ /* 0x008fea000383ffff */
[----:B------:R-:W-:Y:S05]  /*a960*/  BRA `(.L_x_1148) ;  /* 0xffffff7000907947 */ /* 0x000fea000383ffff */
.L_x_1153:
[----:B------:R-:W-:-:S04]  /*a970*/  IMAD.U32 R121, RZ, RZ, UR9 ;  /* 0x00000009ff797e24 */ /* 0x000fc8000f8e00ff */
[----:B------:R1:W1:Y:S03]  /*a980*/  SYNCS.PHASECHK.TRANS64.TRYWAIT P0, [R121+URZ+0x26830], R120 ;  /* 0x02683078790075a7 */ /* 0x000266000800017f */
[----:B-1----:R-:W-:Y:S05]  /*a990*/  @!P0 NANOSLEEP.SYNCS 0x989680 ;  /* 0x009896800000895d */ /* 0x002fea0003900000 */
[----:B------:R-:W1:Y:S02]  /*a9a0*/  @!P0 SYNCS.PHASECHK.TRANS64 P0, [R121+URZ+0x26830], R120 ;  /* 0x02683078790085a7 */ /* 0x000e64000800007f */
[----:B-1----:R-:W-:Y:S05]  /*a9b0*/  @!P0 BRA `(.L_x_1153) ;  /* 0xfffffffc00ec8947 */ /* 0x002fea000383ffff */
[----:B------:R-:W-:Y:S05]  /*a9c0*/  BRA `(.L_x_1152) ;  /* 0xffffff7800547947 */ /* 0x000fea000383ffff */
.L_x_1182:
[----:B------:R-:W-:Y:S01]  /*a9d0*/  BSSY B1, `(.L_x_1257) ;  /* 0x0000005000017945 */ /* 0x000fe20003800000 */
[----:B------:R-:W-:-:S07]  /*a9e0*/  IMAD.MOV.U32 R15, RZ, RZ, -0x1 ;  /* 0xffffffffff0f7424 */ /* 0x000fce00078e00ff */
[----:B------:R-:W-:Y:S05]  /*a9f0*/  WARPSYNC.COLLECTIVE R15, `(.L_x_1258) ;  /* 0x000000000f087348 */ /* 0x000fea0003c00000 */
[----:B------:R-:W-:Y:S01]  /*aa00*/  NOP ;  /* 0x0000000000007918 */ /* 0x000fe20000000000 */
[----:B------:R-:W-:Y:S01]  /*aa10*/  ENDCOLLECTIVE ;  /* 0x000000000000791b */ /* 0x000fe20003800000 */
.L_x_1258:
[----:B------:R-:W-:Y:S05]  /*aa20*/  BSYNC B1 ;  /* 0x0000000000017941 */ /* 0x000fea0003800000 */
.L_x_1257:
[----:B------:R-:W-:Y:S05]  /*aa30*/  BRA `(.L_x_1259) ;  /* 0xffffffc000547947 */ /* 0x000fea000383ffff */
.L_x_1195:
[----:B------:R-:W-:Y:S01]  /*aa40*/  BSSY B1, `(.L_x_1260) ;  /* 0x0000005000017945 */ /* 0x000fe20003800000 */
[----:B------:R-:W-:-:S07]  /*aa50*/  IMAD.MOV.U32 R15, RZ, RZ, -0x1 ;  /* 0xffffffffff0f7424 */ /* 0x000fce00078e00ff */
[----:B------:R-:W-:Y:S05]  /*aa60*/  WARPSYNC.COLLECTIVE R15, `(.L_x_1261) ;  /* 0x000000000f087348 */ /* 0x000fea0003c00000 */
[----:B------:R-:W-:Y:S01]  /*aa70*/  NOP ;  /* 0x0000000000007918 */ /* 0x000fe20000000000 */
[----:B------:R-:W-:Y:S01]  /*aa80*/  ENDCOLLECTIVE ;  /* 0x000000000000791b */ /* 0x000fe20003800000 */
.L_x_1261:
[----:B------:R-:W-:Y:S05]  /*aa90*/  BSYNC B1 ;  /* 0x0000000000017941 */ /* 0x000fea0003800000 */
.L_x_1260:
[----:B------:R-:W-:Y:S05]  /*aaa0*/  BRA `(.L_x_1262) ;  /* 0xffffffc400d87947 */ /* 0x000fea000383ffff */
.L_x_1207:
[----:B------:R-:W-:Y:S01]  /*aab0*/  BSSY B1, `(.L_x_1263) ;  /* 0x0000005000017945 */ /* 0x000fe20003800000 */
[----:B------:R-:W-:-:S07]  /*aac0*/  IMAD.MOV.U32 R15, RZ, RZ, -0x1 ;  /* 0xffffffffff0f7424 */ /* 0x000fce00078e00ff */
[----:B------:R-:W-:Y:S05]  /*aad0*/  WARPSYNC.COLLECTIVE R15, `(.L_x_1264) ;  /* 0x000000000f087348 */ /* 0x000fea0003c00000 */
[----:B------:R-:W-:Y:S01]  /*aae0*/  NOP ;  /* 0x0000000000007918 */ /* 0x000fe20000000000 */
[----:B------:R-:W-:Y:S01]  /*aaf0*/  ENDCOLLECTIVE ;  /* 0x000000000000791b */ /* 0x000fe20003800000 */
.L_x_1264:
[----:B------:R-:W-:Y:S05]  /*ab00*/  BSYNC B1 ;  /* 0x0000000000017941 */ /* 0x000fea0003800000 */
.L_x_1263:
[----:B------:R-:W-:Y:S05]  /*ab10*/  BRA `(.L_x_1265) ;  /* 0xffffffc800f87947 */ /* 0x000fea000383ffff */
.L_x_1229:
[----:B-1----:R1:W2:Y:S02]  /*ab20*/  SYNCS.PHASECHK.TRANS64.TRYWAIT P0, [R16+URZ+0x26820], R3 ;  /* 0x02682003100075a7 */ /* 0x0022a4000800017f */
[----:B--2---:R-:W-:Y:S05]  /*ab30*/  @!P0 NANOSLEEP.SYNCS 0x989680 ;  /* 0x009896800000895d */ /* 0x004fea0003900000 */
[----:B------:R-:W2:Y:S02]  /*ab40*/  @!P0 SYNCS.PHASECHK.TRANS64 P0, [R16+URZ+0x26820], R3 ;  /* 0x02682003100085a7 */ /* 0x000ea4000800007f */
[----:B--2---:R-:W-:Y:S05]  /*ab50*/  @!P0 BRA `(.L_x_1229) ;  /* 0xfffffffc00f08947 */ /* 0x004fea000383ffff */
[----:B------:R-:W-:Y:S05]  /*ab60*/  BRA `(.L_x_1266) ;  /* 0xffffffd800c87947 */ /* 0x000fea000383ffff */
.L_x_1233:
[----:B-1----:R1:W3:Y:S02]  /*ab70*/  SYNCS.PHASECHK.TRANS64.TRYWAIT P1, [R16+URZ+0x26840], R21 ;  /* 0x02684015100075a7 */ /* 0x0022e4000802017f */
[----:B---3--:R-:W-:Y:S05]  /*ab80*/  @!P1 NANOSLEEP.SYNCS 0x989680 ;  /* 0x009896800000995d */ /* 0x008fea0003900000 */
[----:B------:R-:W3:Y:S02]  /*ab90*/  @!P1 SYNCS.PHASECHK.TRANS64 P1, [R16+URZ+0x26840], R21 ;  /* 0x02684015100095a7 */ /* 0x000ee4000802007f */
[----:B---3--:R-:W-:Y:S05]  /*aba0*/  @!P1 BRA `(.L_x_1233) ;  /* 0xfffffffc00f09947 */ /* 0x008fea000383ffff */
[----:B------:R-:W-:Y:S05]  /*abb0*/  BRA `(.L_x_1267) ;  /* 0xffffffe000fc7947 */ /* 0x000fea000383ffff */
.L_x_1235:
[----:B--2---:R2:W3:Y:S02]  /*abc0*/  SYNCS.PHASECHK.TRANS64.TRYWAIT P1, [R16+URZ+0x26828], R21 ;  /* 0x02682815100075a7 */ /* 0x0044e4000802017f */
[----:B---3--:R-:W-:Y:S05]  /*abd0*/  @!P1 NANOSLEEP.SYNCS 0x989680 ;  /* 0x009896800000995d */ /* 0x008fea0003900000 */
[----:B------:R-:W3:Y:S02]  /*abe0*/  @!P1 SYNCS.PHASECHK.TRANS64 P1, [R16+URZ+0x26828], R21 ;  /* 0x02682815100095a7 */ /* 0x000ee4000802007f */
[----:B---3--:R-:W-:Y:S05]  /*abf0*/  @!P1 BRA `(.L_x_1235) ;  /* 0xfffffffc00f09947 */ /* 0x008fea000383ffff */
[----:B------:R-:W-:Y:S05]  /*ac00*/  BRA `(.L_x_1268) ;  /* 0xffffffe400ac7947 */ /* 0x000fea000383ffff */
.L_x_1237:
[----:B---3--:R3:W4:Y:S02]  /*ac10*/  SYNCS.PHASECHK.TRANS64.TRYWAIT P1, [R16+URZ+0x26848], R21 ;  /* 0x02684815100075a7 */ /* 0x008724000802017f */
[----:B----4-:R-:W-:Y:S05]  /*ac20*/  @!P1 NANOSLEEP.SYNCS 0x989680 ;  /* 0x009896800000995d */ /* 0x010fea0003900000 */
[----:B------:R-:W4:Y:S02]  /*ac30*/  @!P1 SYNCS.PHASECHK.TRANS64 P1, [R16+URZ+0x26848], R21 ;  /* 0x02684815100095a7 */ /* 0x000f24000802007f */
[----:B----4-:R-:W-:Y:S05]  /*ac40*/  @!P1 BRA `(.L_x_1237) ;  /* 0xfffffffc00f09947 */ /* 0x010fea000383ffff */
[----:B------:R-:W-:Y:S05]  /*ac50*/  BRA `(.L_x_1269) ;  /* 0xffffffe8005c7947 */ /* 0x000fea000383ffff */
.L_x_1239:
[----:B------:R-:W-:-:S07]  /*ac60*/  SHF.L.U32 R5, R11, 0x1f, RZ ;  /* 0x0000001f0b057819 */ /* 0x000fce00000006ff */
.L_x_1270:
[----:B------:R1:W1:Y:S02]  /*ac70*/  SYNCS.PHASECHK.TRANS64.TRYWAIT P1, [R16+URZ+0x26820], R5 ;  /* 0x02682005100075a7 */ /* 0x000264000802017f */
[----:B-1----:R-:W-:Y:S05]  /*ac80*/  @!P1 NANOSLEEP.SYNCS 0x989680 ;  /* 0x009896800000995d */ /* 0x002fea0003900000 */
[----:B------:R-:W1:Y:S02]  /*ac90*/  @!P1 SYNCS.PHASECHK.TRANS64 P1, [R16+URZ+0x26820], R5 ;  /* 0x02682005100095a7 */ /* 0x000e64000802007f */
[----:B-1----:R-:W-:Y:S05]  /*aca0*/  @!P1 BRA `(.L_x_1270) ;  /* 0xfffffffc00f09947 */ /* 0x002fea000383ffff */
[----:B------:R-:W-:Y:S05]  /*acb0*/  BRA `(.L_x_1271) ;  /* 0xffffffe800f47947 */ /* 0x000fea000383ffff */
.L_x_1242:
[----:B-1----:R1:W3:Y:S02]  /*acc0*/  SYNCS.PHASECHK.TRANS64.TRYWAIT P1, [R16+URZ+0x26840], R13 ;  /* 0x0268400d100075a7 */ /* 0x0022e4000802017f */
[----:B---3--:R-:W-:Y:S05]  /*acd0*/  @!P1 NANOSLEEP.SYNCS 0x989680 ;  /* 0x009896800000995d */ /* 0x008fea0003900000 */
[----:B------:R-:W3:Y:S02]  /*ace0*/  @!P1 SYNCS.PHASECHK.TRANS64 P1, [R16+URZ+0x26840], R13 ;  /* 0x0268400d100095a7 */ /* 0x000ee4000802007f */
[----:B---3--:R-:W-:Y:S05]  /*acf0*/  @!P1 BRA `(.L_x_1242) ;  /* 0xfffffffc00f09947 */ /* 0x008fea000383ffff */
[----:B------:R-:W-:Y:S05]  /*ad00*/  BRA `(.L_x_1272) ;  /* 0xffffffec00c47947 */ /* 0x000fea000383ffff */
.L_x_1244:
[----:B--2---:R2:W3:Y:S02]  /*ad10*/  SYNCS.PHASECHK.TRANS64.TRYWAIT P1, [R16+URZ+0x26828], R13 ;  /* 0x0268280d100075a7 */ /* 0x0044e4000802017f */
[----:B---3--:R-:W-:Y:S05]  /*ad20*/  @!P1 NANOSLEEP.SYNCS 0x989680 ;  /* 0x009896800000995d */ /* 0x008fea0003900000 */
[----:B------:R-:W3:Y:S02]  /*ad30*/  @!P1 SYNCS.PHASECHK.TRANS64 P1, [R16+URZ+0x26828], R13 ;  /* 0x0268280d100095a7 */ /* 0x000ee4000802007f */
[----:B---3--:R-:W-:Y:S05]  /*ad40*/  @!P1 BRA `(.L_x_1244) ;  /* 0xfffffffc00f09947 */ /* 0x008fea000383ffff */
[----:B------:R-:W-:Y:S05]  /*ad50*/  BRA `(.L_x_1273) ;  /* 0xfffffff000687947 */ /* 0x000fea000383ffff */
.L_x_1246:
[----:B---3--:R3:W1:Y:S02]  /*ad60*/  SYNCS.PHASECHK.TRANS64.TRYWAIT P0, [R3+URZ+0x26840], R0 ;  /* 0x02684000030075a7 */ /* 0x008664000800017f */
[----:B-1----:R-:W-:Y:S05]  /*ad70*/  @!P0 NANOSLEEP.SYNCS 0x989680 ;  /* 0x009896800000895d */ /* 0x002fea0003900000 */
[----:B------:R-:W1:Y:S02]  /*ad80*/  @!P0 SYNCS.PHASECHK.TRANS64 P0, [R3+URZ+0x26840], R0 ;  /* 0x02684000030085a7 */ /* 0x000e64000800007f */
[----:B-1----:R-:W-:Y:S05]  /*ad90*/  @!P0 BRA `(.L_x_1246) ;  /* 0xfffffffc00f08947 */ /* 0x002fea000383ffff */
[----:B------:R-:W-:Y:S05]  /*ada0*/  BRA `(.L_x_1274) ;  /* 0xfffffff4002c7947 */ /* 0x000fea000383ffff */
.L_x_1248:
[----:B------:R-:W-:Y:S01]  /*adb0*/  BSSY B1, `(.L_x_1275) ;  /* 0x0000006000017945 */ /* 0x000fe20003800000 */
[----:B------:R-:W-:-:S07]  /*adc0*/  IMAD.MOV.U32 R15, RZ, RZ, -0x1 ;  /* 0xffffffffff0f7424 */ /* 0x000fce00078e00ff */
[----:B------:R-:W-:Y:S05]  /*add0*/  WARPSYNC.COLLECTIVE R15, `(.L_x_1276) ;  /* 0x000000000f0c7348 */ /* 0x000fea0003c00000 */
[----:B------:R-:W-:Y:S02]  /*ade0*/  ELECT P6, UR62, PT ;  /* 0x00000000003e782f */ /* 0x000fe400038c0000 */
[----:B------:R-:W-:Y:S01]  /*adf0*/  MOV R14, UR62 ;  /* 0x0000003e000e7c02 */ /* 0x000fe20008000f00 */
[----:B------:R-:W-:Y:S10]  /*ae00*/  ENDCOLLECTIVE ;  /* 0x000000000000791b */ /* 0x000ff40003800000 */
.L_x_1276:
[----:B------:R-:W-:Y:S05]  /*ae10*/  BSYNC B1 ;  /* 0x0000000000017941 */ /* 0x000fea0003800000 */
.L_x_1275:
[----:B------:R-:W-:Y:S05]  /*ae20*/  BRA `(.L_x_1277) ;  /* 0xfffffff400f47947 */ /* 0x000fea000383ffff */
.L_x_1250:
[----:B-1----:R1:W2:Y:S02]  /*ae30*/  SYNCS.PHASECHK.TRANS64.TRYWAIT P0, [R6+URZ], R5 ;  /* 0x00000005060075a7 */ /* 0x0022a4000800017f */
[----:B--2---:R-:W-:Y:S05]  /*ae40*/  @!P0 NANOSLEEP.SYNCS 0x989680 ;  /* 0x009896800000895d */ /* 0x004fea0003900000 */
[----:B------:R-:W2:Y:S02]  /*ae50*/  @!P0 SYNCS.PHASECHK.TRANS64 P0, [R6+URZ], R5 ;  /* 0x00000005060085a7 */ /* 0x000ea4000800007f */
[----:B--2---:R-:W-:Y:S05]  /*ae60*/  @!P0 BRA `(.L_x_1250) ;  /* 0xfffffffc00f08947 */ /* 0x004fea000383ffff */
[----:B------:R-:W-:Y:S05]  /*ae70*/  BRA `(.L_x_1278) ;  /* 0xfffffff800347947 */ /* 0x000fea000383ffff */
.L_x_1251:
[----:B--2---:R2:W3:Y:S02]  /*ae80*/  SYNCS.PHASECHK.TRANS64.TRYWAIT P0, [R3+URZ], R2 ;  /* 0x00000002030075a7 */ /* 0x0044e4000800017f */
[----:B---3--:R-:W-:Y:S05]  /*ae90*/  @!P0 NANOSLEEP.SYNCS 0x989680 ;  /* 0x009896800000895d */ /* 0x008fea0003900000 */
[----:B------:R-:W3:Y:S02]  /*aea0*/  @!P0 SYNCS.PHASECHK.TRANS64 P0, [R3+URZ], R2 ;  /* 0x00000002030085a7 */ /* 0x000ee4000800007f */
[----:B---3--:R-:W-:Y:S05]  /*aeb0*/  @!P0 BRA `(.L_x_1251) ;  /* 0xfffffffc00f08947 */ /* 0x008fea000383ffff */
[----:B------:R-:W-:Y:S05]  /*aec0*/  BRA `(.L_x_1279) ;  /* 0xfffffff800287947 */ /* 0x000fea000383ffff */
.L_x_1253:
[----:B--2---:R2:W3:Y:S02]  /*aed0*/  SYNCS.PHASECHK.TRANS64.TRYWAIT P0, [R0+URZ], R5 ;  /* 0x00000005000075a7 */ /* 0x0044e4000800017f */
[----:B---3--:R-:W-:Y:S05]  /*aee0*/  @!P0 NANOSLEEP.SYNCS 0x989680 ;  /* 0x009896800000895d */ /* 0x008fea0003900000 */
[----:B------:R-:W3:Y:S02]  /*aef0*/  @!P0 SYNCS.PHASECHK.TRANS64 P0, [R0+URZ], R5 ;  /* 0x00000005000085a7 */ /* 0x000ee4000800007f */
[----:B---3--:R-:W-:Y:S05]  /*af00*/  @!P0 BRA `(.L_x_1253) ;  /* 0xfffffffc00f08947 */ /* 0x008fea000383ffff */
[----:B------:R-:W-:Y:S05]  /*af10*/  BRA `(.L_x_1280) ;  /* 0xfffffff8002c7947 */ /* 0x000fea000383ffff */
.L_x_1281:
        /* <DEDUP_REMOVED lines=14> */
.L_x_3302:


//--------------------- .text._ZN7cutlass13device_kernelIN5flash11enable_sm90INS1_16FlashAttnBwdSm90INS1_25CollectiveMainloopBwdSm90ILi2ELi2ELi2EN4cute5tupleIJNS5_1CILi1EEES8_S8_EEENS6_IJNS7_ILi64EEENS7_ILi128EEENS7_ILi96EEEEEENS_10bfloat16_tEfNS_4arch4Sm90ELb0ELb1ELb1ELb0ELb0ELb1ELb0ELb0ELi2ELi1ELi2ELi1ELb1EEENS1_24CollectiveEpilogueBwdGQAISD_fSG_Li256ELb0ELb0EEENS1_19SingleTileSchedulerILb0ELb0ELb0ELi128EEEEEEEEEvNT_6ParamsE --------------------------
	.section	.text._ZN7cutlass13device_kernelIN5flash11enable_sm90INS1_16FlashAttnBwdSm90INS1_25CollectiveMainloopBwdSm90ILi2ELi2ELi2EN4cute5tupleIJNS5_1CILi1EEES8_S8_EEENS6_IJNS7_ILi64EEENS7_ILi128EEENS7_ILi96EEEEEENS_10bfloat16_tEfNS_4arch4Sm90ELb0ELb1ELb1ELb0ELb0ELb1ELb0ELb0ELi2ELi1ELi2ELi1ELb1EEENS1_24CollectiveEpilogueBwdGQAISD_fSG_Li256ELb0ELb0EEENS1_19SingleTileSchedulerILb0ELb0ELb0ELi128EEEEEEEEEvNT_6ParamsE,"ax",@progbits
	.align	128
.text._ZN7cutlass13device_kernelIN5flash11enable_sm90INS1_16FlashAttnBwdSm90INS1_25CollectiveMainloopBwdSm90ILi2ELi2ELi2EN4cute5tupleIJNS5_1CILi1EEES8_S8_EEENS6_IJNS7_ILi64EEENS7_ILi128EEENS7_ILi96EEEEEENS_10bfloat16_tEfNS_4arch4Sm90ELb0ELb1ELb1ELb0ELb0ELb1ELb0ELb0ELi2ELi1ELi2ELi1ELb1EEENS1_24CollectiveEpilogueBwdGQAISD_fSG_Li256ELb0ELb0EEENS1_19SingleTileSchedulerILb0ELb0ELb0ELi128EEEEEEEEEvNT_6ParamsE:
        .type           _ZN7cutlass13device_kernelIN5flash11enable_sm90INS1_16FlashAttnBwdSm90INS1_25CollectiveMainloopBwdSm90ILi2ELi2ELi2EN4cute5tupleIJNS5_1CILi1EEES8_S8_EEENS6_IJNS7_ILi64EEENS7_ILi128EEENS7_ILi96EEEEEENS_10bfloat16_tEfNS_4arch4Sm90ELb0ELb1ELb1ELb0ELb0ELb1ELb0ELb0ELi2ELi1ELi2ELi1ELb1EEENS1_24CollectiveEpilogueBwdGQAISD_fSG_Li256ELb0ELb0EEENS1_19SingleTileSchedulerILb0ELb0ELb0ELi128EEEEEEEEEvNT_6ParamsE,@function
        .size           _ZN7cutlass13device_kernelIN5flash11enable_sm90INS1_16FlashAttnBwdSm90INS1_25CollectiveMainloopBwdSm90ILi2ELi2ELi2EN4cute5tupleIJNS5_1CILi1EEES8_S8_EEENS6_IJNS7_ILi64EEENS7_ILi128EEENS7_ILi96EEEEEENS_10bfloat16_tEfNS_4arch4Sm90ELb0ELb1ELb1ELb0ELb0ELb1ELb0ELb0ELi2ELi1ELi2ELi1ELb1EEENS1_24CollectiveEpilogueBwdGQAISD_fSG_Li256ELb0ELb0EEENS1_19SingleTileSchedulerILb0ELb0ELb0ELi128EEEEEEEEEvNT_6ParamsE,(.L_x_3303 - _ZN7cutlass13device_kernelIN5flash11enable_sm90INS1_16FlashAttnBwdSm90INS1_25CollectiveMainloopBwdSm90ILi2ELi2ELi2EN4cute5tupleIJNS5_1CILi1EEES8_S8_EEENS6_IJNS7_ILi64EEENS7_ILi128EEENS7_ILi96EEEEEENS_10bfloat16_tEfNS_4arch4Sm90ELb0ELb1ELb1ELb0ELb0ELb1ELb0ELb0ELi2ELi1ELi2ELi1ELb1EEENS1_24CollectiveEpilogueBwdGQAISD_fSG_Li256ELb0ELb0EEENS1_19SingleTileSchedulerILb0ELb0ELb0ELi128EEEEEEEEEvNT_6ParamsE)
        .other          _ZN7cutlass13device_kernelIN5flash11enable_sm90INS1_16FlashAttnBwdSm90INS1_25CollectiveMainloopBwdSm90ILi2ELi2ELi2EN4cute5tupleIJNS5_1CILi1EEES8_S8_EEENS6_IJNS7_ILi64EEENS7_ILi128EEENS7_ILi96EEEEEENS_10bfloat16_tEfNS_4arch4Sm90ELb0ELb1ELb1ELb0ELb0ELb1ELb0ELb0ELi2ELi1ELi2ELi1ELb1EEENS1_24CollectiveEpilogueBwdGQAISD_fSG_Li256ELb0ELb0EEENS1_19SingleTileSchedulerILb0ELb0ELb0ELi128EEEEEEEEEvNT_6ParamsE,@"STO_CUDA_ENTRY STV_DEFAULT"
_ZN7cutlass13device_kernelIN5flash11enable_sm90INS1_16FlashAttnBwdSm90INS1_25CollectiveMainloopBwdSm90ILi2ELi2ELi2EN4cute5tupleIJNS5_1CILi1EEES8_S8_EEENS6_IJNS7_ILi64EEENS7_ILi128EEENS7_ILi96EEEEEENS_10bfloat16_tEfNS_4arch4Sm90ELb0ELb1ELb1ELb0ELb0ELb1ELb0ELb0ELi2ELi1ELi2ELi1ELb1EEENS1_24CollectiveEpilogueBwdGQAISD_fSG_Li256ELb0ELb0EEENS1_19SingleTileSchedulerILb0ELb0ELb0ELi128EEEEEEEEEvNT_6ParamsE:
        /* <DEDUP_REMOVED lines=24> */
.L_x_1283:
[----:B------:R-:W-:Y:S05]  /*0180*/  BSYNC B0 ;  /* 0x0000000000007941 */ /* 0x000fea0003800000 */
.L_x_1282:
        /* <DEDUP_REMOVED lines=37> */
.L_x_1284:
        /* <DEDUP_REMOVED lines=22> */
.L_x_1285:
[----:B------:R-:W-:Y:S01]  /*0540*/  PLOP3.LUT P0, PT, PT, PT, UP0, 0x80, 0x0 ;  /* 0x000000000000781c */ /* 0x000fe20003f0f008 */
[----:B------:R-:W-:Y:S01]  /*0550*/  NOP ;  /* 0x0000000000007918 */ /* 0x000fe20000000000 */
[----:B------:R-:W-:Y:S01]  /*0560*/  BSSY B6, `(.L_x_1286) ;  /* 0x000084e000067945 */ /* 0x000fe20003800000 */
[----:B-12-4-:R-:W-:Y:S10]  /*0570*/  BAR.SYNC.DEFER_BLOCKING 0x0 ;  /* 0x0000000000007b1d */ /* 0x016ff40000010000 */
[----:B------:R-:W-:Y:S05]  /*0580*/  @!P0 BRA `(.L_x_1287) ;  /* 0x0000005000608947 */ /* 0x000fea0003800000 */
.L_x_1288:
        /* <DEDUP_REMOVED lines=13> */
[----:B----4-:R-:W-:Y:S05]  /*0660*/  @!P0 BRA `(.L_x_1289) ;  /* 0x0000008000f48947 */ /* 0x010fea0003800000 */
        /* <DEDUP_REMOVED lines=73> */
.L_x_1290:
        /* <DEDUP_REMOVED lines=28> */
.L_x_1293:
        /* <DEDUP_REMOVED lines=15> */
.L_x_1292:
        /* <DEDUP_REMOVED lines=22> */
.L_x_1295:
        /* <DEDUP_REMOVED lines=15> */
.L_x_1294:
[----:B------:R-:W-:Y:S01]  /*1000*/  SHF.R.S32.HI R19, RZ, 0x1f, R18 ;  /* 0x0000001fff137819 */ /* 0x000fe20000011412 */
[----:B------:R-:W-:-:S03]  /*1010*/  UMOV UR4, 0xffffffff ;  /* 0xffffffff00047882 */ /* 0x000fc60000000000 */
[----:B------:R-:W-:-:S04]  /*1020*/  LEA.HI R0, R19, R18, RZ, 0x7 ;  /* 0x0000001213007211 */ /* 0x000fc800078f38ff */
[----:B------:R-:W-:Y:S01]  /*1030*/  SHF.R.S32.HI R17, RZ, 0x7, R0 ;  /* 0x00000007ff117819 */ /* 0x000fe20000011400 */
[----:B------:R-:W-:Y:S06]  /*1040*/  BRA.DIV UR4, `(.L_x_1296) ;  /* 0x0000007a04847947 */ /* 0x000fec000b800000 */
[----:B------:R1:W2:Y:S02]  /*1050*/  SHFL.IDX PT, R14, R17, RZ, 0x1f ;  /* 0x00001fff110e7589 */ /* 0x0002a400000e0000 */
.L_x_1368:
        /* <DEDUP_REMOVED lines=15> */
.L_x_1297:
        /* <DEDUP_REMOVED lines=19> */
.L_x_1299:
        /* <DEDUP_REMOVED lines=127> */
.L_x_1310:
[----:B------:R-:W-:-:S06]  /*1a70*/  UISETP.NE.AND UP0, UPT, UR16, 0x3, UPT ;  /* 0x000000031000788c */ /* 0x000fcc000bf05270 */
[----:B------:R-:W-:-:S13]  /*1a80*/  PLOP3.LUT P6, PT, PT, PT, UP0, 0x80, 0x0 ;  /* 0x000000000000781c */ /* 0x000fda0003fcf008 */
[----:B-1----:R-:W-:Y:S05]  /*1a90*/  @!P6 BRA `(.L_x_1300) ;  /* 0x000000000004e947 */ /* 0x002fea0003800000 */
[----:B------:R-:W-:Y:S01]  /*1aa0*/  BPT.TRAP 0x1 ;  /* 0x000000040000795c */ /* 0x000fe20000300000 */
.L_x_1300:
[----:B------:R-:W-:Y:S01]  /*1ab0*/  R2UR UR6, R237 ;  /* 0x00000000ed0672ca */ /* 0x000fe200000e0000 */
[----:B------:R-:W-:-:S05]  /*1ac0*/  IMAD.U32 R120, RZ, RZ, UR4 ;  /* 0x00000004ff787e24 */ /* 0x000fca000f8e00ff */
[----:B------:R-:W-:-:S07]  /*1ad0*/  SHF.L.U32 R120, R120, 0x1f, RZ ;  /* 0x0000001f78787819 */ /* 0x000fce00000006ff */
[----:B------:R-:W-:-:S09]  /*1ae0*/  ULEA UR6, UR5, UR6, 0x3 ;  /* 0x0000000605067291 */ /* 0x000fd2000f8e183f */
[----:B------:R1:W2:Y:S01]  /*1af0*/  SYNCS.PHASECHK.TRANS64.TRYWAIT P0, [UR6+0x26810], R120 ;  /* 0x02681078ff0075a7 */ /* 0x0002a20008000146 */
[----:B------:R-:W-:Y:S05]  /*1b00*/  @!P6 BRA `(.L_x_1301) ;  /* 0x000000000004e947 */ /* 0x000fea0003800000 */
[----:B------:R-:W-:Y:S01]  /*1b10*/  BPT.TRAP 0x1 ;  /* 0x000000040000795c */ /* 0x000fe20000300000 */
.L_x_1301:
[----:B--2---:R-:W-:Y:S05]  /*1b20*/  @P0 BRA `(.L_x_1302) ;  /* 0x0000000000080947 */ /* 0x004fea0003800000 */
[----:B------:R-:W2:Y:S02]  /*1b30*/  SYNCS.PHASECHK.TRANS64.TRYWAIT P0, [UR6+0x26810], R120 ;  /* 0x02681078ff0075a7 */ /* 0x000ea40008000146 */
[----:B--2---:R-:W-:Y:S05]  /*1b40*/  @!P0 BRA `(.L_x_1303) ;  /* 0x0000006c00f88947 */ /* 0x004fea0003800000 */
.L_x_1302:
        /* <DEDUP_REMOVED lines=66> */
.L_x_1304:
[----:B------:R1:W1:Y:S01]  /*1f70*/  SYNCS.PHASECHK.TRANS64.TRYWAIT P0, [UR6+0x26830], R120 ;  /* 0x02683078ff0075a7 */ /* 0x0002620008000146 */
[----:B------:R-:W-:Y:S05]  /*1f80*/  @!P6 BRA `(.L_x_1305) ;  /* 0x000000000004e947 */ /* 0x000fea0003800000 */
[----:B------:R-:W-:Y:S01]  /*1f90*/  BPT.TRAP 0x1 ;  /* 0x000000040000795c */ /* 0x000fe20000300000 */
.L_x_1305:
        /* <DEDUP_REMOVED lines=50> */
.L_x_1306:
        /* <DEDUP_REMOVED lines=604> */
.L_x_1308:
        /* <DEDUP_REMOVED lines=46> */
.L_x_1309:
        /* <DEDUP_REMOVED lines=62> */
.L_x_1291:
[----:B------:R-:W-:Y:S05]  /*4f40*/  @P0 BRA `(.L_x_1289) ;  /* 0x0000003800bc0947 */ /* 0x000fea0003800000 */
[----:B-1----:R-:W1:Y:S01]  /*4f50*/  S2R R4, SR_TID.X ;  /* 0x0000000000047919 */ /* 0x002e620000002100 */
[----:B------:R-:W2:Y:S01]  /*4f60*/  S2UR UR5, SR_CTAID.Y ;  /* 0x00000000000579c3 */ /* 0x000ea20000002600 */
[----:B------:R-:W-:Y:S01]  /*4f70*/  ULDC UR4, c[0x0][0x850] ;  /* 0x0002140000047ab9 */ /* 0x000fe20000000800 */
[----:B------:R-:W-:Y:S01]  /*4f80*/  ULDC.64 UR12, c[0x0][0x818] ;  /* 0x00020600000c7ab9 */ /* 0x000fe20000000a00 */
[----:B------:R-:W-:Y:S01]  /*4f90*/  UISETP.NE.AND UP0, UPT, UR4, 0x1, UPT ;  /* 0x000000010400788c */ /* 0x000fe2000bf05270 */
[----:B------:R-:W-:Y:S01]  /*4fa0*/  BSSY B0, `(.L_x_1311) ;  /* 0x0000052000007945 */ /* 0x000fe20003800000 */
[----:B------:R-:W-:Y:S01]  /*4fb0*/  ULDC.64 UR14, c[0x0][0x820] ;  /* 0x00020800000e7ab9 */ /* 0x000fe20000000a00 */
[----:B------:R-:W-:Y:S01]  /*4fc0*/  UMOV UR4, 0x400 ;  /* 0x0000040000047882 */ /* 0x000fe20000000000 */
[----:B------:R-:W-:Y:S01]  /*4fd0*/  ULDC.64 UR16, c[0x0][0x848] ;  /* 0x0002120000107ab9 */ /* 0x000fe20000000a00 */
[----:B------:R-:W3:Y:S06]  /*4fe0*/  S2UR UR9, SR_CgaCtaId ;  /* 0x00000000000979c3 */ /* 0x000eec0000008800 */
[----:B------:R-:W-:-:S02]  /*4ff0*/  @UP0 ULDC UR6, c[0x0][0x854] ;  /* 0x0002150000060ab9 */ /* 0x000fc40000000800 */
[----:B------:R-:W4:Y:S01]  /*5000*/  S2UR UR8, SR_CTAID.X ;  /* 0x00000000000879c3 */ /* 0x000f220000002500 */
[----:B--2---:R-:W-:-:S07]  /*5010*/  UIMAD.WIDE.U32 UR6, UR5, UR6, URZ ;  /* 0x00000006050672a5 */ /* 0x004fce000f8e003f */
[----:B------:R-:W2:Y:S01]  /*5020*/  S2UR UR18, SR_CTAID.Z ;  /* 0x00000000001279c3 */ /* 0x000ea20000002700 */
[----:B-1----:R-:W-:Y:S01]  /*5030*/  VIADD R3, R4, 0xffffff80 ;  /* 0xffffff8004037836 */ /* 0x002fe20000000000 */
[----:B---3--:R-:W-:-:S03]  /*5040*/  ULEA UR4, UR9, UR4, 0x18 ;  /* 0x0000000409047291 */ /* 0x008fc6000f8ec03f */
[----:B------:R-:W-:Y:S01]  /*5050*/  @UP0 ULDC UR9, c[0x0][0x858] ;  /* 0x0002160000090ab9 */ /* 0x000fe20000000800 */
[----:B------:R-:W-:Y:S01]  /*5060*/  SHF.R.S32.HI R0, RZ, 0x1f, R3 ;  /* 0x0000001fff007819 */ /* 0x000fe20000011403 */
[----:B------:R-:W-:Y:S01]  /*5070*/  @UP0 USHF.R.U32.HI UR5, URZ, UR9, UR7 ;  /* 0x000000093f050299 */ /* 0x000fe20008011607 */
[----:B------:R-:W-:Y:S01]  /*5080*/  BAR.SYNC.DEFER_BLOCKING 0x1, 0x100 ;  /* 0x0044000000007b1d */ /* 0x000fe20000010000 */
[----:B------:R-:W-:Y:S01]  /*5090*/  ISETP.NE.AND P0, PT, R3, RZ, PT ;  /* 0x000000ff0300720c */ /* 0x000fe20003f05270 */
[----:B----4-:R-:W-:Y:S01]  /*50a0*/  UIMAD UR8, UR8, 0x3000, URZ ;  /* 0x00003000080878a4 */ /* 0x010fe2000f8e023f */
[----:B------:R-:W-:Y:S01]  /*50b0*/  LEA.HI R2, R0, R3, RZ, 0x7 ;  /* 0x0000000300027211 */ /* 0x000fe200078f38ff */
[----:B------:R-:W-:Y:S02]  /*50c0*/  USHF.R.S32.HI UR10, URZ, 0x1f, UR5 ;  /* 0x0000001f3f0a7899 */ /* 0x000fe40008011405 */
[----:B------:R-:W-:Y:S01]  /*50d0*/  USHF.R.S32.HI UR9, URZ, 0x1f, UR8 ;  /* 0x0000001f3f097899 */ /* 0x000fe20008011408 */
[----:B------:R-:W-:Y:S01]  /*50e0*/  LOP3.LUT R0, R2, 0x3fffff80, RZ, 0xc0, !PT ;  /* 0x3fffff8002007812 */ /* 0x000fe200078ec0ff */
[----:B------:R-:W-:Y:S01]  /*50f0*/  UIMAD UR11, UR10, UR12, URZ ;  /* 0x0000000c0a0b72a4 */ /* 0x000fe2000f8e023f */
[----:B------:R-:W-:Y:S01]  /*5100*/  SHF.R.S32.HI R5, RZ, 0x7, R2 ;  /* 0x00000007ff057819 */ /* 0x000fe20000011402 */
[----:B------:R-:W-:-:S02]  /*5110*/  UIMAD.WIDE.U32 UR6, UR5, UR12, UR8 ;  /* 0x0000000c050672a5 */ /* 0x000fc4000f8e0008 */
[----:B------:R-:W-:Y:S01]  /*5120*/  IMAD.IADD R0, R3, 0x1, -R0 ;  /* 0x0000000103007824 */ /* 0x000fe200078e0a00 */
[----:B------:R-:W-:-:S03]  /*5130*/  UIMAD UR11, UR5, UR13, UR11 ;  /* 0x0000000d050b72a4 */ /* 0x000fc6000f8e020b */
[----:B------:R-:W-:Y:S01]  /*5140*/  IMAD R0, R5, 0x600, R0 ;  /* 0x0000060005007824 */ /* 0x000fe200078e0200 */
[----:B------:R-:W-:Y:S01]  /*5150*/  ULDC.64 UR12, c[0x0][0x840] ;  /* 0x00021000000c7ab9 */ /* 0x000fe20000000a00 */
[----:B------:R-:W-:Y:S02]  /*5160*/  UIADD3 UR7, UR7, UR11, URZ ;  /* 0x0000000b07077290 */ /* 0x000fe4000fffe03f */
[----:B------:R-:W-:Y:S01]  /*5170*/  IMAD.SHL.U32 R0, R0, 0x4, RZ ;  /* 0x0000000400007824 */ /* 0x000fe200078e00ff */
[----:B------:R-:W-:Y:S02]  /*5180*/  UIMAD UR10, UR10, UR12, URZ ;  /* 0x0000000c0a0a72a4 */ /* 0x000fe4000f8e023f */
[----:B------:R-:W-:Y:S02]  /*5190*/  UIMAD.WIDE.U32 UR8, UR5, UR12, UR8 ;  /* 0x0000000c050872a5 */ /* 0x000fe4000f8e0008 */
[----:B------:R-:W-:Y:S01]  /*51a0*/  LEA R0, R0, UR4, 0x2 ;  /* 0x0000000400007c11 */ /* 0x000fe2000f8e10ff */
[----:B------:R-:W-:-:S02]  /*51b0*/  UIMAD UR12, UR5, UR13, UR10 ;  /* 0x0000000d050c72a4 */ /* 0x000fc4000f8e020a */
[----:B--2---:R-:W-:Y:S02]  /*51c0*/  USHF.R.S32.HI UR5, URZ, 0x1f, UR18 ;  /* 0x0000001f3f057899 */ /* 0x004fe40008011412 */
[----:B------:R1:W-:Y:S01]  /*51d0*/  STS.128 [R0], R24 ;  /* 0x0000001800007388 */ /* 0x0003e20000000c00 */
[----:B------:R-:W-:Y:S02]  /*51e0*/  UIADD3 UR9, UR9, UR12, URZ ;  /* 0x0000000c09097290 */ /* 0x000fe4000fffe03f */
[----:B------:R-:W-:Y:S01]  /*51f0*/  UIMAD UR10, UR5, UR14, URZ ;  /* 0x0000000e050a72a4 */ /* 0x000fe2000f8e023f */
[----:B------:R1:W-:Y:S01]  /*5200*/  STS.128 [R0+0x800], R28 ;  /* 0x0008001c00007388 */ /* 0x0003e20000000c00 */
[----:B------:R-:W-:Y:S02]  /*5210*/  UIMAD UR5, UR5, UR16, URZ ;  /* 0x00000010050572a4 */ /* 0x000fe4000f8e023f */
[----:B------:R-:W-:Y:S01]  /*5220*/  UIMAD UR10, UR18, UR15, UR10 ;  /* 0x0000000f120a72a4 */ /* 0x000fe2000f8e020a */
[----:B------:R1:W-:Y:S01]  /*5230*/  STS.128 [R0+0x1000], R32 ;  /* 0x0010002000007388 */ /* 0x0003e20000000c00 */
[----:B------:R-:W-:-:S02]  /*5240*/  UIMAD.WIDE.U32 UR6, UR18, UR14, UR6 ;  /* 0x0000000e120672a5 */ /* 0x000fc4000f8e0006 */
[----:B------:R-:W-:Y:S01]  /*5250*/  UIMAD UR5, UR18, UR17, UR5 ;  /* 0x00000011120572a4 */ /* 0x000fe2000f8e0205 */
[----:B------:R1:W-:Y:S01]  /*5260*/  STS.128 [R0+0x1800], R36 ;  /* 0x0018002400007388 */ /* 0x0003e20000000c00 */
[----:B------:R-:W-:Y:S01]  /*5270*/  UIMAD.WIDE.U32 UR8, UR18, UR16, UR8 ;  /* 0x00000010120872a5 */ /* 0x000fe2000f8e0008 */
[----:B------:R-:W-:Y:S02]  /*5280*/  ULDC.64 UR12, c[0x0][0x800] ;  /* 0x00020000000c7ab9 */ /* 0x000fe40000000a00 */
[----:B------:R1:W-:Y:S01]  /*5290*/  STS.128 [R0+0x2000], R40 ;  /* 0x0020002800007388 */ /* 0x0003e20000000c00 */
[----:B------:R-:W-:Y:S01]  /*52a0*/  ULDC.64 UR14, c[0x0][0x828] ;  /* 0x00020a00000e7ab9 */ /* 0x000fe20000000a00 */
[----:B------:R-:W-:Y:S02]  /*52b0*/  UIADD3 UR7, UR7, UR10, URZ ;  /* 0x0000000a07077290 */ /* 0x000fe4000fffe03f */
[----:B------:R1:W-:Y:S01]  /*52c0*/  STS.128 [R0+0x2800], R44 ;  /* 0x0028002c00007388 */ /* 0x0003e20000000c00 */
[----:B------:R-:W-:-:S02]  /*52d0*/  ULEA UR12, UP0, UR6, UR12, 0x2 ;  /* 0x0000000c060c7291 */ /* 0x000fc4000f80103f */
[----:B------:R-:W-:Y:S01]  /*52e0*/  UIADD3 UR5, UR9, UR5, URZ ;  /* 0x0000000509057290 */ /* 0x000fe2000fffe03f */
[----:B------:R1:W-:Y:S01]  /*52f0*/  STS.128 [R0+0x3000], R48 ;  /* 0x0030003000007388 */ /* 0x0003e20000000c00 */
[----:B------:R-:W-:Y:S02]  /*5300*/  ULEA UR14, UP1, UR8, UR14, 0x2 ;  /* 0x0000000e080e7291 */ /* 0x000fe4000f82103f */
[----:B------:R-:W-:Y:S01]  /*5310*/  ULEA.HI.X UR13, UR6, UR13, UR7, 0x2, UP0 ;  /* 0x0000000d060d7291 */ /* 0x000fe200080f1407 */
[----:B------:R1:W-:Y:S01]  /*5320*/  STS.128 [R0+0x3800], R52 ;  /* 0x0038003400007388 */ /* 0x0003e20000000c00 */
[----:B------:R-:W-:-:S03]  /*5330*/  ULEA.HI.X UR7, UR8, UR15, UR5, 0x2, UP1 ;  /* 0x0000000f08077291 */ /* 0x000fc600088f1405 */
        /* <DEDUP_REMOVED lines=10> */
[----:B--2---:R-:W-:Y:S06]  /*53e0*/  BAR.SYNC.DEFER_BLOCKING 0x1, 0x100 ;  /* 0x0044000000007b1d */ /* 0x004fec0000010000 */
[----:B------:R-:W-:Y:S05]  /*53f0*/  @P0 BRA `(.L_x_1312) ;  /* 0x0000000000300947 */ /* 0x000fea0003800000 */
[----:B------:R-:W-:Y:S01]  /*5400*/  PLOP3.LUT P0, PT, PT, PT, PT, 0x80, 0x0 ;  /* 0x000000000000781c */ /* 0x000fe20003f0f070 */
[----:B------:R-:W-:Y:S01]  /*5410*/  UMOV UR5, 0xc00 ;  /* 0x00000c0000057882 */ /* 0x000fe20000000000 */
[----:B------:R-:W-:Y:S01]  /*5420*/  UMOV UR8, 0x0 ;  /* 0x0000000000087882 */ /* 0x000fe20000000000 */
[----:B------:R-:W-:Y:S01]  /*5430*/  UMOV UR9, 0x14f00000 ;  /* 0x14f0000000097882 */ /* 0x000fe20000000000 */
[----:B------:R-:W-:-:S09]  /*5440*/  UMOV UR6, UR14 ;  /* 0x0000000e00067c82 */ /* 0x000fd20008000000 */
.L_x_1313:
[----:B------:R-:W-:Y:S01]  /*5450*/  @P0 ELECT P1, URZ, PT ;  /* 0x00000000003f082f */ /* 0x000fe20003820000 */
[----:B------:R2:W-:-:S12]  /*5460*/  UBLKRED.G.S.ADD.F32.RN [UR6], [UR4], UR5, desc[UR8] ;  /* 0x00000806040073bb */ /* 0x0005d800080a1405 */
[----:B------:R-:W-:Y:S02]  /*5470*/  @P1 PLOP3.LUT P0, PT, P1, PT, PT, 0x8, 0x0 ;  /* 0x000000000000181c */ /* 0x000fe40000f0e170 */
[----:B------:R-:W-:-:S11]  /*5480*/  PLOP3.LUT P1, PT, PT, PT, PT, 0x8, 0x0 ;  /* 0x000000000000781c */ /* 0x000fd60003f2e170 */
[----:B--2---:R-:W-:Y:S05]  /*5490*/  @P0 BRA.U.ANY `(.L_x_1313) ;  /* 0xfffffffd00ec0947 */ /* 0x004fea000393ffff */
[----:B------:R0:W-:Y:S01]  /*54a0*/  UTMACMDFLUSH ;  /* 0x00000000000079b7 */ /* 0x0001e20000000000 */
[----:B------:R-:W-:-:S04]  /*54b0*/  DEPBAR.LE SB0, 0x0 ;  /* 0x000080000000791a */ /* 0x000fc80000000000 */
.L_x_1312:
[----:B------:R-:W-:Y:S05]  /*54c0*/  BSYNC B0 ;  /* 0x0000000000007941 */ /* 0x000fea0003800000 */
.L_x_1311:
        /* <DEDUP_REMOVED lines=28> */
.L_x_1314:
[----:B------:R-:W-:Y:S01]  /*5690*/  @P0 ELECT P1, URZ, PT ;  /* 0x00000000003f082f */ /* 0x000fe20003820000 */
[----:B------:R2:W-:-:S12]  /*56a0*/  UBLKRED.G.S.ADD.F32.RN [UR6], [UR4], UR5, desc[UR8] ;  /* 0x00000806040073bb */ /* 0x0005d800080a1405 */
[----:B------:R-:W-:Y:S02]  /*56b0*/  @P1 PLOP3.LUT P0, PT, P1, PT, PT, 0x8, 0x0 ;  /* 0x000000000000181c */ /* 0x000fe40000f0e170 */
[----:B------:R-:W-:-:S11]  /*56c0*/  PLOP3.LUT P1, PT, PT, PT, PT, 0x8, 0x0 ;  /* 0x000000000000781c */ /* 0x000fd60003f2e170 */
[----:B--2---:R-:W-:Y:S05]  /*56d0*/  @P0 BRA.U.ANY `(.L_x_1314) ;  /* 0xfffffffd00ec0947 */ /* 0x004fea000393ffff */
[----:B------:R0:W-:Y:S01]  /*56e0*/  UTMACMDFLUSH ;  /* 0x00000000000079b7 */ /* 0x0001e20000000000 */
[----:B------:R-:W-:-:S04]  /*56f0*/  DEPBAR.LE SB0, 0x0 ;  /* 0x000080000000791a */ /* 0x000fc80000000000 */
[----:B------:R-:W-:Y:S05]  /*5700*/  BRA `(.L_x_1289) ;  /* 0x0000003000cc7947 */ /* 0x000fea0003800000 */
.L_x_1287:
        /* <DEDUP_REMOVED lines=40> */
.L_x_1316:
[----:B------:R-:W-:Y:S02]  /*5990*/  UISETP.GT.AND UP0, UPT, UR8, UR5, UPT ;  /* 0x000000050800728c */ /* 0x000fe4000bf04270 */
[----:B------:R-:W-:Y:S02]  /*59a0*/  USHF.R.S32.HI UR14, URZ, 0x1f, UR12 ;  /* 0x0000001f3f0e7899 */ /* 0x000fe4000801140c */
[----:B------:R-:W-:Y:S02]  /*59b0*/  USHF.R.S32.HI UR4, URZ, 0x1f, UR13 ;  /* 0x0000001f3f047899 */ /* 0x000fe4000801140d */
[----:B------:R-:W-:-:S13]  /*59c0*/  PLOP3.LUT P0, PT, PT, PT, UP0, 0x80, 0x0 ;  /* 0x000000000000781c */ /* 0x000fda0003f0f008 */
[----:B------:R-:W-:Y:S05]  /*59d0*/  @!P0 BRA `(.L_x_1289) ;  /* 0x0000003000188947 */ /* 0x000fea0003800000 */
[----:B------:R-:W-:Y:S01]  /*59e0*/  ULDC.64 UR10, c[0x0][0x2d8] ;  /* 0x0000b600000a7ab9 */ /* 0x000fe20000000a00 */
[----:B------:R-:W-:Y:S01]  /*59f0*/  ELECT P0, URZ, PT ;  /* 0x00000000003f782f */ /* 0x000fe20003800000 */
[----:B------:R-:W-:Y:S02]  /*5a00*/  UIMAD UR9, UR4, UR10, URZ ;  /* 0x0000000a040972a4 */ /* 0x000fe4000f8e023f */
[----:B------:R-:W-:Y:S02]  /*5a10*/  UIADD3 UR4, -UR5, UR8, URZ ;  /* 0x0000000805047290 */ /* 0x000fe4000fffe13f */
[----:B------:R-:W-:Y:S02]  /*5a20*/  UIMAD.WIDE.U32 UR6, UR13, UR10, URZ ;  /* 0x0000000a0d0672a5 */ /* 0x000fe4000f8e003f */
[----:B------:R-:W-:Y:S02]  /*5a30*/  ULOP3.LUT UR4, UR4, 0x1, URZ, 0xc0, !UPT ;  /* 0x0000000104047892 */ /* 0x000fe4000f8ec03f */
[----:B------:R-:W-:-:S02]  /*5a40*/  UIMAD UR9, UR13, UR11, UR9 ;  /* 0x0000000b0d0972a4 */ /* 0x000fc4000f8e0209 */
[----:B------:R-:W-:Y:S01]  /*5a50*/  UISETP.NE.U32.AND UP0, UPT, UR4, 0x1, UPT ;  /* 0x000000010400788c */ /* 0x000fe2000bf05070 */
[----:B------:R-:W-:Y:S01]  /*5a60*/  ULDC.64 UR10, c[0x0][0x2e0] ;  /* 0x0000b800000a7ab9 */ /* 0x000fe20000000a00 */
[----:B------:R-:W-:Y:S02]  /*5a70*/  UIADD3 UR7, UR7, UR9, URZ ;  /* 0x0000000907077290 */ /* 0x000fe4000fffe03f */
[----:B------:R-:W-:Y:S02]  /*5a80*/  UIMAD UR9, UR14, UR10, URZ ;  /* 0x0000000a0e0972a4 */ /* 0x000fe4000f8e023f */
[----:B------:R-:W-:Y:S01]  /*5a90*/  PLOP3.LUT P1, PT, PT, PT, UP0, 0x80, 0x0 ;  /* 0x000000000000781c */ /* 0x000fe20003f2f008 */
[----:B------:R-:W-:Y:S02]  /*5aa0*/  UIMAD.WIDE.U32 UR6, UR12, UR10, UR6 ;  /* 0x0000000a0c0672a5 */ /* 0x000fe4000f8e0006 */
[----:B------:R-:W-:-:S04]  /*5ab0*/  UIMAD UR9, UR12, UR11, UR9 ;  /* 0x0000000b0c0972a4 */ /* 0x000fc8000f8e0209 */
[----:B------:R-:W-:-:S06]  /*5ac0*/  UIADD3 UR9, UR7, UR9, URZ ;  /* 0x0000000907097290 */ /* 0x000fcc000fffe03f */
[----:B------:R-:W-:Y:S06]  /*5ad0*/  @P1 BRA `(.L_x_1317) ;  /* 0x0000000000bc1947 */ /* 0x000fec0003800000 */
        /* <DEDUP_REMOVED lines=18> */
.L_x_1319:
[----:B------:R-:W-:Y:S05]  /*5c00*/  BSYNC B0 ;  /* 0x0000000000007941 */ /* 0x000fea0003800000 */
.L_x_1318:
        /* <DEDUP_REMOVED lines=19> */
.L_x_1321:
[----:B------:R-:W-:Y:S05]  /*5d40*/  BSYNC B0 ;  /* 0x0000000000007941 */ /* 0x000fea0003800000 */
.L_x_1320:
[----:B------:R-:W-:Y:S06]  /*5d50*/  BAR.ARV 0xa, 0xa0 ;  /* 0x0282800000007b1d */ /* 0x000fec0000002000 */
[----:B------:R-:W-:Y:S04]  /*5d60*/  BSSY B0, `(.L_x_1322) ;  /* 0x0000003000007945 */ /* 0x000fe80003800000 */
[----:B------:R-:W-:Y:S05]  /*5d70*/  @!P0 BRA `(.L_x_1323) ;  /* 0x0000000000048947 */ /* 0x000fea0003800000 */
[----:B------:R-:W-:-:S04]  /*5d80*/  DEPBAR.LE SB0, 0x0 ;  /* 0x000080000000791a */ /* 0x000fc80000000000 */
.L_x_1323:
[----:B------:R-:W-:Y:S05]  /*5d90*/  BSYNC B0 ;  /* 0x0000000000007941 */ /* 0x000fea0003800000 */
.L_x_1322:
[----:B------:R-:W-:Y:S06]  /*5da0*/  BAR.ARV 0xb, 0xa0 ;  /* 0x02c2800000007b1d */ /* 0x000fec0000002000 */
[----:B------:R-:W-:Y:S01]  /*5db0*/  UIADD3 UR12, UR5, 0x1, URZ ;  /* 0x00000001050c7890 */ /* 0x000fe2000fffe03f */
[----:B------:R-:W-:Y:S11]  /*5dc0*/  BRA `(.L_x_1324) ;  /* 0x0000000000047947 */ /* 0x000ff60003800000 */
.L_x_1317:
[----:B------:R-:W-:-:S05]  /*5dd0*/  UMOV UR12, UR5 ;  /* 0x00000005000c7c82 */ /* 0x000fca0008000000 */
.L_x_1324:
        /* <DEDUP_REMOVED lines=17> */
.L_x_1337:
        /* <DEDUP_REMOVED lines=20> */
.L_x_1326:
[----:B------:R-:W-:Y:S05]  /*6030*/  BSYNC B0 ;  /* 0x0000000000007941 */ /* 0x000fea0003800000 */
.L_x_1325:
        /* <DEDUP_REMOVED lines=13> */
.L_x_1328:
[----:B------:R-:W-:Y:S05]  /*6110*/  BSYNC B0 ;  /* 0x0000000000007941 */ /* 0x000fea0003800000 */
.L_x_1327:
[----:B------:R-:W-:Y:S06]  /*6120*/  BAR.ARV 0xa, 0xa0 ;  /* 0x0282800000007b1d */ /* 0x000fec0000002000 */
[----:B------:R-:W-:Y:S04]  /*6130*/  BSSY B0, `(.L_x_1329) ;  /* 0x0000003000007945 */ /* 0x000fe80003800000 */
[----:B------:R-:W-:Y:S05]  /*6140*/  @!P0 BRA `(.L_x_1330) ;  /* 0x0000000000048947 */ /* 0x000fea0003800000 */
[----:B------:R-:W-:-:S04]  /*6150*/  DEPBAR.LE SB0, 0x0 ;  /* 0x000080000000791a */ /* 0x000fc80000000000 */
.L_x_1330:
[----:B------:R-:W-:Y:S05]  /*6160*/  BSYNC B0 ;  /* 0x0000000000007941 */ /* 0x000fea0003800000 */
.L_x_1329:
        /* <DEDUP_REMOVED lines=13> */
.L_x_1332:
[----:B------:R-:W-:Y:S05]  /*6240*/  BSYNC B0 ;  /* 0x0000000000007941 */ /* 0x000fea0003800000 */
.L_x_1331:
        /* <DEDUP_REMOVED lines=13> */
.L_x_1334:
[----:B------:R-:W-:Y:S05]  /*6320*/  BSYNC B0 ;  /* 0x0000000000007941 */ /* 0x000fea0003800000 */
.L_x_1333:
[----:B------:R-:W-:Y:S01]  /*6330*/  UIADD3 UR12, UR12, 0x2, URZ ;  /* 0x000000020c0c7890 */ /* 0x000fe2000fffe03f */
[----:B------:R-:W-:Y:S06]  /*6340*/  BAR.ARV 0xa, 0xa0 ;  /* 0x0282800000007b1d */ /* 0x000fec0000002000 */
[----:B------:R-:W-:Y:S01]  /*6350*/  UISETP.GE.AND UP0, UPT, UR12, UR8, UPT ;  /* 0x000000080c00728c */ /* 0x000fe2000bf06270 */
[----:B------:R-:W-:Y:S04]  /*6360*/  BSSY B0, `(.L_x_1335) ;  /* 0x0000003000007945 */ /* 0x000fe80003800000 */
[----:B------:R-:W-:Y:S06]  /*6370*/  @!P0 BRA `(.L_x_1336) ;  /* 0x0000000000048947 */ /* 0x000fec0003800000 */
[----:B------:R-:W-:-:S04]  /*6380*/  DEPBAR.LE SB0, 0x0 ;  /* 0x000080000000791a */ /* 0x000fc80000000000 */
.L_x_1336:
[----:B------:R-:W-:Y:S05]  /*6390*/  BSYNC B0 ;  /* 0x0000000000007941 */ /* 0x000fea0003800000 */
.L_x_1335:
[----:B------:R-:W-:Y:S06]  /*63a0*/  BAR.ARV 0xb, 0xa0 ;  /* 0x02c2800000007b1d */ /* 0x000fec0000002000 */
[----:B------:R-:W-:Y:S01]  /*63b0*/  PLOP3.LUT P1, PT, PT, PT, UP0, 0x80, 0x0 ;  /* 0x000000000000781c */ /* 0x000fe20003f2f008 */
[----:B------:R-:W-:Y:S02]  /*63c0*/  UIADD3 UR20, UR20, 0x3000, URZ ;  /* 0x0000300014147890 */ /* 0x000fe4000fffe03f */
[----:B------:R-:W-:-:S10]  /*63d0*/  UIADD3 UR4, UR4, 0x3000, URZ ;  /* 0x0000300004047890 */ /* 0x000fd4000fffe03f */
[----:B------:R-:W-:Y:S05]  /*63e0*/  @!P1 BRA `(.L_x_1337) ;  /* 0xfffffff800c09947 */ /* 0x000fea000383ffff */
[----:B------:R-:W-:Y:S05]  /*63f0*/  BRA `(.L_x_1289) ;  /* 0x0000002400907947 */ /* 0x000fea0003800000 */
.L_x_1315:
        /* <DEDUP_REMOVED lines=33> */
.L_x_1339:
        /* <DEDUP_REMOVED lines=43> */
.L_x_1369:
        /* <DEDUP_REMOVED lines=15> */
.L_x_1342:
        /* <DEDUP_REMOVED lines=63> */
[----:B------:R-:W-:Y:S01]  /*6da0*/  UIADD3 UR56, UR8, 0x3000, URZ ;  /* 0x0000300008387890 */ /* 0x000fe2000fffe03f */
[----:B------:R-:W-:Y:S01]  /*6db0*/  UMOV UR58, 0x30 ;  /* 0x00000030003a7882 */ /* 0x000fe20000000000 */
[----:B------:R-:W-:-:S02]  /*6dc0*/  UMOV UR59, UR11 ;  /* 0x0000000b003b7c82 */ /* 0x000fc40008000000 */
[----:B------:R1:W-:Y:S01]  /*6dd0*/  STL [R1], R6 ;  /* 0x0000000601007387 */ /* 0x0003e20000100800 */
[----:B------:R-:W-:Y:S01]  /*6de0*/  ISETP.GE.AND P1, PT, R4, R6, PT ;  /* 0x000000060400720c */ /* 0x000fe20003f26270 */
[----:B------:R-:W-:Y:S01]  /*6df0*/  UMOV UR60, UR12 ;  /* 0x0000000c003c7c82 */ /* 0x000fe20008000000 */
[----:B------:R-:W-:Y:S01]  /*6e00*/  UMOV UR61, UR21 ;  /* 0x00000015003d7c82 */ /* 0x000fe20008000000 */
[----:B------:R-:W-:Y:S01]  /*6e10*/  UTMALDG.4D [UR16], [UR48], desc[UR50] ;  /* 0x00003210300075b4 */ /* 0x000fe20008019000 */
[----:B------:R-:W-:Y:S01]  /*6e20*/  UMOV UR57, UR9 ;  /* 0x0000000900397c82 */ /* 0x000fe20008000000 */
        /* <DEDUP_REMOVED lines=11> */
[----:B------:R-:W-:Y:S01]  /*6ee0*/  UIADD3 UR32, UR8, 0x2000, URZ ;  /* 0x0000200008207890 */ /* 0x000fe2000fffe03f */
[----:B------:R-:W-:Y:S01]  /*6ef0*/  UMOV UR25, UR9 ;  /* 0x0000000900197c82 */ /* 0x000fe20008000000 */
[----:B------:R-:W-:Y:S01]  /*6f00*/  UMOV UR34, 0x20 ;  /* 0x0000002000227882 */ /* 0x000fe20000000000 */
[----:B------:R-:W-:Y:S01]  /*6f10*/  UMOV UR35, UR11 ;  /* 0x0000000b00237c82 */ /* 0x000fe20008000000 */
[----:B------:R-:W-:Y:S01]  /*6f20*/  UMOV UR36, UR12 ;  /* 0x0000000c00247c82 */ /* 0x000fe20008000000 */
[----:B------:R-:W-:Y:S01]  /*6f30*/  UMOV UR33, UR9 ;  /* 0x0000000900217c82 */ /* 0x000fe20008000000 */
[----:B------:R-:W-:Y:S01]  /*6f40*/  UIADD3 UR48, UR8, 0x4000, URZ ;  /* 0x0000400008307890 */ /* 0x000fe2000fffe03f */
[----:B------:R2:W-:Y:S01]  /*6f50*/  UTMALDG.4D [UR24], [UR46], desc[UR54] ;  /* 0x000036182e0075b4 */ /* 0x0005e20008019000 */
[----:B------:R-:W-:Y:S01]  /*6f60*/  UMOV UR50, 0x40 ;  /* 0x0000004000327882 */ /* 0x000fe20000000000 */
[----:B------:R-:W-:Y:S01]  /*6f70*/  UMOV UR51, UR11 ;  /* 0x0000000b00337c82 */ /* 0x000fe20008000000 */
[----:B------:R-:W-:Y:S01]  /*6f80*/  UMOV UR52, UR12 ;  /* 0x0000000c00347c82 */ /* 0x000fe20008000000 */
[----:B------:R-:W-:Y:S01]  /*6f90*/  UMOV UR53, UR21 ;  /* 0x0000001500357c82 */ /* 0x000fe20008000000 */
[----:B------:R-:W-:Y:S01]  /*6fa0*/  UMOV UR49, UR9 ;  /* 0x0000000900317c82 */ /* 0x000fe20008000000 */
[----:B------:R3:W-:Y:S01]  /*6fb0*/  UTMALDG.4D [UR32], [UR46], desc[UR54] ;  /* 0x000036202e0075b4 */ /* 0x0007e20008019000 */
[----:B----4-:R-:W-:Y:S01]  /*6fc0*/  UMOV UR10, 0x40 ;  /* 0x00000040000a7882 */ /* 0x010fe20000000000 */
[----:B------:R1:W-:Y:S01]  /*6fd0*/  UTMALDG.4D [UR56], [UR46], desc[UR54] ;  /* 0x000036382e0075b4 */ /* 0x0003e20008019000 */
[----:B------:R1:W-:Y:S01]  /*6fe0*/  UTMALDG.4D [UR48], [UR46], desc[UR54] ;  /* 0x000036302e0075b4 */ /* 0x0003e20008019000 */
[----:B--2---:R-:W-:Y:S01]  /*6ff0*/  UIADD3 UR24, UR8, 0x6000, URZ ;  /* 0x0000600008187890 */ /* 0x004fe2000fffe03f */
[----:B------:R-:W-:Y:S01]  /*7000*/  UMOV UR26, UR18 ;  /* 0x00000012001a7c82 */ /* 0x000fe20008000000 */
[----:B------:R1:W-:Y:S01]  /*7010*/  UTMALDG.4D [UR40], [UR46], desc[UR54] ;  /* 0x000036282e0075b4 */ /* 0x0003e20008019000 */
[----:B---3--:R-:W-:-:S02]  /*7020*/  UIADD3 UR32, UR8, 0x8000, URZ ;  /* 0x0000800008207890 */ /* 0x008fc4000fffe03f */
[----:B------:R-:W-:-:S04]  /*7030*/  UIADD3 UR8, UR8, 0xa000, URZ ;  /* 0x0000a00008087890 */ /* 0x000fc8000fffe03f */
[----:B------:R1:W-:Y:S03]  /*7040*/  UTMALDG.4D [UR24], [UR30], desc[UR54] ;  /* 0x000036181e0075b4 */ /* 0x0003e60008019000 */
        /* <DEDUP_REMOVED lines=21> */
.L_x_1353:
[----:B--234-:R-:W-:-:S04]  /*71a0*/  SHF.L.U32 R21, R11, 0x1f, RZ ;  /* 0x0000001f0b157819 */ /* 0x01cfc800000006ff */
[----:B------:R-:W1:Y:S02]  /*71b0*/  SYNCS.PHASECHK.TRANS64.TRYWAIT P1, [R16+URZ+0x26840], R21 ;  /* 0x02684015100075a7 */ /* 0x000e64000802017f */
[----:B-1----:R-:W-:Y:S05]  /*71c0*/  @!P1 BRA `(.L_x_1345) ;  /* 0x00000018009c9947 */ /* 0x002fea0003800000 */
.L_x_1370:
[----:B------:R-:W-:Y:S05]  /*71d0*/  @P0 BRA `(.L_x_1346) ;  /* 0x0000000000140947 */ /* 0x000fea0003800000 */
[----:B------:R-:W-:Y:S01]  /*71e0*/  ISETP.NE.AND P1, PT, R6, RZ, PT ;  /* 0x000000ff0600720c */ /* 0x000fe20003f25270 */
[----:B------:R-:W-:-:S04]  /*71f0*/  IMAD.MOV.U32 R3, RZ, RZ, 0x3100 ;  /* 0x00003100ff037424 */ /* 0x000fc800078e00ff */
[----:B------:R3:W-:Y:S08]  /*7200*/  SYNCS.ARRIVE.TRANS64 RZ, [R16+URZ+0x26830], R3 ;  /* 0x0268300310ff79a7 */ /* 0x0007f0000800003f */
[----:B------:R-:W-:Y:S05]  /*7210*/  @!P1 BRA `(.L_x_1346) ;  /* 0x0000000000049947 */ /* 0x000fea0003800000 */
[----:B------:R-:W-:Y:S01]  /*7220*/  BPT.TRAP 0x1 ;  /* 0x000000040000795c */ /* 0x000fe20000300000 */
.L_x_1346:
        /* <DEDUP_REMOVED lines=43> */
.L_x_1371:
[----:B------:R-:W-:Y:S05]  /*74e0*/  @P0 BRA `(.L_x_1348) ;  /* 0x0000000000140947 */ /* 0x000fea0003800000 */
[----:B------:R-:W-:Y:S01]  /*74f0*/  ISETP.NE.AND P1, PT, R6, RZ, PT ;  /* 0x000000ff0600720c */ /* 0x000fe20003f25270 */
[----:B------:R-:W-:-:S04]  /*7500*/  IMAD.MOV.U32 R2, RZ, RZ, 0x3100 ;  /* 0x00003100ff027424 */ /* 0x000fc800078e00ff */
[----:B------:R3:W-:Y:S08]  /*7510*/  SYNCS.ARRIVE.TRANS64 RZ, [R16+URZ+0x26818], R2 ;  /* 0x0268180210ff79a7 */ /* 0x0007f0000800003f */
[----:B------:R-:W-:Y:S05]  /*7520*/  @!P1 BRA `(.L_x_1348) ;  /* 0x0000000000049947 */ /* 0x000fea0003800000 */
[----:B------:R-:W-:Y:S01]  /*7530*/  BPT.TRAP 0x1 ;  /* 0x000000040000795c */ /* 0x000fe20000300000 */
.L_x_1348:
        /* <DEDUP_REMOVED lines=43> */
.L_x_1372:
[----:B------:R-:W-:Y:S05]  /*77f0*/  @P0 BRA `(.L_x_1350) ;  /* 0x0000000000140947 */ /* 0x000fea0003800000 */
[----:B------:R-:W-:Y:S01]  /*7800*/  ISETP.NE.AND P1, PT, R6, RZ, PT ;  /* 0x000000ff0600720c */ /* 0x000fe20003f25270 */
[----:B-123--:R-:W-:-:S04]  /*7810*/  IMAD.MOV.U32 R21, RZ, RZ, 0x3100 ;  /* 0x00003100ff157424 */ /* 0x00efc800078e00ff */
[----:B------:R4:W-:Y:S08]  /*7820*/  SYNCS.ARRIVE.TRANS64 RZ, [R16+URZ+0x26838], R21 ;  /* 0x0268381510ff79a7 */ /* 0x0009f0000800003f */
[----:B------:R-:W-:Y:S05]  /*7830*/  @!P1 BRA `(.L_x_1350) ;  /* 0x0000000000049947 */ /* 0x000fea0003800000 */
[----:B------:R-:W-:Y:S01]  /*7840*/  BPT.TRAP 0x1 ;  /* 0x000000040000795c */ /* 0x000fe20000300000 */
.L_x_1350:
        /* <DEDUP_REMOVED lines=38> */
.L_x_1374:
[----:B------:R-:W-:Y:S05]  /*7ab0*/  @P0 BRA `(.L_x_1352) ;  /* 0x0000000000140947 */ /* 0x000fea0003800000 */
[----:B------:R-:W-:Y:S01]  /*7ac0*/  ISETP.NE.AND P1, PT, R6, RZ, PT ;  /* 0x000000ff0600720c */ /* 0x000fe20003f25270 */
[----:B------:R-:W-:-:S04]  /*7ad0*/  IMAD.MOV.U32 R5, RZ, RZ, 0x3100 ;  /* 0x00003100ff057424 */ /* 0x000fc800078e00ff */
[----:B------:R1:W-:Y:S08]  /*7ae0*/  SYNCS.ARRIVE.TRANS64 RZ, [R16+URZ+0x26810], R5 ;  /* 0x0268100510ff79a7 */ /* 0x0003f0000800003f */
[----:B------:R-:W-:Y:S05]  /*7af0*/  @!P1 BRA `(.L_x_1352) ;  /* 0x0000000000049947 */ /* 0x000fea0003800000 */
[----:B------:R-:W-:Y:S01]  /*7b00*/  BPT.TRAP 0x1 ;  /* 0x000000040000795c */ /* 0x000fe20000300000 */
.L_x_1352:
        /* <DEDUP_REMOVED lines=44> */
.L_x_1344:
[----:B------:R-:W3:Y:S02]  /*7dd0*/  LDL.LU R4, [R1+0x4] ;  /* 0x0000040001047983 */ /* 0x000ee40000300800 */
[----:B---3--:R-:W-:Y:S02]  /*7de0*/  ISETP.NE.AND P1, PT, R4, RZ, PT ;  /* 0x000000ff0400720c */ /* 0x008fe40003f25270 */
[----:B------:R1:W5:Y:S11]  /*7df0*/  LDL R4, [R1] ;  /* 0x0000000001047983 */ /* 0x0003760000100800 */
[----:B-1----:R-:W-:Y:S05]  /*7e00*/  @!P1 BRA `(.L_x_1343) ;  /* 0x0000000400809947 */ /* 0x002fea0003800000 */
[----:B------:R-:W-:-:S04]  /*7e10*/  SHF.L.U32 R13, R11, 0x1f, RZ ;  /* 0x0000001f0b0d7819 */ /* 0x000fc800000006ff */
[----:B------:R-:W1:Y:S02]  /*7e20*/  SYNCS.PHASECHK.TRANS64.TRYWAIT P1, [R16+URZ+0x26840], R13 ;  /* 0x0268400d100075a7 */ /* 0x000e64000802017f */
[----:B-1----:R-:W-:Y:S05]  /*7e30*/  @!P1 BRA `(.L_x_1354) ;  /* 0x0000000c00d49947 */ /* 0x002fea0003800000 */
.L_x_1375:
[----:B------:R-:W-:Y:S05]  /*7e40*/  @P0 BRA `(.L_x_1355) ;  /* 0x0000000000140947 */ /* 0x000fea0003800000 */
[----:B------:R-:W-:Y:S01]  /*7e50*/  ISETP.NE.AND P1, PT, R6, RZ, PT ;  /* 0x000000ff0600720c */ /* 0x000fe20003f25270 */
[----:B--2---:R-:W-:-:S04]  /*7e60*/  IMAD.MOV.U32 R5, RZ, RZ, 0x3100 ;  /* 0x00003100ff057424 */ /* 0x004fc800078e00ff */
[----:B------:R3:W-:Y:S08]  /*7e70*/  SYNCS.ARRIVE.TRANS64 RZ, [R16+URZ+0x26830], R5 ;  /* 0x0268300510ff79a7 */ /* 0x0007f0000800003f */
[----:B------:R-:W-:Y:S05]  /*7e80*/  @!P1 BRA `(.L_x_1355) ;  /* 0x0000000000049947 */ /* 0x000fea0003800000 */
[----:B------:R-:W-:Y:S01]  /*7e90*/  BPT.TRAP 0x1 ;  /* 0x000000040000795c */ /* 0x000fe20000300000 */
.L_x_1355:
        /* <DEDUP_REMOVED lines=40> */
.L_x_1376:
[----:B------:R-:W-:Y:S05]  /*8120*/  @P0 BRA `(.L_x_1357) ;  /* 0x0000000000140947 */ /* 0x000fea0003800000 */
[----:B------:R-:W-:Y:S01]  /*8130*/  ISETP.NE.AND P0, PT, R6, RZ, PT ;  /* 0x000000ff0600720c */ /* 0x000fe20003f05270 */
[----:B------:R-:W-:-:S04]  /*8140*/  IMAD.MOV.U32 R5, RZ, RZ, 0x3100 ;  /* 0x00003100ff057424 */ /* 0x000fc800078e00ff */
[----:B------:R3:W-:Y:S08]  /*8150*/  SYNCS.ARRIVE.TRANS64 RZ, [R16+URZ+0x26818], R5 ;  /* 0x0268180510ff79a7 */ /* 0x0007f0000800003f */
[----:B------:R-:W-:Y:S05]  /*8160*/  @!P0 BRA `(.L_x_1357) ;  /* 0x0000000000048947 */ /* 0x000fea0003800000 */
[----:B------:R-:W-:Y:S01]  /*8170*/  BPT.TRAP 0x1 ;  /* 0x000000040000795c */ /* 0x000fe20000300000 */
.L_x_1357:
        /* <DEDUP_REMOVED lines=41> */
.L_x_1343:
[----:B------:R-:W3:Y:S01]  /*8410*/  S2R R0, SR_TID.X ;  /* 0x0000000000007919 */ /* 0x000ee20000002100 */
[----:B------:R-:W-:Y:S01]  /*8420*/  IMAD R3, R19, 0x8, R16 ;  /* 0x0000000813037824 */ /* 0x000fe200078e0210 */
[----:B---3--:R-:W-:Y:S02]  /*8430*/  LOP3.LUT R2, R0, 0x7f, RZ, 0xc0, !PT ;  /* 0x0000007f00027812 */ /* 0x008fe400078ec0ff */
[----:B------:R-:W-:Y:S02]  /*8440*/  SHF.L.U32 R0, R11, 0x1f, RZ ;  /* 0x0000001f0b007819 */ /* 0x000fe400000006ff */
[----:B------:R-:W-:Y:S02]  /*8450*/  ISETP.NE.AND P1, PT, R2, RZ, PT ;  /* 0x000000ff0200720c */ /* 0x000fe40003f25270 */
[----:B------:R-:W3:Y:S02]  /*8460*/  SYNCS.PHASECHK.TRANS64.TRYWAIT P0, [R3+URZ+0x26840], R0 ;  /* 0x02684000030075a7 */ /* 0x000ee4000800017f */
[----:B---3--:R-:W-:Y:S09]  /*8470*/  @!P0 BRA `(.L_x_1358) ;  /* 0x00000008006c8947 */ /* 0x008ff20003800000 */
.L_x_1377:
[----:B------:R-:W-:Y:S05]  /*8480*/  @P1 BRA `(.L_x_1359) ;  /* 0x0000000000181947 */ /* 0x000fea0003800000 */
[----:B------:R-:W1:Y:S01]  /*8490*/  S2R R2, SR_TID.X ;  /* 0x0000000000027919 */ /* 0x000e620000002100 */
[----:B---3--:R-:W-:-:S04]  /*84a0*/  IMAD.MOV.U32 R0, RZ, RZ, 0x3100 ;  /* 0x00003100ff007424 */ /* 0x008fc800078e00ff */
[----:B------:R3:W-:Y:S01]  /*84b0*/  SYNCS.ARRIVE.TRANS64 RZ, [R3+URZ+0x26830], R0 ;  /* 0x0268300003ff79a7 */ /* 0x0007e2000800003f */
[----:B-1----:R-:W-:-:S13]  /*84c0*/  LOP3.LUT P0, RZ, R2, 0x1f, RZ, 0xc0, !PT ;  /* 0x0000001f02ff7812 */ /* 0x002fda000780c0ff */
[----:B---3--:R-:W-:Y:S05]  /*84d0*/  @!P0 BRA `(.L_x_1359) ;  /* 0x0000000000048947 */ /* 0x008fea0003800000 */
[----:B------:R-:W-:Y:S01]  /*84e0*/  BPT.TRAP 0x1 ;  /* 0x000000040000795c */ /* 0x000fe20000300000 */
.L_x_1359:
        /* <DEDUP_REMOVED lines=47> */
.L_x_1340:
[----:B------:R-:W-:Y:S05]  /*87e0*/  BSYNC B0 ;  /* 0x0000000000007941 */ /* 0x000fea0003800000 */
.L_x_1338:
[----:B------:R-:W-:-:S03]  /*87f0*/  UMOV UR7, 0xffffffff ;  /* 0xffffffff00077882 */ /* 0x000fc60000000000 */
[----:B------:R-:W-:Y:S05]  /*8800*/  BRA.DIV UR7, `(.L_x_1360) ;  /* 0x00000006079c7947 */ /* 0x000fea000b800000 */
[----:B------:R-:W-:-:S13]  /*8810*/  ELECT P6, URZ, PT ;  /* 0x00000000003f782f */ /* 0x000fda00038c0000 */
.L_x_1380:
[----:B------:R-:W-:Y:S05]  /*8820*/  @!P6 BRA `(.L_x_1289) ;  /* 0x000000000084e947 */ /* 0x000fea0003800000 */
[----:B------:R-:W-:-:S06]  /*8830*/  ULOP3.LUT UR7, UR38, 0x2, URZ, 0xfc, !UPT ;  /* 0x0000000226077892 */ /* 0x000fcc000f8efc3f */
[----:B------:R-:W-:-:S05]  /*8840*/  IMAD.U32 R2, RZ, RZ, UR7 ;  /* 0x00000007ff027e24 */ /* 0x000fca000f8e00ff */
[----:B------:R-:W-:-:S13]  /*8850*/  ISETP.NE.AND P2, PT, R2, 0x3, PT ;  /* 0x000000030200780c */ /* 0x000fda0003f45270 */
[----:B------:R-:W-:Y:S05]  /*8860*/  @!P2 BRA `(.L_x_1361) ;  /* 0x000000000004a947 */ /* 0x000fea0003800000 */
[----:B------:R-:W-:Y:S01]  /*8870*/  BPT.TRAP 0x1 ;  /* 0x000000040000795c */ /* 0x000fe20000300000 */
.L_x_1361:
        /* <DEDUP_REMOVED lines=15> */
.L_x_1381:
[----:B------:R-:W2:Y:S02]  /*8970*/  SYNCS.PHASECHK.TRANS64.TRYWAIT P0, [R3+URZ], R2 ;  /* 0x00000002030075a7 */ /* 0x000ea4000800017f */
[----:B--2---:R-:W-:Y:S05]  /*8980*/  @!P0 BRA `(.L_x_1363) ;  /* 0x0000000400708947 */ /* 0x004fea0003800000 */
.L_x_1382:
[----:B------:R-:W-:Y:S05]  /*8990*/  @!P2 BRA `(.L_x_1364) ;  /* 0x000000000004a947 */ /* 0x000fea0003800000 */
[----:B------:R-:W-:Y:S01]  /*89a0*/  BPT.TRAP 0x1 ;  /* 0x000000040000795c */ /* 0x000fe20000300000 */
.L_x_1364:
[----:B--2---:R-:W-:-:S04]  /*89b0*/  VIADD R3, R7, 0x26840 ;  /* 0x0002684007037836 */ /* 0x004fc80000000000 */
[----:B------:R-:W-:-:S04]  /*89c0*/  IMAD R0, R0, 0x8, R3 ;  /* 0x0000000800007824 */ /* 0x000fc800078e0203 */
[----:B------:R-:W2:Y:S02]  /*89d0*/  SYNCS.PHASECHK.TRANS64.TRYWAIT P0, [R0+URZ], R5 ;  /* 0x00000005000075a7 */ /* 0x000ea4000800017f */
[----:B--2---:R-:W-:Y:S05]  /*89e0*/  @!P0 BRA `(.L_x_1365) ;  /* 0x00000004006c8947 */ /* 0x004fea0003800000 */
.L_x_1383:
[----:B------:R-:W-:-:S07]  /*89f0*/  IMAD R3, R4, 0x8, R3 ;  /* 0x0000000804037824 */ /* 0x000fce00078e0203 */
.L_x_1366:
[----:B---3--:R3:W4:Y:S02]  /*8a00*/  SYNCS.PHASECHK.TRANS64.TRYWAIT P0, [R3+URZ], R2 ;  /* 0x00000002030075a7 */ /* 0x008724000800017f */
[----:B----4-:R-:W-:Y:S05]  /*8a10*/  @!P0 NANOSLEEP.SYNCS 0x989680 ;  /* 0x009896800000895d */ /* 0x010fea0003900000 */
[----:B------:R-:W4:Y:S02]  /*8a20*/  @!P0 SYNCS.PHASECHK.TRANS64 P0, [R3+URZ], R2 ;  /* 0x00000002030085a7 */ /* 0x000f24000800007f */
[----:B----4-:R-:W-:Y:S05]  /*8a30*/  @!P0 BRA `(.L_x_1366) ;  /* 0xfffffffc00f08947 */ /* 0x010fea000383ffff */
.L_x_1289:
[----:B------:R-:W-:Y:S05]  /*8a40*/  BSYNC B6 ;  /* 0x0000000000067941 */ /* 0x000fea0003800000 */
.L_x_1286:
[----:B------:R-:W-:Y:S05]  /*8a50*/  EXIT ;  /* 0x000000000000794d */ /* 0x000fea0003800000 */
.L_x_1296:
[----:B------:R-:W-:Y:S02]  /*8a60*/  IMAD.MOV.U32 R13, RZ, RZ, R17 ;  /* 0x000000ffff0d7224 */ /* 0x000fe400078e0011 */
[----:B------:R-:W-:Y:S02]  /*8a70*/  IMAD.MOV.U32 R12, RZ, RZ, RZ ;  /* 0x000000ffff0c7224 */ /* 0x000fe400078e00ff */
[----:B------:R-:W-:Y:S02]  /*8a80*/  IMAD.MOV.U32 R11, RZ, RZ, 0x1f ;  /* 0x0000001fff0b7424 */ /* 0x000fe400078e00ff */
[----:B------:R-:W-:-:S07]  /*8a90*/  IMAD.MOV.U32 R15, RZ, RZ, -0x1 ;  /* 0xffffffffff0f7424 */ /* 0x000fce00078e00ff */
[----:B------:R-:W-:Y:S05]  /*8aa0*/  WARPSYNC.COLLECTIVE R15, `(.L_x_1367) ;  /* 0x000000000f087348 */ /* 0x000fea0003c00000 */
[----:B------:R1:W2:Y:S02]  /*8ab0*/  SHFL.IDX P6, R14, R13, R12, R11 ;  /* 0x0000000c0d0e7389 */ /* 0x0002a400000c000b */
[----:B-12---:R-:W-:Y:S01]  /*8ac0*/  ENDCOLLECTIVE ;  /* 0x000000000000791b */ /* 0x006fe20003800000 */
.L_x_1367:
[----:B------:R-:W-:Y:S05]  /*8ad0*/  BRA `(.L_x_1368) ;  /* 0xffffff8400607947 */ /* 0x000fea000383ffff */
.L_x_1298:
[----:B--2---:R2:W3:Y:S02]  /*8ae0*/  SYNCS.PHASECHK.TRANS64.TRYWAIT P0, [R237+URZ+0x26800], R4 ;  /* 0x02680004ed0075a7 */ /* 0x0044e4000800017f */
[----:B---3--:R-:W-:Y:S05]  /*8af0*/  @!P0 NANOSLEEP.SYNCS 0x989680 ;  /* 0x009896800000895d */ /* 0x008fea0003900000 */
[----:B------:R-:W3:Y:S02]  /*8b00*/  @!P0 SYNCS.PHASECHK.TRANS64 P0, [R237+URZ+0x26800], R4 ;  /* 0x02680004ed0085a7 */ /* 0x000ee4000800007f */
[----:B---3--:R-:W-:Y:S05]  /*8b10*/  @!P0 BRA `(.L_x_1298) ;  /* 0xfffffffc00f08947 */ /* 0x008fea000383ffff */
[----:B------:R-:W-:Y:S05]  /*8b20*/  BRA `(.L_x_1297) ;  /* 0xffffff8400887947 */ /* 0x000fea000383ffff */
.L_x_1303:
[----:B--2---:R-:W-:-:S04]  /*8b30*/  IMAD.U32 R5, RZ, RZ, UR6 ;  /* 0x00000006ff057e24 */ /* 0x004fc8000f8e00ff */
[----:B------:R2:W3:Y:S03]  /*8b40*/  SYNCS.PHASECHK.TRANS64.TRYWAIT P0, [R5+URZ+0x26810], R120 ;  /* 0x02681078050075a7 */ /* 0x0004e6000800017f */
[----:B---3--:R-:W-:Y:S05]  /*8b50*/  @!P0 NANOSLEEP.SYNCS 0x989680 ;  /* 0x009896800000895d */ /* 0x008fea0003900000 */
[----:B------:R-:W3:Y:S02]  /*8b60*/  @!P0 SYNCS.PHASECHK.TRANS64 P0, [R5+URZ+0x26810], R120 ;  /* 0x02681078050085a7 */ /* 0x000ee4000800007f */
[----:B---3--:R-:W-:Y:S05]  /*8b70*/  @!P0 BRA `(.L_x_1303) ;  /* 0xfffffffc00ec8947 */ /* 0x008fea000383ffff */
[----:B------:R-:W-:Y:S05]  /*8b80*/  BRA `(.L_x_1302) ;  /* 0xffffff8c00f07947 */ /* 0x000fea000383ffff */
.L_x_1307:
[----:B------:R-:W-:-:S04]  /*8b90*/  IMAD.U32 R121, RZ, RZ, UR6 ;  /* 0x00000006ff797e24 */ /* 0x000fc8000f8e00ff */
[----:B------:R1:W1:Y:S03]  /*8ba0*/  SYNCS.PHASECHK.TRANS64.TRYWAIT P0, [R121+URZ+0x26830], R120 ;  /* 0x02683078790075a7 */ /* 0x000266000800017f */
[----:B-1----:R-:W-:Y:S05]  /*8bb0*/  @!P0 NANOSLEEP.SYNCS 0x989680 ;  /* 0x009896800000895d */ /* 0x002fea0003900000 */
[----:B------:R-:W1:Y:S02]  /*8bc0*/  @!P0 SYNCS.PHASECHK.TRANS64 P0, [R121+URZ+0x26830], R120 ;  /* 0x02683078790085a7 */ /* 0x000e64000800007f */
[----:B-1----:R-:W-:Y:S05]  /*8bd0*/  @!P0 BRA `(.L_x_1307) ;  /* 0xfffffffc00ec8947 */ /* 0x002fea000383ffff */
[----:B------:R-:W-:Y:S05]  /*8be0*/  BRA `(.L_x_1306) ;  /* 0xffffff9400b47947 */ /* 0x000fea000383ffff */
.L_x_1341:
[----:B-1----:R1:W2:Y:S02]  /*8bf0*/  SYNCS.PHASECHK.TRANS64.TRYWAIT P0, [R16+URZ+0x26820], R3 ;  /* 0x02682003100075a7 */ /* 0x0022a4000800017f */
[----:B--2---:R-:W-:Y:S05]  /*8c00*/  @!P0 NANOSLEEP.SYNCS 0x989680 ;  /* 0x009896800000895d */ /* 0x004fea0003900000 */
[----:B------:R-:W2:Y:S02]  /*8c10*/  @!P0 SYNCS.PHASECHK.TRANS64 P0, [R16+URZ+0x26820], R3 ;  /* 0x02682003100085a7 */ /* 0x000ea4000800007f */
[----:B--2---:R-:W-:Y:S05]  /*8c20*/  @!P0 BRA `(.L_x_1341) ;  /* 0xfffffffc00f08947 */ /* 0x004fea000383ffff */
[----:B------:R-:W-:Y:S05]  /*8c30*/  BRA `(.L_x_1369) ;  /* 0xffffffdc00207947 */ /* 0x000fea000383ffff */
.L_x_1345:
[----:B-1----:R1:W3:Y:S02]  /*8c40*/  SYNCS.PHASECHK.TRANS64.TRYWAIT P1, [R16+URZ+0x26840], R21 ;  /* 0x02684015100075a7 */ /* 0x0022e4000802017f */
[----:B---3--:R-:W-:Y:S05]  /*8c50*/  @!P1 NANOSLEEP.SYNCS 0x989680 ;  /* 0x009896800000995d */ /* 0x008fea0003900000 */
[----:B------:R-:W3:Y:S02]  /*8c60*/  @!P1 SYNCS.PHASECHK.TRANS64 P1, [R16+URZ+0x26840], R21 ;  /* 0x02684015100095a7 */ /* 0x000ee4000802007f */
[----:B---3--:R-:W-:Y:S05]  /*8c70*/  @!P1 BRA `(.L_x_1345) ;  /* 0xfffffffc00f09947 */ /* 0x008fea000383ffff */
[----:B------:R-:W-:Y:S05]  /*8c80*/  BRA `(.L_x_1370) ;  /* 0xffffffe400507947 */ /* 0x000fea000383ffff */
.L_x_1347:
[----:B--2---:R2:W3:Y:S02]  /*8c90*/  SYNCS.PHASECHK.TRANS64.TRYWAIT P1, [R16+URZ+0x26828], R21 ;  /* 0x02682815100075a7 */ /* 0x0044e4000802017f */
[----:B---3--:R-:W-:Y:S05]  /*8ca0*/  @!P1 NANOSLEEP.SYNCS 0x989680 ;  /* 0x009896800000995d */ /* 0x008fea0003900000 */
[----:B------:R-:W3:Y:S02]  /*8cb0*/  @!P1 SYNCS.PHASECHK.TRANS64 P1, [R16+URZ+0x26828], R21 ;  /* 0x02682815100095a7 */ /* 0x000ee4000802007f */
[----:B---3--:R-:W-:Y:S05]  /*8cc0*/  @!P1 BRA `(.L_x_1347) ;  /* 0xfffffffc00f09947 */ /* 0x008fea000383ffff */
[----:B------:R-:W-:Y:S05]  /*8cd0*/  BRA `(.L_x_1371) ;  /* 0xffffffe800007947 */ /* 0x000fea000383ffff */
.L_x_1349:
[----:B---3--:R3:W4:Y:S02]  /*8ce0*/  SYNCS.PHASECHK.TRANS64.TRYWAIT P1, [R16+URZ+0x26848], R21 ;  /* 0x02684815100075a7 */ /* 0x008724000802017f */
[----:B----4-:R-:W-:Y:S05]  /*8cf0*/  @!P1 NANOSLEEP.SYNCS 0x989680 ;  /* 0x009896800000995d */ /* 0x010fea0003900000 */
[----:B------:R-:W4:Y:S02]  /*8d00*/  @!P1 SYNCS.PHASECHK.TRANS64 P1, [R16+URZ+0x26848], R21 ;  /* 0x02684815100095a7 */ /* 0x000f24000802007f */
[----:B----4-:R-:W-:Y:S05]  /*8d10*/  @!P1 BRA `(.L_x_1349) ;  /* 0xfffffffc00f09947 */ /* 0x010fea000383ffff */
[----:B------:R-:W-:Y:S05]  /*8d20*/  BRA `(.L_x_1372) ;  /* 0xffffffe800b07947 */ /* 0x000fea000383ffff */
.L_x_1351:
[----:B------:R-:W-:-:S07]  /*8d30*/  SHF.L.U32 R5, R11, 0x1f, RZ ;  /* 0x0000001f0b057819 */ /* 0x000fce00000006ff */
.L_x_1373:
[----:B------:R1:W1:Y:S02]  /*8d40*/  SYNCS.PHASECHK.TRANS64.TRYWAIT P1, [R16+URZ+0x26820], R5 ;  /* 0x02682005100075a7 */ /* 0x000264000802017f */
[----:B-1----:R-:W-:Y:S05]  /*8d50*/  @!P1 NANOSLEEP.SYNCS 0x989680 ;  /* 0x009896800000995d */ /* 0x002fea0003900000 */
[----:B------:R-:W1:Y:S02]  /*8d60*/  @!P1 SYNCS.PHASECHK.TRANS64 P1, [R16+URZ+0x26820], R5 ;  /* 0x02682005100095a7 */ /* 0x000e64000802007f */
[----:B-1----:R-:W-:Y:S05]  /*8d70*/  @!P1 BRA `(.L_x_1373) ;  /* 0xfffffffc00f09947 */ /* 0x002fea000383ffff */
[----:B------:R-:W-:Y:S05]  /*8d80*/  BRA `(.L_x_1374) ;  /* 0xffffffec00487947 */ /* 0x000fea000383ffff */
.L_x_1354:
[----:B-1----:R1:W3:Y:S02]  /*8d90*/  SYNCS.PHASECHK.TRANS64.TRYWAIT P1, [R16+URZ+0x26840], R13 ;  /* 0x0268400d100075a7 */ /* 0x0022e4000802017f */
[----:B---3--:R-:W-:Y:S05]  /*8da0*/  @!P1 NANOSLEEP.SYNCS 0x989680 ;  /* 0x009896800000995d */ /* 0x008fea0003900000 */
[----:B------:R-:W3:Y:S02]  /*8db0*/  @!P1 SYNCS.PHASECHK.TRANS64 P1, [R16+URZ+0x26840], R13 ;  /* 0x0268400d100095a7 */ /* 0x000ee4000802007f */
[----:B---3--:R-:W-:Y:S05]  /*8dc0*/  @!P1 BRA `(.L_x_1354) ;  /* 0xfffffffc00f09947 */ /* 0x008fea000383ffff */
[----:B------:R-:W-:Y:S05]  /*8dd0*/  BRA `(.L_x_1375) ;  /* 0xfffffff000187947 */ /* 0x000fea000383ffff */
.L_x_1356:
[----:B--2---:R2:W3:Y:S02]  /*8de0*/  SYNCS.PHASECHK.TRANS64.TRYWAIT P1, [R16+URZ+0x26828], R13 ;  /* 0x0268280d100075a7 */ /* 0x0044e4000802017f */
[----:B---3--:R-:W-:Y:S05]  /*8df0*/  @!P1 NANOSLEEP.SYNCS 0x989680 ;  /* 0x009896800000995d */ /* 0x008fea0003900000 */
[----:B------:R-:W3:Y:S02]  /*8e00*/  @!P1 SYNCS.PHASECHK.TRANS64 P1, [R16+URZ+0x26828], R13 ;  /* 0x0268280d100095a7 */ /* 0x000ee4000802007f */
[----:B---3--:R-:W-:Y:S05]  /*8e10*/  @!P1 BRA `(.L_x_1356) ;  /* 0xfffffffc00f09947 */ /* 0x008fea000383ffff */
[----:B------:R-:W-:Y:S05]  /*8e20*/  BRA `(.L_x_1376) ;  /* 0xfffffff000bc7947 */ /* 0x000fea000383ffff */
.L_x_1358:
[----:B---3--:R3:W1:Y:S02]  /*8e30*/  SYNCS.PHASECHK.TRANS64.TRYWAIT P0, [R3+URZ+0x26840], R0 ;  /* 0x02684000030075a7 */ /* 0x008664000800017f */
[----:B-1----:R-:W-:Y:S05]  /*8e40*/  @!P0 NANOSLEEP.SYNCS 0x989680 ;  /* 0x009896800000895d */ /* 0x002fea0003900000 */
[----:B------:R-:W1:Y:S02]  /*8e50*/  @!P0 SYNCS.PHASECHK.TRANS64 P0, [R3+URZ+0x26840], R0 ;  /* 0x02684000030085a7 */ /* 0x000e64000800007f */
[----:B-1----:R-:W-:Y:S05]  /*8e60*/  @!P0 BRA `(.L_x_1358) ;  /* 0xfffffffc00f08947 */ /* 0x002fea000383ffff */
[----:B------:R-:W-:Y:S05]  /*8e70*/  BRA `(.L_x_1377) ;  /* 0xfffffff400807947 */ /* 0x000fea000383ffff */
.L_x_1360:
[----:B------:R-:W-:Y:S01]  /*8e80*/  BSSY B0, `(.L_x_1378) ;  /* 0x0000006000007945 */ /* 0x000fe20003800000 */
[----:B------:R-:W-:-:S07]  /*8e90*/  IMAD.MOV.U32 R15, RZ, RZ, -0x1 ;  /* 0xffffffffff0f7424 */ /* 0x000fce00078e00ff */
[----:B------:R-:W-:Y:S05]  /*8ea0*/  WARPSYNC.COLLECTIVE R15, `(.L_x_1379) ;  /* 0x000000000f0c7348 */ /* 0x000fea0003c00000 */
[----:B------:R-:W-:Y:S02]  /*8eb0*/  ELECT P6, UR62, PT ;  /* 0x00000000003e782f */ /* 0x000fe400038c0000 */
[----:B------:R-:W-:Y:S01]  /*8ec0*/  MOV R14, UR62 ;  /* 0x0000003e000e7c02 */ /* 0x000fe20008000f00 */
[----:B------:R-:W-:Y:S10]  /*8ed0*/  ENDCOLLECTIVE ;  /* 0x000000000000791b */ /* 0x000ff40003800000 */
.L_x_1379:
[----:B------:R-:W-:Y:S05]  /*8ee0*/  BSYNC B0 ;  /* 0x0000000000007941 */ /* 0x000fea0003800000 */
.L_x_1378:
[----:B------:R-:W-:Y:S05]  /*8ef0*/  BRA `(.L_x_1380) ;  /* 0xfffffff800487947 */ /* 0x000fea000383ffff */
.L_x_1362:
[----:B-1----:R1:W2:Y:S02]  /*8f00*/  SYNCS.PHASECHK.TRANS64.TRYWAIT P0, [R6+URZ], R5 ;  /* 0x00000005060075a7 */ /* 0x0022a4000800017f */
[----:B--2---:R-:W-:Y:S05]  /*8f10*/  @!P0 NANOSLEEP.SYNCS 0x989680 ;  /* 0x009896800000895d */ /* 0x004fea0003900000 */
[----:B------:R-:W2:Y:S02]  /*8f20*/  @!P0 SYNCS.PHASECHK.TRANS64 P0, [R6+URZ], R5 ;  /* 0x00000005060085a7 */ /* 0x000ea4000800007f */
[----:B--2---:R-:W-:Y:S05]  /*8f30*/  @!P0 BRA `(.L_x_1362) ;  /* 0xfffffffc00f08947 */ /* 0x004fea000383ffff */
[----:B------:R-:W-:Y:S05]  /*8f40*/  BRA `(.L_x_1381) ;  /* 0xfffffff800887947 */ /* 0x000fea000383ffff */
.L_x_1363:
[----:B--2---:R2:W3:Y:S02]  /*8f50*/  SYNCS.PHASECHK.TRANS64.TRYWAIT P0, [R3+URZ], R2 ;  /* 0x00000002030075a7 */ /* 0x0044e4000800017f */
[----:B---3--:R-:W-:Y:S05]  /*8f60*/  @!P0 NANOSLEEP.SYNCS 0x989680 ;  /* 0x009896800000895d */ /* 0x008fea0003900000 */
[----:B------:R-:W3:Y:S02]  /*8f70*/  @!P0 SYNCS.PHASECHK.TRANS64 P0, [R3+URZ], R2 ;  /* 0x00000002030085a7 */ /* 0x000ee4000800007f */
[----:B---3--:R-:W-:Y:S05]  /*8f80*/  @!P0 BRA `(.L_x_1363) ;  /* 0xfffffffc00f08947 */ /* 0x008fea000383ffff */
[----:B------:R-:W-:Y:S05]  /*8f90*/  BRA `(.L_x_1382) ;  /* 0xfffffff8007c7947 */ /* 0x000fea000383ffff */
.L_x_1365:
[----:B--2---:R2:W3:Y:S02]  /*8fa0*/  SYNCS.PHASECHK.TRANS64.TRYWAIT P0, [R0+URZ], R5 ;  /* 0x00000005000075a7 */ /* 0x0044e4000800017f */
[----:B---3--:R-:W-:Y:S05]  /*8fb0*/  @!P0 NANOSLEEP.SYNCS 0x989680 ;  /* 0x009896800000895d */ /* 0x008fea0003900000 */
[----:B------:R-:W3:Y:S02]  /*8fc0*/  @!P0 SYNCS.PHASECHK.TRANS64 P0, [R0+URZ], R5 ;  /* 0x00000005000085a7 */ /* 0x000ee4000800007f */
[----:B---3--:R-:W-:Y:S05]  /*8fd0*/  @!P0 BRA `(.L_x_1365) ;  /* 0xfffffffc00f08947 */ /* 0x008fea000383ffff */
[----:B------:R-:W-:Y:S05]  /*8fe0*/  BRA `(.L_x_1383) ;  /* 0xfffffff800807947 */ /* 0x000fea000383ffff */
.L_x_1384:
        /* <DEDUP_REMOVED lines=9> */
.L_x_3303:


//--------------------- .text._ZN7cutlass13device_kernelIN5flash11enable_sm90INS1_16FlashAttnBwdSm90INS1_25CollectiveMainloopBwdSm90ILi2ELi2ELi2EN4cute5tupleIJNS5_1CILi1EEES8_S8_EEENS6_IJNS7_ILi64EEENS7_ILi128EEENS7_ILi96EEEEEENS_10bfloat16_tEfNS_4arch4Sm90ELb0ELb1ELb1ELb0ELb1ELb1ELb0ELb0ELi2ELi1ELi2ELi1ELb1EEENS1_24CollectiveEpilogueBwdGQAISD_fSG_Li256ELb0ELb1EEENS1_19SingleTileSchedulerILb0ELb0ELb0ELi128EEEEEEEEEvNT_6ParamsE --------------------------
	.section	.text._ZN7cutlass13device_kernelIN5flash11enable_sm90INS1_16FlashAttnBwdSm90INS1_25CollectiveMainloopBwdSm90ILi2ELi2ELi2EN4cute5tupleIJNS5_1CILi1EEES8_S8_EEENS6_IJNS7_ILi64EEENS7_ILi128EEENS7_ILi96EEEEEENS_10bfloat16_tEfNS_4arch4Sm90ELb0ELb1ELb1ELb0ELb1ELb1ELb0ELb0ELi2ELi1ELi2ELi1ELb1EEENS1_24CollectiveEpilogueBwdGQAISD_fSG_Li256ELb0ELb1EEENS1_19SingleTileSchedulerILb0ELb0ELb0ELi128EEEEEEEEEvNT_6ParamsE,"ax",@progbits
	.align	128
.text._ZN7cutlass13device_kernelIN5flash11enable_sm90INS1_16FlashAttnBwdSm90INS1_25CollectiveMainloopBwdSm90ILi2ELi2ELi2EN4cute5tupleIJNS5_1CILi1EEES8_S8_EEENS6_IJNS7_ILi64EEENS7_ILi128EEENS7_ILi96EEEEEENS_10bfloat16_tEfNS_4arch4Sm90ELb0ELb1ELb1ELb0ELb1ELb1ELb0ELb0ELi2ELi1ELi2ELi1ELb1EEENS1_24CollectiveEpilogueBwdGQAISD_fSG_Li256ELb0ELb1EEENS1_19SingleTileSchedulerILb0ELb0ELb0ELi128EEEEEEEEEvNT_6ParamsE:
        .type           _ZN7cutlass13device_kernelIN5flash11enable_sm90INS1_16FlashAttnBwdSm90INS1_25CollectiveMainloopBwdSm90ILi2ELi2ELi2EN4cute5tupleIJNS5_1CILi1EEES8_S8_EEENS6_IJNS7_ILi64EEENS7_ILi128EEENS7_ILi96EEEEEENS_10bfloat16_tEfNS_4arch4Sm90ELb0ELb1ELb1ELb0ELb1ELb1ELb0ELb0ELi2ELi1ELi2ELi1ELb1EEENS1_24CollectiveEpilogueBwdGQAISD_fSG_Li256ELb0ELb1EEENS1_19SingleTileSchedulerILb0ELb0ELb0ELi128EEEEEEEEEvNT_6ParamsE,@function
        .size           _ZN7cutlass13device_kernelIN5flash11enable_sm90INS1_16FlashAttnBwdSm90INS1_25CollectiveMainloopBwdSm90ILi2ELi2ELi2EN4cute5tupleIJNS5_1CILi1EEES8_S8_EEENS6_IJNS7_ILi64EEENS7_ILi128EEENS7_ILi96EEEEEENS_10bfloat16_tEfNS_4arch4Sm90ELb0ELb1ELb1ELb0ELb1ELb1ELb0ELb0ELi2ELi1ELi2ELi1ELb1EEENS1_24CollectiveEpilogueBwdGQAISD_fSG_Li256ELb0ELb1EEENS1_19SingleTileSchedulerILb0ELb0ELb0ELi128EEEEEEEEEvNT_6ParamsE,(.L_x_3304 - _ZN7cutlass13device_kernelIN5flash11enable_sm90INS1_16FlashAttnBwdSm90INS1_25CollectiveMainloopBwdSm90ILi2ELi2ELi2EN4cute5tupleIJNS5_1CILi1EEES8_S8_EEENS6_IJNS7_ILi64EEENS7_ILi128EEENS7_ILi96EEEEEENS_10bfloat16_tEfNS_4arch4Sm90ELb0ELb1ELb1ELb0ELb1ELb1ELb0ELb0ELi2ELi1ELi2ELi1ELb1EEENS1_24CollectiveEpilogueBwdGQAISD_fSG_Li256ELb0ELb1EEENS1_19SingleTileSchedulerILb0ELb0ELb0ELi128EEEEEEEEEvNT_6ParamsE)
        .other          _ZN7cutlass13device_kernelIN5flash11enable_sm90INS1_16FlashAttnBwdSm90INS1_25CollectiveMainloopBwdSm90ILi2ELi2ELi2EN4cute5tupleIJNS5_1CILi1EEES8_S8_EEENS6_IJNS7_ILi64EEENS7_ILi128EEENS7_ILi96EEEEEENS_10bfloat16_tEfNS_4arch4Sm90ELb0ELb1ELb1ELb0ELb1ELb1ELb0ELb0ELi2ELi1ELi2ELi1ELb1EEENS1_24CollectiveEpilogueBwdGQAISD_fSG_Li256ELb0ELb1EEENS1_19SingleTileSchedulerILb0ELb0ELb0ELi128EEEEEEEEEvNT_6ParamsE,@"STO_CUDA_ENTRY STV_DEFAULT"
_ZN7cutlass13device_kernelIN5flash11enable_sm90INS1_16FlashAttnBwdSm90INS1_25CollectiveMainloopBwdSm90ILi2ELi2ELi2EN4cute5tupleIJNS5_1CILi1EEES8_S8_EEENS6_IJNS7_ILi64EEENS7_ILi128EEENS7_ILi96EEEEEENS_10bfloat16_tEfNS_4arch4Sm90ELb0ELb1ELb1ELb0ELb1ELb1ELb0ELb0ELi2ELi1ELi2ELi1ELb1EEENS1_24CollectiveEpilogueBwdGQAISD_fSG_Li256ELb0ELb1EEENS1_19SingleTileSchedulerILb0ELb0ELb0ELi128EEEEEEEEEvNT_6ParamsE:
        /* <DEDUP_REMOVED lines=24> */
.L_x_1386:
[----:B------:R-:W-:Y:S05]  /*0180*/  BSYNC B0 ;  /* 0x0000000000007941 */ /* 0x000fea0003800000 */
.L_x_1385:
        /* <DEDUP_REMOVED lines=37> */
.L_x_1387:
        /* <DEDUP_REMOVED lines=22> */
.L_x_1388:
[----:B------:R-:W-:Y:S01]  /*0540*/  PLOP3.LUT P0, PT, PT, PT, UP0, 0x80, 0x0 ;  /* 0x000000000000781c */ /* 0x000fe20003f0f008 */
[----:B------:R-:W-:Y:S01]  /*0550*/  NOP ;  /* 0x0000000000007918 */ /* 0x000fe20000000000 */
[----:B------:R-:W-:Y:S01]  /*0560*/  ULDC.64 UR46, c[0x0][0x208] ;  /* 0x00008200002e7ab9 */ /* 0x000fe20000000a00 */
[----:B------:R-:W-:Y:S01]  /*0570*/  BSSY B6, `(.L_x_1389) ;  /* 0x000098a000067945 */ /* 0x000fe20003800000 */
[----:B-12-4-:R-:W-:Y:S09]  /*0580*/  BAR.SYNC.DEFER_BLOCKING 0x0 ;  /* 0x0000000000007b1d */ /* 0x016ff20000010000 */
[----:B------:R-:W-:Y:S05]  /*0590*/  @!P0 BRA `(.L_x_1390) ;  /* 0x0000005400908947 */ /* 0x000fea0003800000 */
.L_x_1391:
        /* <DEDUP_REMOVED lines=13> */
[----:B-1----:R-:W-:Y:S05]  /*0670*/  @!P0 BRA `(.L_x_1392) ;  /* 0x0000009400e48947 */ /* 0x002fea0003800000 */
        /* <DEDUP_REMOVED lines=73> */
.L_x_1393:
        /* <DEDUP_REMOVED lines=28> */
.L_x_1396:
        /* <DEDUP_REMOVED lines=15> */
.L_x_1395:
        /* <DEDUP_REMOVED lines=22> */
.L_x_1398:
        /* <DEDUP_REMOVED lines=15> */
.L_x_1397:
[----:B------:R-:W-:Y:S01]  /*1010*/  SHF.R.S32.HI R19, RZ, 0x1f, R18 ;  /* 0x0000001fff137819 */ /* 0x000fe20000011412 */
[----:B------:R-:W-:-:S03]  /*1020*/  UMOV UR4, 0xffffffff ;  /* 0xffffffff00047882 */ /* 0x000fc60000000000 */
[----:B------:R-:W-:-:S04]  /*1030*/  LEA.HI R0, R19, R18, RZ, 0x7 ;  /* 0x0000001213007211 */ /* 0x000fc800078f38ff */
[----:B------:R-:W-:Y:S01]  /*1040*/  SHF.R.S32.HI R17, RZ, 0x7, R0 ;  /* 0x00000007ff117819 */ /* 0x000fe20000011400 */
[----:B------:R-:W-:Y:S06]  /*1050*/  BRA.DIV UR4, `(.L_x_1399) ;  /* 0x0000008e04747947 */ /* 0x000fec000b800000 */
[----:B------:R1:W2:Y:S02]  /*1060*/  SHFL.IDX PT, R14, R17, RZ, 0x1f ;  /* 0x00001fff110e7589 */ /* 0x0002a400000e0000 */
.L_x_1512:
        /* <DEDUP_REMOVED lines=15> */
.L_x_1400:
        /* <DEDUP_REMOVED lines=19> */
.L_x_1402:
        /* <DEDUP_REMOVED lines=127> */
.L_x_1413:
[----:B------:R-:W-:-:S06]  /*1a80*/  UISETP.NE.AND UP0, UPT, UR11, 0x3, UPT ;  /* 0x000000030b00788c */ /* 0x000fcc000bf05270 */
[----:B------:R-:W-:-:S13]  /*1a90*/  PLOP3.LUT P6, PT, PT, PT, UP0, 0x80, 0x0 ;  /* 0x000000000000781c */ /* 0x000fda0003fcf008 */
[----:B-1----:R-:W-:Y:S05]  /*1aa0*/  @!P6 BRA `(.L_x_1403) ;  /* 0x000000000004e947 */ /* 0x002fea0003800000 */
[----:B------:R-:W-:Y:S01]  /*1ab0*/  BPT.TRAP 0x1 ;  /* 0x000000040000795c */ /* 0x000fe20000300000 */
.L_x_1403:
[----:B------:R-:W-:Y:S01]  /*1ac0*/  R2UR UR9, R237 ;  /* 0x00000000ed0972ca */ /* 0x000fe200000e0000 */
[----:B------:R-:W-:-:S05]  /*1ad0*/  IMAD.U32 R120, RZ, RZ, UR4 ;  /* 0x00000004ff787e24 */ /* 0x000fca000f8e00ff */
[----:B------:R-:W-:-:S07]  /*1ae0*/  SHF.L.U32 R120, R120, 0x1f, RZ ;  /* 0x0000001f78787819 */ /* 0x000fce00000006ff */
[----:B------:R-:W-:-:S09]  /*1af0*/  ULEA UR9, UR5, UR9, 0x3 ;  /* 0x0000000905097291 */ /* 0x000fd2000f8e183f */
[----:B------:R1:W2:Y:S01]  /*1b00*/  SYNCS.PHASECHK.TRANS64.TRYWAIT P0, [UR9+0x26810], R120 ;  /* 0x02681078ff0075a7 */ /* 0x0002a20008000149 */
[----:B------:R-:W-:Y:S05]  /*1b10*/  @!P6 BRA `(.L_x_1404) ;  /* 0x000000000004e947 */ /* 0x000fea0003800000 */
[----:B------:R-:W-:Y:S01]  /*1b20*/  BPT.TRAP 0x1 ;  /* 0x000000040000795c */ /* 0x000fe20000300000 */
.L_x_1404:
[----:B--2---:R-:W-:Y:S05]  /*1b30*/  @P0 BRA `(.L_x_1405) ;  /* 0x0000000000080947 */ /* 0x004fea0003800000 */
[----:B------:R-:W2:Y:S02]  /*1b40*/  SYNCS.PHASECHK.TRANS64.TRYWAIT P0, [UR9+0x26810], R120 ;  /* 0x02681078ff0075a7 */ /* 0x000ea40008000149 */
[----:B--2---:R-:W-:Y:S05]  /*1b50*/  @!P0 BRA `(.L_x_1406) ;  /* 0x0000008000e88947 */ /* 0x004fea0003800000 */
.L_x_1405:
        /* <DEDUP_REMOVED lines=66> */
.L_x_1407:
[----:B------:R1:W1:Y:S01]  /*1f80*/  SYNCS.PHASECHK.TRANS64.TRYWAIT P0, [UR9+0x26830], R120 ;  /* 0x02683078ff0075a7 */ /* 0x0002620008000149 */
[----:B------:R-:W-:Y:S05]  /*1f90*/  @!P6 BRA `(.L_x_1408) ;  /* 0x000000000004e947 */ /* 0x000fea0003800000 */
[----:B------:R-:W-:Y:S01]  /*1fa0*/  BPT.TRAP 0x1 ;  /* 0x000000040000795c */ /* 0x000fe20000300000 */
.L_x_1408:
        /* <DEDUP_REMOVED lines=50> */
.L_x_1409:
        /* <DEDUP_REMOVED lines=600> */
.L_x_1411:
        /* <DEDUP_REMOVED lines=48> */
.L_x_1412:
        /* <DEDUP_REMOVED lines=62> */
.L_x_1394:
[----:B------:R-:W-:Y:S05]  /*4f30*/  @P0 BRA `(.L_x_1392) ;  /* 0x0000004c00b40947 */ /* 0x000fea0003800000 */
[----:B-1----:R-:W1:Y:S01]  /*4f40*/  S2R R4, SR_TID.X ;  /* 0x0000000000047919 */ /* 0x002e620000002100 */
[----:B------:R-:W2:Y:S01]  /*4f50*/  S2UR UR8, SR_CTAID.Y ;  /* 0x00000000000879c3 */ /* 0x000ea20000002600 */
[----:B------:R-:W-:Y:S01]  /*4f60*/  ULDC UR9, c[0x0][0x850] ;  /* 0x0002140000097ab9 */ /* 0x000fe20000000800 */
[----:B------:R-:W-:Y:S01]  /*4f70*/  ULDC.64 UR12, c[0x0][0x818] ;  /* 0x00020600000c7ab9 */ /* 0x000fe20000000a00 */
[----:B------:R-:W-:Y:S01]  /*4f80*/  UISETP.NE.AND UP0, UPT, UR9, 0x1, UPT ;  /* 0x000000010900788c */ /* 0x000fe2000bf05270 */
[----:B------:R-:W-:Y:S01]  /*4f90*/  BSSY B0, `(.L_x_1414) ;  /* 0x0000058000007945 */ /* 0x000fe20003800000 */
[----:B------:R-:W-:Y:S01]  /*4fa0*/  ULDC UR18, c[0x0][0x80c] ;  /* 0x0002030000127ab9 */ /* 0x000fe20000000800 */
[----:B------:R-:W-:Y:S01]  /*4fb0*/  UMOV UR20, 0x400 ;  /* 0x0000040000147882 */ /* 0x000fe20000000000 */
[----:B------:R-:W-:Y:S01]  /*4fc0*/  ULDC.64 UR16, c[0x0][0x840] ;  /* 0x0002100000107ab9 */ /* 0x000fe20000000a00 */
[----:B------:R-:W3:Y:S01]  /*4fd0*/  S2UR UR15, SR_CTAID.X ;  /* 0x00000000000f79c3 */ /* 0x000ee20000002500 */
[----:B------:R-:W-:-:S05]  /*4fe0*/  ULDC.64 UR24, c[0x0][0x848] ;  /* 0x0002120000187ab9 */ /* 0x000fca0000000a00 */
[----:B------:R-:W-:Y:S01]  /*4ff0*/  @UP0 ULDC UR4, c[0x0][0x854] ;  /* 0x0002150000040ab9 */ /* 0x000fe20000000800 */
[----:B------:R-:W-:Y:S01]  /*5000*/  @UP0 ULDC UR7, c[0x0][0x858] ;  /* 0x0002160000070ab9 */ /* 0x000fe20000000800 */
[----:B------:R-:W4:Y:S01]  /*5010*/  S2UR UR14, SR_CTAID.Z ;  /* 0x00000000000e79c3 */ /* 0x000f220000002700 */
[----:B--2---:R-:W-:-:S07]  /*5020*/  UIMAD.WIDE.U32 UR4, UR8, UR4, URZ ;  /* 0x00000004080472a5 */ /* 0x004fce000f8e003f */
[----:B------:R-:W2:Y:S01]  /*5030*/  S2UR UR21, SR_CgaCtaId ;  /* 0x00000000001579c3 */ /* 0x000ea20000008800 */
[----:B------:R-:W-:Y:S01]  /*5040*/  UMOV UR11, UR8 ;  /* 0x00000008000b7c82 */ /* 0x000fe20008000000 */
[----:B------:R-:W-:Y:S01]  /*5050*/  @UP0 USHF.R.U32.HI UR11, URZ, UR7, UR5 ;  /* 0x000000073f0b0299 */ /* 0x000fe20008011605 */
[----:B-1----:R-:W-:-:S03]  /*5060*/  VIADD R3, R4, 0xffffff80 ;  /* 0xffffff8004037836 */ /* 0x002fc60000000000 */
[----:B------:R-:W-:Y:S02]  /*5070*/  USHF.R.S32.HI UR19, URZ, 0x1f, UR11 ;  /* 0x0000001f3f137899 */ /* 0x000fe4000801140b */
[----:B------:R-:W-:Y:S01]  /*5080*/  BAR.SYNC.DEFER_BLOCKING 0x1, 0x100 ;  /* 0x0044000000007b1d */ /* 0x000fe20000010000 */
[----:B---3--:R-:W-:Y:S01]  /*5090*/  UIMAD UR6, UR15, 0x3000, URZ ;  /* 0x000030000f0678a4 */ /* 0x008fe2000f8e023f */
[----:B------:R-:W-:Y:S01]  /*50a0*/  ISETP.NE.AND P1, PT, R4, 0x80, PT ;  /* 0x000000800400780c */ /* 0x000fe20003f25270 */
[----:B------:R-:W-:Y:S01]  /*50b0*/  UIMAD UR10, UR19, UR12, URZ ;  /* 0x0000000c130a72a4 */ /* 0x000fe2000f8e023f */
[----:B------:R-:W-:Y:S01]  /*50c0*/  SHF.R.S32.HI R0, RZ, 0x1f, R3 ;  /* 0x0000001fff007819 */ /* 0x000fe20000011403 */
[----:B------:R-:W-:Y:S01]  /*50d0*/  USHF.R.S32.HI UR7, URZ, 0x1f, UR6 ;  /* 0x0000001f3f077899 */ /* 0x000fe20008011406 */
[----:B------:R-:W-:Y:S01]  /*50e0*/  ISETP.NE.AND P0, PT, R3, RZ, PT ;  /* 0x000000ff0300720c */ /* 0x000fe20003f05270 */
[----:B------:R-:W-:Y:S01]  /*50f0*/  UIMAD UR22, UR11, UR13, UR10 ;  /* 0x0000000d0b1672a4 */ /* 0x000fe2000f8e020a */
[----:B------:R-:W-:Y:S01]  /*5100*/  LEA.HI R2, R0, R3, RZ, 0x7 ;  /* 0x0000000300027211 */ /* 0x000fe200078f38ff */
[----:B------:R-:W-:Y:S01]  /*5110*/  UIMAD.WIDE.U32 UR4, UR11, UR12, UR6 ;  /* 0x0000000c0b0472a5 */ /* 0x000fe2000f8e0006 */
[----:B------:R-:W-:-:S02]  /*5120*/  ULDC UR10, c[0x0][0x870] ;  /* 0x00021c00000a7ab9 */ /* 0x000fc40000000800 */
[----:B------:R-:W-:Y:S01]  /*5130*/  LOP3.LUT R0, R2, 0x3fffff80, RZ, 0xc0, !PT ;  /* 0x3fffff8002007812 */ /* 0x000fe200078ec0ff */
[----:B------:R-:W-:Y:S01]  /*5140*/  UIMAD UR10, UR15, UR10, URZ ;  /* 0x0000000a0f0a72a4 */ /* 0x000fe2000f8e023f */
[----:B------:R-:W-:Y:S01]  /*5150*/  SHF.R.S32.HI R5, RZ, 0x7, R2 ;  /* 0x00000007ff057819 */ /* 0x000fe20000011402 */
[----:B----4-:R-:W-:Y:S02]  /*5160*/  UIMAD UR15, UR14, UR18, URZ ;  /* 0x000000120e0f72a4 */ /* 0x010fe4000f8e023f */
[----:B------:R-:W-:Y:S01]  /*5170*/  IMAD.IADD R0, R3, 0x1, -R0 ;  /* 0x0000000103007824 */ /* 0x000fe200078e0a00 */
[----:B------:R-:W-:Y:S02]  /*5180*/  UIMAD UR18, UR10, UR18, URZ ;  /* 0x000000120a1272a4 */ /* 0x000fe4000f8e023f */
[----:B--2---:R-:W-:Y:S01]  /*5190*/  ULEA UR10, UR21, UR20, 0x18 ;  /* 0x00000014150a7291 */ /* 0x004fe2000f8ec03f */
[----:B------:R-:W-:Y:S01]  /*51a0*/  IMAD R0, R5, 0x600, R0 ;  /* 0x0000060005007824 */ /* 0x000fe200078e0200 */
[----:B------:R-:W-:-:S02]  /*51b0*/  USHF.R.S32.HI UR21, URZ, 0x1f, UR18 ;  /* 0x0000001f3f157899 */ /* 0x000fc40008011412 */
[----:B------:R-:W-:Y:S01]  /*51c0*/  USHF.R.S32.HI UR20, URZ, 0x1f, UR15 ;  /* 0x0000001f3f147899 */ /* 0x000fe2000801140f */
[----:B------:R-:W-:Y:S01]  /*51d0*/  IMAD.SHL.U32 R0, R0, 0x4, RZ ;  /* 0x0000000400007824 */ /* 0x000fe200078e00ff */
[----:B------:R-:W-:Y:S02]  /*51e0*/  UIADD3 UR18, UP0, UP1, UR18, UR15, UR11 ;  /* 0x0000000f12127290 */ /* 0x000fe4000f91e00b */
[----:B------:R-:W-:Y:S02]  /*51f0*/  UIMAD.WIDE.U32 UR6, UR11, UR16, UR6 ;  /* 0x000000100b0672a5 */ /* 0x000fe4000f8e0006 */
[----:B------:R-:W-:Y:S01]  /*5200*/  UIMAD UR23, UR19, UR16, URZ ;  /* 0x00000010131772a4 */ /* 0x000fe2000f8e023f */
[----:B------:R-:W-:Y:S01]  /*5210*/  LEA R0, R0, UR10, 0x2 ;  /* 0x0000000a00007c11 */ /* 0x000fe2000f8e10ff */
[----:B------:R-:W-:Y:S02]  /*5220*/  UIADD3.X UR16, UR21, UR20, UR19, UP0, UP1 ;  /* 0x0000001415107290 */ /* 0x000fe400087e2413 */
[----:B------:R-:W-:Y:S01]  /*5230*/  USHF.L.U32 UR15, UR18, 0x2, URZ ;  /* 0x00000002120f7899 */ /* 0x000fe2000800063f */
[----:B------:R-:W-:Y:S01]  /*5240*/  ULDC.64 UR12, c[0x0][0x868] ;  /* 0x00021a00000c7ab9 */ /* 0x000fe20000000a00 */
[----:B------:R-:W-:Y:S01]  /*5250*/  USHF.L.U64.HI UR16, UR18, 0x2, UR16 ;  /* 0x0000000212107899 */ /* 0x000fe20008010210 */
[----:B------:R1:W-:Y:S01]  /*5260*/  STS.128 [R0], R24 ;  /* 0x0000001800007388 */ /* 0x0003e20000000c00 */
[----:B------:R-:W-:-:S02]  /*5270*/  UIADD3 UR18, UP0, UR15, UR12, URZ ;  /* 0x0000000c0f127290 */ /* 0x000fc4000ff1e03f */
[----:B------:R-:W-:Y:S01]  /*5280*/  USHF.R.S32.HI UR12, URZ, 0x1f, UR14 ;  /* 0x0000001f3f0c7899 */ /* 0x000fe2000801140e */
[----:B------:R1:W-:Y:S01]  /*5290*/  STS.128 [R0+0x800], R28 ;  /* 0x0008001c00007388 */ /* 0x0003e20000000c00 */
[----:B------:R-:W-:Y:S01]  /*52a0*/  UIMAD UR17, UR11, UR17, UR23 ;  /* 0x000000110b1172a4 */ /* 0x000fe2000f8e0217 */
[----:B------:R-:W-:Y:S02]  /*52b0*/  ULDC.64 UR20, c[0x0][0x820] ;  /* 0x0002080000147ab9 */ /* 0x000fe40000000a00 */
[----:B------:R1:W-:Y:S01]  /*52c0*/  STS.128 [R0+0x1000], R32 ;  /* 0x0010002000007388 */ /* 0x0003e20000000c00 */
[----:B------:R-:W-:Y:S01]  /*52d0*/  UIADD3.X UR19, UR16, UR13, URZ, UP0, !UPT ;  /* 0x0000000d10137290 */ /* 0x000fe200087fe43f */
[----:B------:R-:W-:Y:S01]  /*52e0*/  IMAD.U32 R2, RZ, RZ, UR18 ;  /* 0x00000012ff027e24 */ /* 0x000fe2000f8e00ff */
[----:B------:R-:W-:Y:S01]  /*52f0*/  UIMAD UR13, UR12, UR20, URZ ;  /* 0x000000140c0d72a4 */ /* 0x000fe2000f8e023f */
[----:B------:R1:W-:Y:S01]  /*5300*/  STS.128 [R0+0x1800], R36 ;  /* 0x0018002400007388 */ /* 0x0003e20000000c00 */
[----:B------:R-:W-:-:S02]  /*5310*/  UIADD3 UR5, UR5, UR22, URZ ;  /* 0x0000001605057290 */ /* 0x000fc4000fffe03f */
[----:B------:R-:W-:Y:S01]  /*5320*/  UIMAD UR12, UR12, UR24, URZ ;  /* 0x000000180c0c72a4 */ /* 0x000fe2000f8e023f */
[----:B------:R1:W-:Y:S01]  /*5330*/  STS.128 [R0+0x2000], R40 ;  /* 0x0020002800007388 */ /* 0x0003e20000000c00 */
[----:B------:R-:W-:Y:S01]  /*5340*/  UIADD3 UR7, UR7, UR17, URZ ;  /* 0x0000001107077290 */ /* 0x000fe2000fffe03f */
[----:B------:R-:W-:Y:S01]  /*5350*/  IMAD.U32 R3, RZ, RZ, UR19 ;  /* 0x00000013ff037e24 */ /* 0x000fe2000f8e00ff */
        /* <DEDUP_REMOVED lines=12> */
[----:B------:R-:W-:Y:S01]  /*5420*/  ULEA UR20, UP0, UR4, UR20, 0x2 ;  /* 0x0000001404147291 */ /* 0x000fe2000f80103f */
[----:B------:R1:W-:Y:S01]  /*5430*/  STS.128 [R0+0x4800], R60 ;  /* 0x0048003c00007388 */ /* 0x0003e20000000c00 */
[----:B------:R-:W-:Y:S02]  /*5440*/  UIADD3 UR5, UR7, UR12, URZ ;  /* 0x0000000c07057290 */ /* 0x000fe4000fffe03f */
[----:B------:R-:W-:Y:S01]  /*5450*/  ULEA UR22, UP1, UR6, UR22, 0x2 ;  /* 0x0000001606167291 */ /* 0x000fe2000f82103f */
[----:B------:R1:W-:Y:S01]  /*5460*/  STS.128 [R0+0x5000], R64 ;  /* 0x0050004000007388 */ /* 0x0003e20000000c00 */
[----:B------:R-:W-:-:S02]  /*5470*/  ULEA.HI.X UR21, UR4, UR21, UR11, 0x2, UP0 ;  /* 0x0000001504157291 */ /* 0x000fc400080f140b */
[----:B------:R-:W-:Y:S01]  /*5480*/  ULEA.HI.X UR5, UR6, UR23, UR5, 0x2, UP1 ;  /* 0x0000001706057291 */ /* 0x000fe200088f1405 */
[----:B------:R1:W-:Y:S01]  /*5490*/  STS.128 [R0+0x5800], R68 ;  /* 0x0058004400007388 */ /* 0x0003e20000000c00 */
[----:B------:R-:W-:Y:S01]  /*54a0*/  UIMAD UR14, UR9, UR14, UR8 ;  /* 0x0000000e090e72a4 */ /* 0x000fe2000f8e0208 */
[----:B------:R-:W-:Y:S11]  /*54b0*/  @P0 BRA `(.L_x_1415) ;  /* 0x0000000000140947 */ /* 0x000ff60003800000 */
.L_x_1416:
[----:B------:R-:W2:Y:S04]  /*54c0*/  LDG.E.STRONG.GPU R4, desc[UR46][R2.64] ;  /* 0x0000002e02047981 */ /* 0x000ea8000c1ef900 */
[----:B--2---:R-:W-:Y:S01]  /*54d0*/  CCTL.IVALL ;  /* 0x00000000ff00798f */ /* 0x004fe20002000000 */
[----:B------:R-:W-:Y:S05]  /*54e0*/  YIELD ;  /* 0x0000000000007946 */ /* 0x000fea0003800000 */
[----:B------:R-:W-:-:S13]  /*54f0*/  ISETP.NE.AND P0, PT, R4, UR14, PT ;  /* 0x0000000e04007c0c */ /* 0x000fda000bf05270 */
[----:B------:R-:W-:Y:S05]  /*5500*/  @P0 BRA `(.L_x_1416) ;  /* 0xfffffffc00ec0947 */ /* 0x000fea000383ffff */
.L_x_1415:
[----:B------:R-:W-:Y:S05]  /*5510*/  BSYNC B0 ;  /* 0x0000000000007941 */ /* 0x000fea0003800000 */
.L_x_1414:
[----:B------:R-:W-:-:S03]  /*5520*/  UMOV UR4, 0xffffffff ;  /* 0xffffffff00047882 */ /* 0x000fc60000000000 */
[----:B------:R-:W-:Y:S05]  /*5530*/  BRA.DIV UR4, `(.L_x_1417) ;  /* 0x0000004a04a07947 */ /* 0x000fea000b800000 */
[----:B------:R-:W-:Y:S01]  /*5540*/  NOP ;  /* 0x0000000000007918 */ /* 0x000fe20000000000 */
.L_x_1515:
        /* <DEDUP_REMOVED lines=14> */
[----:B------:R-:W-:-:S09]  /*5630*/  UMOV UR4, UR22 ;  /* 0x0000001600047c82 */ /* 0x000fd20008000000 */
.L_x_1420:
[----:B------:R-:W-:Y:S01]  /*5640*/  @P0 ELECT P2, URZ, PT ;  /* 0x00000000003f082f */ /* 0x000fe20003840000 */
[----:B------:R2:W-:-:S12]  /*5650*/  UBLKRED.G.S.ADD.F32.RN [UR4], [UR10], UR6, desc[UR8] ;  /* 0x000008040a0073bb */ /* 0x0005d800080a1406 */
[----:B------:R-:W-:Y:S02]  /*5660*/  @P2 PLOP3.LUT P0, PT, P2, PT, PT, 0x8, 0x0 ;  /* 0x000000000000281c */ /* 0x000fe4000170e170 */
[----:B------:R-:W-:-:S11]  /*5670*/  PLOP3.LUT P2, PT, PT, PT, PT, 0x8, 0x0 ;  /* 0x000000000000781c */ /* 0x000fd60003f4e170 */
[----:B--2---:R-:W-:Y:S05]  /*5680*/  @P0 BRA.U.ANY `(.L_x_1420) ;  /* 0xfffffffd00ec0947 */ /* 0x004fea000393ffff */
[----:B------:R0:W-:Y:S01]  /*5690*/  UTMACMDFLUSH ;  /* 0x00000000000079b7 */ /* 0x0001e20000000000 */
[----:B------:R-:W-:-:S04]  /*56a0*/  DEPBAR.LE SB0, 0x0 ;  /* 0x000080000000791a */ /* 0x000fc80000000000 */
.L_x_1419:
[----:B------:R-:W-:Y:S05]  /*56b0*/  BSYNC B0 ;  /* 0x0000000000007941 */ /* 0x000fea0003800000 */
.L_x_1418:
        /* <DEDUP_REMOVED lines=14> */
.L_x_1422:
[----:B------:R-:W-:Y:S05]  /*57a0*/  BSYNC B0 ;  /* 0x0000000000007941 */ /* 0x000fea0003800000 */
.L_x_1421:
        /* <DEDUP_REMOVED lines=20> */
.L_x_1425:
[----:B-12---:R-:W2:Y:S04]  /*58f0*/  LDG.E.STRONG.GPU R0, desc[UR46][R2.64] ;  /* 0x0000002e02007981 */ /* 0x006ea8000c1ef900 */
[----:B--2---:R-:W-:Y:S01]  /*5900*/  CCTL.IVALL ;  /* 0x00000000ff00798f */ /* 0x004fe20002000000 */
[----:B------:R-:W-:Y:S05]  /*5910*/  YIELD ;  /* 0x0000000000007946 */ /* 0x000fea0003800000 */
[----:B------:R-:W-:-:S13]  /*5920*/  ISETP.NE.AND P0, PT, R0, UR14, PT ;  /* 0x0000000e00007c0c */ /* 0x000fda000bf05270 */
[----:B------:R-:W-:Y:S05]  /*5930*/  @P0 BRA `(.L_x_1425) ;  /* 0xfffffffc00ec0947 */ /* 0x000fea000383ffff */
.L_x_1424:
[----:B------:R-:W-:Y:S05]  /*5940*/  BSYNC B0 ;  /* 0x0000000000007941 */ /* 0x000fea0003800000 */
.L_x_1423:
[----:B------:R-:W-:-:S03]  /*5950*/  UMOV UR4, 0xffffffff ;  /* 0xffffffff00047882 */ /* 0x000fc60000000000 */
[----:B------:R-:W-:Y:S05]  /*5960*/  BRA.DIV UR4, `(.L_x_1426) ;  /* 0x0000004604b07947 */ /* 0x000fea000b800000 */
[----:B------:R-:W-:Y:S01]  /*5970*/  NOP ;  /* 0x0000000000007918 */ /* 0x000fe20000000000 */
.L_x_1518:
        /* <DEDUP_REMOVED lines=16> */
.L_x_1429:
[----:B------:R-:W-:Y:S01]  /*5a80*/  @P0 ELECT P2, URZ, PT ;  /* 0x00000000003f082f */ /* 0x000fe20003840000 */
[----:B------:R3:W-:-:S12]  /*5a90*/  UBLKRED.G.S.ADD.F32.RN [UR4], [UR10], UR6, desc[UR8] ;  /* 0x000008040a0073bb */ /* 0x0007d800080a1406 */
[----:B------:R-:W-:Y:S02]  /*5aa0*/  @P2 PLOP3.LUT P0, PT, P2, PT, PT, 0x8, 0x0 ;  /* 0x000000000000281c */ /* 0x000fe4000170e170 */
[----:B------:R-:W-:-:S11]  /*5ab0*/  PLOP3.LUT P2, PT, PT, PT, PT, 0x8, 0x0 ;  /* 0x000000000000781c */ /* 0x000fd60003f4e170 */
[----:B---3--:R-:W-:Y:S05]  /*5ac0*/  @P0 BRA.U.ANY `(.L_x_1429) ;  /* 0xfffffffd00ec0947 */ /* 0x008fea000393ffff */
[----:B------:R0:W-:Y:S01]  /*5ad0*/  UTMACMDFLUSH ;  /* 0x00000000000079b7 */ /* 0x0001e20000000000 */
[----:B------:R-:W-:-:S04]  /*5ae0*/  DEPBAR.LE SB0, 0x0 ;  /* 0x000080000000791a */ /* 0x000fc80000000000 */
.L_x_1428:
[----:B------:R-:W-:Y:S05]  /*5af0*/  BSYNC B0 ;  /* 0x0000000000007941 */ /* 0x000fea0003800000 */
.L_x_1427:
        /* <DEDUP_REMOVED lines=14> */
.L_x_1390:
        /* <DEDUP_REMOVED lines=33> */
.L_x_1431:
[----:B------:R-:W-:-:S05]  /*5df0*/  UMOV UR11, UR5 ;  /* 0x00000005000b7c82 */ /* 0x000fca0008000000 */
.L_x_1432:
[----:B------:R-:W-:Y:S01]  /*5e00*/  ULEA UR6, UR23, UR6, 0x7 ;  /* 0x0000000617067291 */ /* 0x000fe2000f8e383f */
[----:B------:R-:W-:Y:S01]  /*5e10*/  ULDC UR7, c[0x0][0x290] ;  /* 0x0000a40000077ab9 */ /* 0x000fe20000000800 */
[----:B------:R-:W-:Y:S01]  /*5e20*/  ULDC UR8, c[0x0][0x74c] ;  /* 0x0001d30000087ab9 */ /* 0x000fe20000000800 */
[----:B------:R-:W-:Y:S01]  /*5e30*/  ULDC.64 UR12, c[0x0][0x2d8] ;  /* 0x0000b600000c7ab9 */ /* 0x000fe20000000a00 */
[----:B------:R-:W-:Y:S02]  /*5e40*/  UIADD3 UR7, -UR8, UR6, -UR7 ;  /* 0x0000000608077290 */ /* 0x000fe4000fffe907 */
[----:B------:R-:W-:Y:S02]  /*5e50*/  UIMAD UR6, UR4, UR12, URZ ;  /* 0x0000000c040672a4 */ /* 0x000fe4000f8e023f */
[----:B------:R-:W-:Y:S02]  /*5e60*/  USHF.R.S32.HI UR8, URZ, 0x1f, UR7 ;  /* 0x0000001f3f087899 */ /* 0x000fe40008011407 */
[----:B------:R-:W-:-:S02]  /*5e70*/  UIMAD UR6, UR17, UR13, UR6 ;  /* 0x0000000d110672a4 */ /* 0x000fc4000f8e0206 */
[----:B------:R-:W-:Y:S02]  /*5e80*/  ULEA.HI UR7, UR8, UR7, URZ, 0x6 ;  /* 0x0000000708077291 */ /* 0x000fe4000f8f303f */
[----:B------:R-:W-:Y:S02]  /*5e90*/  UIMAD.WIDE.U32 UR8, UR17, UR12, URZ ;  /* 0x0000000c110872a5 */ /* 0x000fe4000f8e003f */
[----:B------:R-:W-:Y:S02]  /*5ea0*/  USHF.R.S32.HI UR10, URZ, 0x6, UR7 ;  /* 0x000000063f0a7899 */ /* 0x000fe40008011407 */
[----:B------:R-:W-:Y:S02]  /*5eb0*/  UIADD3 UR9, UR9, UR6, URZ ;  /* 0x0000000609097290 */ /* 0x000fe4000fffe03f */
[----:B------:R-:W-:Y:S02]  /*5ec0*/  UISETP.LT.AND UP0, UPT, URZ, UR10, UPT ;  /* 0x0000000a3f00728c */ /* 0x000fe4000bf01270 */
[----:B------:R-:W-:-:S02]  /*5ed0*/  USHF.R.S32.HI UR7, URZ, 0x1f, UR16 ;  /* 0x0000001f3f077899 */ /* 0x000fc40008011410 */
[----:B------:R-:W-:Y:S01]  /*5ee0*/  USEL UR6, URZ, UR10, !UP0 ;  /* 0x0000000a3f067287 */ /* 0x000fe2000c000000 */
[----:B------:R-:W-:Y:S01]  /*5ef0*/  ULDC.64 UR12, c[0x0][0x2e0] ;  /* 0x0000b800000c7ab9 */ /* 0x000fe20000000a00 */
[----:B------:R-:W-:Y:S02]  /*5f00*/  ULDC UR15, c[0x0][0x288] ;  /* 0x0000a200000f7ab9 */ /* 0x000fe40000000800 */
[----:B------:R-:W-:Y:S02]  /*5f10*/  UISETP.GT.AND UP0, UPT, UR11, UR6, UPT ;  /* 0x000000060b00728c */ /* 0x000fe4000bf04270 */
[----:B------:R-:W-:Y:S02]  /*5f20*/  UIMAD UR7, UR7, UR12, URZ ;  /* 0x0000000c070772a4 */ /* 0x000fe4000f8e023f */
[----:B------:R-:W-:Y:S02]  /*5f30*/  UIMAD UR10, UR16, UR15, URZ ;  /* 0x0000000f100a72a4 */ /* 0x000fe4000f8e023f */
[----:B------:R-:W-:Y:S01]  /*5f40*/  PLOP3.LUT P1, PT, PT, PT, UP0, 0x80, 0x0 ;  /* 0x000000000000781c */ /* 0x000fe20003f2f008 */
[----:B------:R-:W-:-:S02]  /*5f50*/  UIMAD UR14, UR16, UR13, UR7 ;  /* 0x0000000d100e72a4 */ /* 0x000fc4000f8e0207 */
        /* <DEDUP_REMOVED lines=26> */
.L_x_1437:
[----:B------:R-:W2:Y:S04]  /*6100*/  LDG.E.STRONG.GPU R0, desc[UR46][R2.64] ;  /* 0x0000002e02007981 */ /* 0x000ea8000c1ef900 */
[----:B--2---:R-:W-:Y:S01]  /*6110*/  CCTL.IVALL ;  /* 0x00000000ff00798f */ /* 0x004fe20002000000 */
[----:B------:R-:W-:Y:S05]  /*6120*/  YIELD ;  /* 0x0000000000007946 */ /* 0x000fea0003800000 */
[----:B------:R-:W-:-:S13]  /*6130*/  ISETP.NE.AND P1, PT, R0, UR23, PT ;  /* 0x0000001700007c0c */ /* 0x000fda000bf25270 */
[----:B------:R-:W-:Y:S05]  /*6140*/  @P1 BRA `(.L_x_1437) ;  /* 0xfffffffc00ec1947 */ /* 0x000fea000383ffff */
.L_x_1436:
[----:B------:R-:W-:Y:S05]  /*6150*/  BSYNC B0 ;  /* 0x0000000000007941 */ /* 0x000fea0003800000 */
.L_x_1435:
[----:B------:R-:W-:-:S03]  /*6160*/  UMOV UR4, 0xffffffff ;  /* 0xffffffff00047882 */ /* 0x000fc60000000000 */
[----:B------:R-:W-:Y:S05]  /*6170*/  BRA.DIV UR4, `(.L_x_1438) ;  /* 0x0000003e04c87947 */ /* 0x000fea000b800000 */
[----:B------:R-:W-:Y:S01]  /*6180*/  NOP ;  /* 0x0000000000007918 */ /* 0x000fe20000000000 */
.L_x_1521:
        /* <DEDUP_REMOVED lines=22> */
.L_x_1440:
[----:B------:R-:W-:Y:S05]  /*62f0*/  BSYNC B0 ;  /* 0x0000000000007941 */ /* 0x000fea0003800000 */
.L_x_1439:
        /* <DEDUP_REMOVED lines=20> */
.L_x_1442:
[----:B------:R-:W-:Y:S05]  /*6440*/  BSYNC B0 ;  /* 0x0000000000007941 */ /* 0x000fea0003800000 */
.L_x_1441:
[----:B------:R-:W-:Y:S06]  /*6450*/  BAR.ARV 0xa, 0xa0 ;  /* 0x0282800000007b1d */ /* 0x000fec0000002000 */
[----:B------:R-:W-:Y:S04]  /*6460*/  BSSY B0, `(.L_x_1443) ;  /* 0x0000003000007945 */ /* 0x000fe80003800000 */
[----:B------:R-:W-:Y:S05]  /*6470*/  @!P0 BRA `(.L_x_1444) ;  /* 0x0000000000048947 */ /* 0x000fea0003800000 */
[----:B------:R-:W-:-:S04]  /*6480*/  DEPBAR.LE SB0, 0x0 ;  /* 0x000080000000791a */ /* 0x000fc80000000000 */
.L_x_1444:
[----:B------:R-:W-:Y:S05]  /*6490*/  BSYNC B0 ;  /* 0x0000000000007941 */ /* 0x000fea0003800000 */
.L_x_1443:
        /* <DEDUP_REMOVED lines=19> */
.L_x_1446:
[----:B------:R-:W-:Y:S05]  /*65d0*/  BSYNC B0 ;  /* 0x0000000000007941 */ /* 0x000fea0003800000 */
.L_x_1445:
[----:B------:R-:W-:Y:S01]  /*65e0*/  UIADD3 UR18, UR6, 0x1, URZ ;  /* 0x0000000106127890 */ /* 0x000fe2000fffe03f */
[----:B------:R-:W-:Y:S11]  /*65f0*/  BRA `(.L_x_1447) ;  /* 0x0000000000047947 */ /* 0x000ff60003800000 */
.L_x_1434:
[----:B------:R-:W-:-:S05]  /*6600*/  UMOV UR18, UR6 ;  /* 0x0000000600127c82 */ /* 0x000fca0008000000 */
.L_x_1447:
        /* <DEDUP_REMOVED lines=12> */
.L_x_1472:
        /* <DEDUP_REMOVED lines=11> */
.L_x_1450:
[----:B------:R-:W2:Y:S04]  /*6780*/  LDG.E.STRONG.GPU R0, desc[UR46][R2.64] ;  /* 0x0000002e02007981 */ /* 0x000ea8000c1ef900 */
[----:B--2---:R-:W-:Y:S01]  /*6790*/  CCTL.IVALL ;  /* 0x00000000ff00798f */ /* 0x004fe20002000000 */
[----:B------:R-:W-:Y:S05]  /*67a0*/  YIELD ;  /* 0x0000000000007946 */ /* 0x000fea0003800000 */
[----:B------:R-:W-:-:S13]  /*67b0*/  ISETP.NE.AND P1, PT, R0, UR23, PT ;  /* 0x0000001700007c0c */ /* 0x000fda000bf25270 */
[----:B------:R-:W-:Y:S05]  /*67c0*/  @P1 BRA `(.L_x_1450) ;  /* 0xfffffffc00ec1947 */ /* 0x000fea000383ffff */
.L_x_1449:
[----:B------:R-:W-:Y:S05]  /*67d0*/  BSYNC B0 ;  /* 0x0000000000007941 */ /* 0x000fea0003800000 */
.L_x_1448:
[----:B------:R-:W-:-:S03]  /*67e0*/  UMOV UR16, 0xffffffff ;  /* 0xffffffff00107882 */ /* 0x000fc60000000000 */
[----:B------:R-:W-:Y:S05]  /*67f0*/  BRA.DIV UR16, `(.L_x_1451) ;  /* 0x0000003a10447947 */ /* 0x000fea000b800000 */
[----:B------:R-:W-:Y:S01]  /*6800*/  NOP ;  /* 0x0000000000007918 */ /* 0x000fe20000000000 */
.L_x_1524:
        /* <DEDUP_REMOVED lines=19> */
.L_x_1453:
[----:B------:R-:W-:Y:S05]  /*6940*/  BSYNC B0 ;  /* 0x0000000000007941 */ /* 0x000fea0003800000 */
.L_x_1452:
        /* <DEDUP_REMOVED lines=15> */
.L_x_1455:
[----:B------:R-:W-:Y:S05]  /*6a40*/  BSYNC B0 ;  /* 0x0000000000007941 */ /* 0x000fea0003800000 */
.L_x_1454:
[----:B------:R-:W-:Y:S06]  /*6a50*/  BAR.ARV 0xa, 0xa0 ;  /* 0x0282800000007b1d */ /* 0x000fec0000002000 */
[----:B------:R-:W-:Y:S04]  /*6a60*/  BSSY B0, `(.L_x_1456) ;  /* 0x0000003000007945 */ /* 0x000fe80003800000 */
[----:B------:R-:W-:Y:S05]  /*6a70*/  @!P0 BRA `(.L_x_1457) ;  /* 0x0000000000048947 */ /* 0x000fea0003800000 */
[----:B------:R-:W-:-:S04]  /*6a80*/  DEPBAR.LE SB0, 0x0 ;  /* 0x000080000000791a */ /* 0x000fc80000000000 */
.L_x_1457:
[----:B------:R-:W-:Y:S05]  /*6a90*/  BSYNC B0 ;  /* 0x0000000000007941 */ /* 0x000fea0003800000 */
.L_x_1456:
        /* <DEDUP_REMOVED lines=19> */
.L_x_1459:
[----:B------:R-:W-:Y:S05]  /*6bd0*/  BSYNC B0 ;  /* 0x0000000000007941 */ /* 0x000fea0003800000 */
.L_x_1458:
        /* <DEDUP_REMOVED lines=9> */
.L_x_1462:
[----:B------:R-:W2:Y:S04]  /*6c70*/  LDG.E.STRONG.GPU R0, desc[UR46][R2.64] ;  /* 0x0000002e02007981 */ /* 0x000ea8000c1ef900 */
[----:B--2---:R-:W-:Y:S01]  /*6c80*/  CCTL.IVALL ;  /* 0x00000000ff00798f */ /* 0x004fe20002000000 */
[----:B------:R-:W-:Y:S05]  /*6c90*/  YIELD ;  /* 0x0000000000007946 */ /* 0x000fea0003800000 */
[----:B------:R-:W-:-:S13]  /*6ca0*/  ISETP.NE.AND P1, PT, R0, UR23, PT ;  /* 0x0000001700007c0c */ /* 0x000fda000bf25270 */
[----:B------:R-:W-:Y:S05]  /*6cb0*/  @P1 BRA `(.L_x_1462) ;  /* 0xfffffffc00ec1947 */ /* 0x000fea000383ffff */
.L_x_1461:
[----:B------:R-:W-:Y:S05]  /*6cc0*/  BSYNC B0 ;  /* 0x0000000000007941 */ /* 0x000fea0003800000 */
.L_x_1460:
[----:B------:R-:W-:-:S03]  /*6cd0*/  UMOV UR12, 0xffffffff ;  /* 0xffffffff000c7882 */ /* 0x000fc60000000000 */
[----:B------:R-:W-:Y:S05]  /*6ce0*/  BRA.DIV UR12, `(.L_x_1463) ;  /* 0x000000360c247947 */ /* 0x000fea000b800000 */
[----:B------:R-:W-:Y:S01]  /*6cf0*/  NOP ;  /* 0x0000000000007918 */ /* 0x000fe20000000000 */
.L_x_1527:
        /* <DEDUP_REMOVED lines=15> */
.L_x_1465:
[----:B------:R-:W-:Y:S05]  /*6df0*/  BSYNC B0 ;  /* 0x0000000000007941 */ /* 0x000fea0003800000 */
.L_x_1464:
        /* <DEDUP_REMOVED lines=15> */
.L_x_1467:
[----:B------:R-:W-:Y:S05]  /*6ef0*/  BSYNC B0 ;  /* 0x0000000000007941 */ /* 0x000fea0003800000 */
.L_x_1466:
[----:B------:R-:W-:Y:S06]  /*6f00*/  BAR.ARV 0xa, 0xa0 ;  /* 0x0282800000007b1d */ /* 0x000fec0000002000 */
[----:B------:R-:W-:Y:S04]  /*6f10*/  BSSY B0, `(.L_x_1468) ;  /* 0x0000003000007945 */ /* 0x000fe80003800000 */
[----:B------:R-:W-:Y:S05]  /*6f20*/  @!P0 BRA `(.L_x_1469) ;  /* 0x0000000000048947 */ /* 0x000fea0003800000 */
[----:B------:R-:W-:-:S04]  /*6f30*/  DEPBAR.LE SB0, 0x0 ;  /* 0x000080000000791a */ /* 0x000fc80000000000 */
.L_x_1469:
[----:B------:R-:W-:Y:S05]  /*6f40*/  BSYNC B0 ;  /* 0x0000000000007941 */ /* 0x000fea0003800000 */
.L_x_1468:
        /* <DEDUP_REMOVED lines=19> */
.L_x_1471:
[----:B------:R-:W-:Y:S05]  /*7080*/  BSYNC B0 ;  /* 0x0000000000007941 */ /* 0x000fea0003800000 */
.L_x_1470:
[----:B------:R-:W-:Y:S02]  /*7090*/  UIADD3 UR6, UR6, 0x2, URZ ;  /* 0x0000000206067890 */ /* 0x000fe4000fffe03f */
[----:B------:R-:W-:Y:S02]  /*70a0*/  UIADD3 UR4, UR4, 0x3000, URZ ;  /* 0x0000300004047890 */ /* 0x000fe4000fffe03f */
[----:B------:R-:W-:-:S06]  /*70b0*/  UISETP.GE.AND UP0, UPT, UR6, UR11, UPT ;  /* 0x0000000b0600728c */ /* 0x000fcc000bf06270 */
[----:B------:R-:W-:-:S13]  /*70c0*/  PLOP3.LUT P1, PT, PT, PT, UP0, 0x80, 0x0 ;  /* 0x000000000000781c */ /* 0x000fda0003f2f008 */
[----:B------:R-:W-:Y:S05]  /*70d0*/  @!P1 BRA `(.L_x_1472) ;  /* 0xfffffff4007c9947 */ /* 0x000fea000383ffff */
.L_x_1433:
        /* <DEDUP_REMOVED lines=41> */
.L_x_1475:
[----:B------:R-:W-:Y:S05]  /*7370*/  BSYNC B0 ;  /* 0x0000000000007941 */ /* 0x000fea0003800000 */
.L_x_1474:
[----:B------:R-:W-:Y:S05]  /*7380*/  BRA `(.L_x_1476) ;  /* 0x0000000000047947 */ /* 0x000fea0003800000 */
.L_x_1473:
[----:B------:R-:W-:-:S05]  /*7390*/  UMOV UR4, UR6 ;  /* 0x0000000600047c82 */ /* 0x000fca0008000000 */
.L_x_1476:
        /* <DEDUP_REMOVED lines=11> */
.L_x_1481:
        /* <DEDUP_REMOVED lines=24> */
.L_x_1478:
[----:B------:R-:W-:Y:S05]  /*75d0*/  BSYNC B0 ;  /* 0x0000000000007941 */ /* 0x000fea0003800000 */
.L_x_1477:
        /* <DEDUP_REMOVED lines=24> */
.L_x_1480:
[----:B------:R-:W-:Y:S05]  /*7760*/  BSYNC B0 ;  /* 0x0000000000007941 */ /* 0x000fea0003800000 */
.L_x_1479:
[----:B------:R-:W-:Y:S02]  /*7770*/  UIADD3 UR11, UR11, 0x2, URZ ;  /* 0x000000020b0b7890 */ /* 0x000fe4000fffe03f */
[----:B------:R-:W-:Y:S02]  /*7780*/  ULEA UR8, UR18, UR8, 0x1 ;  /* 0x0000000812087291 */ /* 0x000fe4000f8e083f */
[----:B------:R-:W-:Y:S02]  /*7790*/  ULEA UR9, UR18, UR9, 0x1 ;  /* 0x0000000912097291 */ /* 0x000fe4000f8e083f */
[----:B------:R-:W-:-:S13]  /*77a0*/  ISETP.NE.AND P0, PT, RZ, UR11, PT ;  /* 0x0000000bff007c0c */ /* 0x000fda000bf05270 */
[----:B------:R-:W-:Y:S05]  /*77b0*/  @!P0 BRA `(.L_x_1392) ;  /* 0x0000002400948947 */ /* 0x000fea0003800000 */
[----:B------:R-:W-:Y:S05]  /*77c0*/  BRA `(.L_x_1481) ;  /* 0xfffffffc00207947 */ /* 0x000fea000383ffff */
.L_x_1430:
        /* <DEDUP_REMOVED lines=33> */
.L_x_1483:
        /* <DEDUP_REMOVED lines=43> */
.L_x_1528:
        /* <DEDUP_REMOVED lines=15> */
.L_x_1486:
        /* <DEDUP_REMOVED lines=60> */
[----:B------:R-:W-:-:S02]  /*8140*/  UIADD3 UR56, UR8, 0x3000, URZ ;  /* 0x0000300008387890 */ /* 0x000fc4000fffe03f */
[----:B------:R-:W-:Y:S01]  /*8150*/  VIADD R6, R0, 0xffffffff ;  /* 0xffffffff00067836 */ /* 0x000fe20000000000 */
[----:B------:R-:W-:Y:S01]  /*8160*/  UMOV UR58, 0x30 ;  /* 0x00000030003a7882 */ /* 0x000fe20000000000 */
[----:B------:R-:W-:Y:S01]  /*8170*/  UMOV UR59, UR11 ;  /* 0x0000000b003b7c82 */ /* 0x000fe20008000000 */
[----:B------:R-:W-:Y:S01]  /*8180*/  UMOV UR60, UR12 ;  /* 0x0000000c003c7c82 */ /* 0x000fe20008000000 */
[----:B------:R-:W-:Y:S01]  /*8190*/  UMOV UR61, UR21 ;  /* 0x00000015003d7c82 */ /* 0x000fe20008000000 */
[----:B------:R1:W-:Y:S01]  /*81a0*/  STL [R1], R6 ;  /* 0x0000000601007387 */ /* 0x0003e20000100800 */
[----:B------:R-:W-:Y:S01]  /*81b0*/  ISETP.GE.AND P1, PT, R4, R6, PT ;  /* 0x000000060400720c */ /* 0x000fe20003f26270 */
[----:B------:R-:W-:Y:S01]  /*81c0*/  UMOV UR57, UR9 ;  /* 0x0000000900397c82 */ /* 0x000fe20008000000 */
        /* <DEDUP_REMOVED lines=28> */
[----:B--2---:R-:W-:Y:S01]  /*8390*/  UMOV UR10, 0x40 ;  /* 0x00000040000a7882 */ /* 0x004fe20000000000 */
[----:B------:R1:W-:Y:S01]  /*83a0*/  UTMALDG.4D [UR56], [UR54], desc[UR16] ;  /* 0x00001038360075b4 */ /* 0x0003e20008019000 */
[----:B------:R1:W-:Y:S01]  /*83b0*/  UTMALDG.4D [UR48], [UR54], desc[UR16] ;  /* 0x00001030360075b4 */ /* 0x0003e20008019000 */
[----:B---3--:R-:W-:Y:S01]  /*83c0*/  UIADD3 UR24, UR8, 0x6000, URZ ;  /* 0x0000600008187890 */ /* 0x008fe2000fffe03f */
[----:B------:R-:W-:Y:S01]  /*83d0*/  UMOV UR26, UR18 ;  /* 0x00000012001a7c82 */ /* 0x000fe20008000000 */
[----:B------:R1:W-:Y:S01]  /*83e0*/  UTMALDG.4D [UR40], [UR54], desc[UR16] ;  /* 0x00001028360075b4 */ /* 0x0003e20008019000 */
[----:B----4-:R-:W-:-:S02]  /*83f0*/  UIADD3 UR32, UR8, 0x8000, URZ ;  /* 0x0000800008207890 */ /* 0x010fc4000fffe03f */
        /* <DEDUP_REMOVED lines=23> */
.L_x_1497:
[----:B--234-:R-:W-:-:S04]  /*8570*/  SHF.L.U32 R21, R11, 0x1f, RZ ;  /* 0x0000001f0b157819 */ /* 0x01cfc800000006ff */
[----:B------:R-:W1:Y:S02]  /*8580*/  SYNCS.PHASECHK.TRANS64.TRYWAIT P1, [R16+URZ+0x26840], R21 ;  /* 0x02684015100075a7 */ /* 0x000e64000802017f */
[----:B-1----:R-:W-:Y:S05]  /*8590*/  @!P1 BRA `(.L_x_1489) ;  /* 0x0000001c00289947 */ /* 0x002fea0003800000 */
.L_x_1529:
[----:B------:R-:W-:Y:S05]  /*85a0*/  @P0 BRA `(.L_x_1490) ;  /* 0x0000000000140947 */ /* 0x000fea0003800000 */
[----:B------:R-:W-:Y:S01]  /*85b0*/  ISETP.NE.AND P1, PT, R6, RZ, PT ;  /* 0x000000ff0600720c */ /* 0x000fe20003f25270 */
[----:B------:R-:W-:-:S04]  /*85c0*/  IMAD.MOV.U32 R3, RZ, RZ, 0x3100 ;  /* 0x00003100ff037424 */ /* 0x000fc800078e00ff */
[----:B------:R3:W-:Y:S08]  /*85d0*/  SYNCS.ARRIVE.TRANS64 RZ, [R16+URZ+0x26830], R3 ;  /* 0x0268300310ff79a7 */ /* 0x0007f0000800003f */
[----:B------:R-:W-:Y:S05]  /*85e0*/  @!P1 BRA `(.L_x_1490) ;  /* 0x0000000000049947 */ /* 0x000fea0003800000 */
[----:B------:R-:W-:Y:S01]  /*85f0*/  BPT.TRAP 0x1 ;  /* 0x000000040000795c */ /* 0x000fe20000300000 */
.L_x_1490:
        /* <DEDUP_REMOVED lines=43> */
.L_x_1530:
[----:B------:R-:W-:Y:S05]  /*88b0*/  @P0 BRA `(.L_x_1492) ;  /* 0x0000000000140947 */ /* 0x000fea0003800000 */
[----:B------:R-:W-:Y:S01]  /*88c0*/  ISETP.NE.AND P1, PT, R6, RZ, PT ;  /* 0x000000ff0600720c */ /* 0x000fe20003f25270 */
[----:B------:R-:W-:-:S04]  /*88d0*/  IMAD.MOV.U32 R2, RZ, RZ, 0x3100 ;  /* 0x00003100ff027424 */ /* 0x000fc800078e00ff */
[----:B------:R3:W-:Y:S08]  /*88e0*/  SYNCS.ARRIVE.TRANS64 RZ, [R16+URZ+0x26818], R2 ;  /* 0x0268180210ff79a7 */ /* 0x0007f0000800003f */
[----:B------:R-:W-:Y:S05]  /*88f0*/  @!P1 BRA `(.L_x_1492) ;  /* 0x0000000000049947 */ /* 0x000fea0003800000 */
[----:B------:R-:W-:Y:S01]  /*8900*/  BPT.TRAP 0x1 ;  /* 0x000000040000795c */ /* 0x000fe20000300000 */
.L_x_1492:
        /* <DEDUP_REMOVED lines=43> */
.L_x_1531:
[----:B------:R-:W-:Y:S05]  /*8bc0*/  @P0 BRA `(.L_x_1494) ;  /* 0x0000000000140947 */ /* 0x000fea0003800000 */
[----:B------:R-:W-:Y:S01]  /*8bd0*/  ISETP.NE.AND P1, PT, R6, RZ, PT ;  /* 0x000000ff0600720c */ /* 0x000fe20003f25270 */
[----:B-123--:R-:W-:-:S04]  /*8be0*/  IMAD.MOV.U32 R21, RZ, RZ, 0x3100 ;  /* 0x00003100ff157424 */ /* 0x00efc800078e00ff */
[----:B------:R4:W-:Y:S08]  /*8bf0*/  SYNCS.ARRIVE.TRANS64 RZ, [R16+URZ+0x26838], R21 ;  /* 0x0268381510ff79a7 */ /* 0x0009f0000800003f */
[----:B------:R-:W-:Y:S05]  /*8c00*/  @!P1 BRA `(.L_x_1494) ;  /* 0x0000000000049947 */ /* 0x000fea0003800000 */
[----:B------:R-:W-:Y:S01]  /*8c10*/  BPT.TRAP 0x1 ;  /* 0x000000040000795c */ /* 0x000fe20000300000 */
.L_x_1494:
        /* <DEDUP_REMOVED lines=38> */
.L_x_1533:
[----:B------:R-:W-:Y:S05]  /*8e80*/  @P0 BRA `(.L_x_1496) ;  /* 0x0000000000140947 */ /* 0x000fea0003800000 */
[----:B------:R-:W-:Y:S01]  /*8e90*/  ISETP.NE.AND P1, PT, R6, RZ, PT ;  /* 0x000000ff0600720c */ /* 0x000fe20003f25270 */
[----:B------:R-:W-:-:S04]  /*8ea0*/  IMAD.MOV.U32 R5, RZ, RZ, 0x3100 ;  /* 0x00003100ff057424 */ /* 0x000fc800078e00ff */
[----:B------:R1:W-:Y:S08]  /*8eb0*/  SYNCS.ARRIVE.TRANS64 RZ, [R16+URZ+0x26810], R5 ;  /* 0x0268100510ff79a7 */ /* 0x0003f0000800003f */
[----:B------:R-:W-:Y:S05]  /*8ec0*/  @!P1 BRA `(.L_x_1496) ;  /* 0x0000000000049947 */ /* 0x000fea0003800000 */
[----:B------:R-:W-:Y:S01]  /*8ed0*/  BPT.TRAP 0x1 ;  /* 0x000000040000795c */ /* 0x000fe20000300000 */
.L_x_1496:
        /* <DEDUP_REMOVED lines=44> */
.L_x_1488:
[----:B------:R-:W3:Y:S02]  /*91a0*/  LDL.LU R4, [R1+0x4] ;  /* 0x0000040001047983 */ /* 0x000ee40000300800 */
[----:B---3--:R-:W-:Y:S02]  /*91b0*/  ISETP.NE.AND P1, PT, R4, RZ, PT ;  /* 0x000000ff0400720c */ /* 0x008fe40003f25270 */
[----:B------:R1:W5:Y:S11]  /*91c0*/  LDL R4, [R1] ;  /* 0x0000000001047983 */ /* 0x0003760000100800 */
[----:B-1----:R-:W-:Y:S05]  /*91d0*/  @!P1 BRA `(.L_x_1487) ;  /* 0x0000000400809947 */ /* 0x002fea0003800000 */
[----:B------:R-:W-:-:S04]  /*91e0*/  SHF.L.U32 R13, R11, 0x1f, RZ ;  /* 0x0000001f0b0d7819 */ /* 0x000fc800000006ff */
[----:B------:R-:W1:Y:S02]  /*91f0*/  SYNCS.PHASECHK.TRANS64.TRYWAIT P1, [R16+URZ+0x26840], R13 ;  /* 0x0268400d100075a7 */ /* 0x000e64000802017f */
[----:B-1----:R-:W-:Y:S05]  /*9200*/  @!P1 BRA `(.L_x_1498) ;  /* 0x0000001000609947 */ /* 0x002fea0003800000 */
.L_x_1534:
[----:B------:R-:W-:Y:S05]  /*9210*/  @P0 BRA `(.L_x_1499) ;  /* 0x0000000000140947 */ /* 0x000fea0003800000 */
[----:B------:R-:W-:Y:S01]  /*9220*/  ISETP.NE.AND P1, PT, R6, RZ, PT ;  /* 0x000000ff0600720c */ /* 0x000fe20003f25270 */
[----:B--2---:R-:W-:-:S04]  /*9230*/  IMAD.MOV.U32 R5, RZ, RZ, 0x3100 ;  /* 0x00003100ff057424 */ /* 0x004fc800078e00ff */
[----:B------:R3:W-:Y:S08]  /*9240*/  SYNCS.ARRIVE.TRANS64 RZ, [R16+URZ+0x26830], R5 ;  /* 0x0268300510ff79a7 */ /* 0x0007f0000800003f */
[----:B------:R-:W-:Y:S05]  /*9250*/  @!P1 BRA `(.L_x_1499) ;  /* 0x0000000000049947 */ /* 0x000fea0003800000 */
[----:B------:R-:W-:Y:S01]  /*9260*/  BPT.TRAP 0x1 ;  /* 0x000000040000795c */ /* 0x000fe20000300000 */
.L_x_1499:
        /* <DEDUP_REMOVED lines=40> */
.L_x_1535:
[----:B------:R-:W-:Y:S05]  /*94f0*/  @P0 BRA `(.L_x_1501) ;  /* 0x0000000000140947 */ /* 0x000fea0003800000 */
[----:B------:R-:W-:Y:S01]  /*9500*/  ISETP.NE.AND P0, PT, R6, RZ, PT ;  /* 0x000000ff0600720c */ /* 0x000fe20003f05270 */
[----:B------:R-:W-:-:S04]  /*9510*/  IMAD.MOV.U32 R5, RZ, RZ, 0x3100 ;  /* 0x00003100ff057424 */ /* 0x000fc800078e00ff */
[----:B------:R3:W-:Y:S08]  /*9520*/  SYNCS.ARRIVE.TRANS64 RZ, [R16+URZ+0x26818], R5 ;  /* 0x0268180510ff79a7 */ /* 0x0007f0000800003f */
[----:B------:R-:W-:Y:S05]  /*9530*/  @!P0 BRA `(.L_x_1501) ;  /* 0x0000000000048947 */ /* 0x000fea0003800000 */
[----:B------:R-:W-:Y:S01]  /*9540*/  BPT.TRAP 0x1 ;  /* 0x000000040000795c */ /* 0x000fe20000300000 */
.L_x_1501:
        /* <DEDUP_REMOVED lines=41> */
.L_x_1487:
[----:B------:R-:W3:Y:S01]  /*97e0*/  S2R R0, SR_TID.X ;  /* 0x0000000000007919 */ /* 0x000ee20000002100 */
[----:B------:R-:W-:Y:S01]  /*97f0*/  IMAD R3, R19, 0x8, R16 ;  /* 0x0000000813037824 */ /* 0x000fe200078e0210 */
[----:B---3--:R-:W-:Y:S02]  /*9800*/  LOP3.LUT R2, R0, 0x7f, RZ, 0xc0, !PT ;  /* 0x0000007f00027812 */ /* 0x008fe400078ec0ff */
[----:B------:R-:W-:Y:S02]  /*9810*/  SHF.L.U32 R0, R11, 0x1f, RZ ;  /* 0x0000001f0b007819 */ /* 0x000fe400000006ff */
[----:B------:R-:W-:Y:S02]  /*9820*/  ISETP.NE.AND P1, PT, R2, RZ, PT ;  /* 0x000000ff0200720c */ /* 0x000fe40003f25270 */
[----:B------:R-:W3:Y:S02]  /*9830*/  SYNCS.PHASECHK.TRANS64.TRYWAIT P0, [R3+URZ+0x26840], R0 ;  /* 0x02684000030075a7 */ /* 0x000ee4000800017f */
[----:B---3--:R-:W-:Y:S09]  /*9840*/  @!P0 BRA `(.L_x_1502) ;  /* 0x0000000800f88947 */ /* 0x008ff20003800000 */
.L_x_1536:
[----:B------:R-:W-:Y:S05]  /*9850*/  @P1 BRA `(.L_x_1503) ;  /* 0x0000000000181947 */ /* 0x000fea0003800000 */
[----:B------:R-:W1:Y:S01]  /*9860*/  S2R R2, SR_TID.X ;  /* 0x0000000000027919 */ /* 0x000e620000002100 */
[----:B---3--:R-:W-:-:S04]  /*9870*/  IMAD.MOV.U32 R0, RZ, RZ, 0x3100 ;  /* 0x00003100ff007424 */ /* 0x008fc800078e00ff */
[----:B------:R3:W-:Y:S01]  /*9880*/  SYNCS.ARRIVE.TRANS64 RZ, [R3+URZ+0x26830], R0 ;  /* 0x0268300003ff79a7 */ /* 0x0007e2000800003f */
[----:B-1----:R-:W-:-:S13]  /*9890*/  LOP3.LUT P0, RZ, R2, 0x1f, RZ, 0xc0, !PT ;  /* 0x0000001f02ff7812 */ /* 0x002fda000780c0ff */
[----:B---3--:R-:W-:Y:S05]  /*98a0*/  @!P0 BRA `(.L_x_1503) ;  /* 0x0000000000048947 */ /* 0x008fea0003800000 */
[----:B------:R-:W-:Y:S01]  /*98b0*/  BPT.TRAP 0x1 ;  /* 0x000000040000795c */ /* 0x000fe20000300000 */
.L_x_1503:
        /* <DEDUP_REMOVED lines=47> */
.L_x_1484:
[----:B------:R-:W-:Y:S05]  /*9bb0*/  BSYNC B0 ;  /* 0x0000000000007941 */ /* 0x000fea0003800000 */
.L_x_1482:
[----:B------:R-:W-:-:S03]  /*9bc0*/  UMOV UR7, 0xffffffff ;  /* 0xffffffff00077882 */ /* 0x000fc60000000000 */
[----:B------:R-:W-:Y:S05]  /*9bd0*/  BRA.DIV UR7, `(.L_x_1504) ;  /* 0x0000000a07287947 */ /* 0x000fea000b800000 */
[----:B------:R-:W-:-:S13]  /*9be0*/  ELECT P6, URZ, PT ;  /* 0x00000000003f782f */ /* 0x000fda00038c0000 */
.L_x_1539:
[----:B------:R-:W-:Y:S05]  /*9bf0*/  @!P6 BRA `(.L_x_1392) ;  /* 0x000000000084e947 */ /* 0x000fea0003800000 */
[----:B------:R-:W-:-:S06]  /*9c00*/  ULOP3.LUT UR7, UR38, 0x2, URZ, 0xfc, !UPT ;  /* 0x0000000226077892 */ /* 0x000fcc000f8efc3f */
[----:B------:R-:W-:-:S05]  /*9c10*/  IMAD.U32 R2, RZ, RZ, UR7 ;  /* 0x00000007ff027e24 */ /* 0x000fca000f8e00ff */
[----:B------:R-:W-:-:S13]  /*9c20*/  ISETP.NE.AND P2, PT, R2, 0x3, PT ;  /* 0x000000030200780c */ /* 0x000fda0003f45270 */
[----:B------:R-:W-:Y:S05]  /*9c30*/  @!P2 BRA `(.L_x_1505) ;  /* 0x000000000004a947 */ /* 0x000fea0003800000 */
[----:B------:R-:W-:Y:S01]  /*9c40*/  BPT.TRAP 0x1 ;  /* 0x000000040000795c */ /* 0x000fe20000300000 */
.L_x_1505:
        /* <DEDUP_REMOVED lines=15> */
.L_x_1540:
[----:B------:R-:W2:Y:S02]  /*9d40*/  SYNCS.PHASECHK.TRANS64.TRYWAIT P0, [R3+URZ], R2 ;  /* 0x00000002030075a7 */ /* 0x000ea4000800017f */
[----:B--2---:R-:W-:Y:S05]  /*9d50*/  @!P0 BRA `(.L_x_1507) ;  /* 0x0000000400fc8947 */ /* 0x004fea0003800000 */
.L_x_1541:
[----:B------:R-:W-:Y:S05]  /*9d60*/  @!P2 BRA `(.L_x_1508) ;  /* 0x000000000004a947 */ /* 0x000fea0003800000 */
[----:B------:R-:W-:Y:S01]  /*9d70*/  BPT.TRAP 0x1 ;  /* 0x000000040000795c */ /* 0x000fe20000300000 */
.L_x_1508:
[----:B--2---:R-:W-:-:S04]  /*9d80*/  VIADD R3, R7, 0x26840 ;  /* 0x0002684007037836 */ /* 0x004fc80000000000 */
[----:B------:R-:W-:-:S04]  /*9d90*/  IMAD R0, R0, 0x8, R3 ;  /* 0x0000000800007824 */ /* 0x000fc800078e0203 */
[----:B------:R-:W2:Y:S02]  /*9da0*/  SYNCS.PHASECHK.TRANS64.TRYWAIT P0, [R0+URZ], R5 ;  /* 0x00000005000075a7 */ /* 0x000ea4000800017f */
[----:B--2---:R-:W-:Y:S05]  /*9db0*/  @!P0 BRA `(.L_x_1509) ;  /* 0x0000000400f88947 */ /* 0x004fea0003800000 */
.L_x_1542:
[----:B------:R-:W-:-:S07]  /*9dc0*/  IMAD R3, R4, 0x8, R3 ;  /* 0x0000000804037824 */ /* 0x000fce00078e0203 */
.L_x_1510:
[----:B---3--:R3:W4:Y:S02]  /*9dd0*/  SYNCS.PHASECHK.TRANS64.TRYWAIT P0, [R3+URZ], R2 ;  /* 0x00000002030075a7 */ /* 0x008724000800017f */
[----:B----4-:R-:W-:Y:S05]  /*9de0*/  @!P0 NANOSLEEP.SYNCS 0x989680 ;  /* 0x009896800000895d */ /* 0x010fea0003900000 */
[----:B------:R-:W4:Y:S02]  /*9df0*/  @!P0 SYNCS.PHASECHK.TRANS64 P0, [R3+URZ], R2 ;  /* 0x00000002030085a7 */ /* 0x000f24000800007f */
[----:B----4-:R-:W-:Y:S05]  /*9e00*/  @!P0 BRA `(.L_x_1510) ;  /* 0xfffffffc00f08947 */ /* 0x010fea000383ffff */
.L_x_1392:
[----:B------:R-:W-:Y:S05]  /*9e10*/  BSYNC B6 ;  /* 0x0000000000067941 */ /* 0x000fea0003800000 */
.L_x_1389:
[----:B------:R-:W-:Y:S05]  /*9e20*/  EXIT ;  /* 0x000000000000794d */ /* 0x000fea0003800000 */
.L_x_1399:
[----:B------:R-:W-:Y:S02]  /*9e30*/  IMAD.MOV.U32 R13, RZ, RZ, R17 ;  /* 0x000000ffff0d7224 */ /* 0x000fe400078e0011 */
[----:B------:R-:W-:Y:S02]  /*9e40*/  IMAD.MOV.U32 R12, RZ, RZ, RZ ;  /* 0x000000ffff0c7224 */ /* 0x000fe400078e00ff */
[----:B------:R-:W-:Y:S02]  /*9e50*/  IMAD.MOV.U32 R11, RZ, RZ, 0x1f ;  /* 0x0000001fff0b7424 */ /* 0x000fe400078e00ff */
[----:B------:R-:W-:-:S07]  /*9e60*/  IMAD.MOV.U32 R15, RZ, RZ, -0x1 ;  /* 0xffffffffff0f7424 */ /* 0x000fce00078e00ff */
[----:B------:R-:W-:Y:S05]  /*9e70*/  WARPSYNC.COLLECTIVE R15, `(.L_x_1511) ;  /* 0x000000000f087348 */ /* 0x000fea0003c00000 */
[----:B------:R1:W2:Y:S02]  /*9e80*/  SHFL.IDX P6, R14, R13, R12, R11 ;  /* 0x0000000c0d0e7389 */ /* 0x0002a400000c000b */
[----:B-12---:R-:W-:Y:S01]  /*9e90*/  ENDCOLLECTIVE ;  /* 0x000000000000791b */ /* 0x006fe20003800000 */
.L_x_1511:
[----:B------:R-:W-:Y:S05]  /*9ea0*/  BRA `(.L_x_1512) ;  /* 0xffffff7000707947 */ /* 0x000fea000383ffff */
.L_x_1401:
[----:B--2---:R2:W3:Y:S02]  /*9eb0*/  SYNCS.PHASECHK.TRANS64.TRYWAIT P0, [R237+URZ+0x26800], R4 ;  /* 0x02680004ed0075a7 */ /* 0x0044e4000800017f */
[----:B---3--:R-:W-:Y:S05]  /*9ec0*/  @!P0 NANOSLEEP.SYNCS 0x989680 ;  /* 0x009896800000895d */ /* 0x008fea0003900000 */
[----:B------:R-:W3:Y:S02]  /*9ed0*/  @!P0 SYNCS.PHASECHK.TRANS64 P0, [R237+URZ+0x26800], R4 ;  /* 0x02680004ed0085a7 */ /* 0x000ee4000800007f */
[----:B---3--:R-:W-:Y:S05]  /*9ee0*/  @!P0 BRA `(.L_x_1401) ;  /* 0xfffffffc00f08947 */ /* 0x008fea000383ffff */
[----:B------:R-:W-:Y:S05]  /*9ef0*/  BRA `(.L_x_1400) ;  /* 0xffffff7000987947 */ /* 0x000fea000383ffff */
.L_x_1406:
[----:B--2---:R-:W-:-:S04]  /*9f00*/  IMAD.U32 R5, RZ, RZ, UR9 ;  /* 0x00000009ff057e24 */ /* 0x004fc8000f8e00ff */
[----:B------:R2:W3:Y:S03]  /*9f10*/  SYNCS.PHASECHK.TRANS64.TRYWAIT P0, [R5+URZ+0x26810], R120 ;  /* 0x02681078050075a7 */ /* 0x0004e6000800017f */
[----:B---3--:R-:W-:Y:S05]  /*9f20*/  @!P0 NANOSLEEP.SYNCS 0x989680 ;  /* 0x009896800000895d */ /* 0x008fea0003900000 */
[----:B------:R-:W3:Y:S02]  /*9f30*/  @!P0 SYNCS.PHASECHK.TRANS64 P0, [R5+URZ+0x26810], R120 ;  /* 0x02681078050085a7 */ /* 0x000ee4000800007f */
[----:B---3--:R-:W-:Y:S05]  /*9f40*/  @!P0 BRA `(.L_x_1406) ;  /* 0xfffffffc00ec8947 */ /* 0x008fea000383ffff */
[----:B------:R-:W-:Y:S05]  /*9f50*/  BRA `(.L_x_1405) ;  /* 0xffffff7c00007947 */ /* 0x000fea000383ffff */
.L_x_1410:
[----:B------:R-:W-:-:S04]  /*9f60*/  IMAD.U32 R121, RZ, RZ, UR9 ;  /* 0x00000009ff797e24 */ /* 0x000fc8000f8e00ff */
[----:B------:R1:W1:Y:S03]  /*9f70*/  SYNCS.PHASECHK.TRANS64.TRYWAIT P0, [R121+URZ+0x26830], R120 ;  /* 0x02683078790075a7 */ /* 0x000266000800017f */
[----:B-1----:R-:W-:Y:S05]  /*9f80*/  @!P0 NANOSLEEP.SYNCS 0x989680 ;  /* 0x009896800000895d */ /* 0x002fea0003900000 */
[----:B------:R-:W1:Y:S02]  /*9f90*/  @!P0 SYNCS.PHASECHK.TRANS64 P0, [R121+URZ+0x26830], R120 ;  /* 0x02683078790085a7 */ /* 0x000e64000800007f */
[----:B-1----:R-:W-:Y:S05]  /*9fa0*/  @!P0 BRA `(.L_x_1410) ;  /* 0xfffffffc00ec8947 */ /* 0x002fea000383ffff */
[----:B------:R-:W-:Y:S05]  /*9fb0*/  BRA `(.L_x_1409) ;  /* 0xffffff8000c47947 */ /* 0x000fea000383ffff */
.L_x_1417:
[----:B------:R-:W-:Y:S01]  /*9fc0*/  BSSY B0, `(.L_x_1513) ;  /* 0x0000005000007945 */ /* 0x000fe20003800000 */
[----:B------:R-:W-:-:S07]  /*9fd0*/  IMAD.MOV.U32 R15, RZ, RZ, -0x1 ;  /* 0xffffffffff0f7424 */ /* 0x000fce00078e00ff */
[----:B-1----:R-:W-:Y:S05]  /*9fe0*/  WARPSYNC.COLLECTIVE R15, `(.L_x_1514) ;  /* 0x000000000f087348 */ /* 0x002fea0003c00000 */
[----:B------:R-:W-:Y:S01]  /*9ff0*/  NOP ;  /* 0x0000000000007918 */ /* 0x000fe20000000000 */
[----:B-1----:R-:W-:Y:S01]  /*a000*/  ENDCOLLECTIVE ;  /* 0x000000000000791b */ /* 0x002fe20003800000 */
.L_x_1514:
[----:B------:R-:W-:Y:S05]  /*a010*/  BSYNC B0 ;  /* 0x0000000000007941 */ /* 0x000fea0003800000 */
.L_x_1513:
[----:B------:R-:W-:Y:S05]  /*a020*/  BRA `(.L_x_1515) ;  /* 0xffffffb400487947 */ /* 0x000fea000383ffff */
.L_x_1426:
[----:B------:R-:W-:Y:S01]  /*a030*/  BSSY B0, `(.L_x_1516) ;  /* 0x0000005000007945 */ /* 0x000fe20003800000 */
[----:B------:R-:W-:-:S07]  /*a040*/  IMAD.MOV.U32 R15, RZ, RZ, -0x1 ;  /* 0xffffffffff0f7424 */ /* 0x000fce00078e00ff */
[----:B-12---:R-:W-:Y:S05]  /*a050*/  WARPSYNC.COLLECTIVE R15, `(.L_x_1517) ;  /* 0x000000000f087348 */ /* 0x006fea0003c00000 */
[----:B------:R-:W-:Y:S01]  /*a060*/  NOP ;  /* 0x0000000000007918 */ /* 0x000fe20000000000 */
[----:B-12---:R-:W-:Y:S01]  /*a070*/  ENDCOLLECTIVE ;  /* 0x000000000000791b */ /* 0x006fe20003800000 */
.L_x_1517:
[----:B------:R-:W-:Y:S05]  /*a080*/  BSYNC B0 ;  /* 0x0000000000007941 */ /* 0x000fea0003800000 */
.L_x_1516:
[----:B------:R-:W-:Y:S05]  /*a090*/  BRA `(.L_x_1518) ;  /* 0xffffffb800387947 */ /* 0x000fea000383ffff */
.L_x_1438:
[----:B------:R-:W-:Y:S01]  /*a0a0*/  BSSY B0, `(.L_x_1519) ;  /* 0x0000005000007945 */ /* 0x000fe20003800000 */
[----:B------:R-:W-:-:S07]  /*a0b0*/  IMAD.MOV.U32 R15, RZ, RZ, -0x1 ;  /* 0xffffffffff0f7424 */ /* 0x000fce00078e00ff */
[----:B------:R-:W-:Y:S05]  /*a0c0*/  WARPSYNC.COLLECTIVE R15, `(.L_x_1520) ;  /* 0x000000000f087348 */ /* 0x000fea0003c00000 */
[----:B------:R-:W-:Y:S01]  /*a0d0*/  NOP ;  /* 0x0000000000007918 */ /* 0x000fe20000000000 */
[----:B------:R-:W-:Y:S01]  /*a0e0*/  ENDCOLLECTIVE ;  /* 0x000000000000791b */ /* 0x000fe20003800000 */
.L_x_1520:
[----:B------:R-:W-:Y:S05]  /*a0f0*/  BSYNC B0 ;  /* 0x0000000000007941 */ /* 0x000fea0003800000 */
.L_x_1519:
[----:B------:R-:W-:Y:S05]  /*a100*/  BRA `(.L_x_1521) ;  /* 0xffffffc000207947 */ /* 0x000fea000383ffff */
.L_x_1451:
[----:B------:R-:W-:Y:S01]  /*a110*/  BSSY B0, `(.L_x_1522) ;  /* 0x0000005000007945 */ /* 0x000fe20003800000 */
[----:B------:R-:W-:-:S07]  /*a120*/  IMAD.MOV.U32 R15, RZ, RZ, -0x1 ;  /* 0xffffffffff0f7424 */ /* 0x000fce00078e00ff */
[----:B------:R-:W-:Y:S05]  /*a130*/  WARPSYNC.COLLECTIVE R15, `(.L_x_1523) ;  /* 0x000000000f087348 */ /* 0x000fea0003c00000 */
[----:B------:R-:W-:Y:S01]  /*a140*/  NOP ;  /* 0x0000000000007918 */ /* 0x000fe20000000000 */
[----:B------:R-:W-:Y:S01]  /*a150*/  ENDCOLLECTIVE ;  /* 0x000000000000791b */ /* 0x000fe20003800000 */
.L_x_1523:
[----:B------:R-:W-:Y:S05]  /*a160*/  BSYNC B0 ;  /* 0x0000000000007941 */ /* 0x000fea0003800000 */
.L_x_1522:
[----:B------:R-:W-:Y:S05]  /*a170*/  BRA `(.L_x_1524) ;  /* 0xffffffc400a47947 */ /* 0x000fea000383ffff */
.L_x_1463:
[----:B------:R-:W-:Y:S01]  /*a180*/  BSSY B0, `(.L_x_1525) ;  /* 0x0000005000007945 */ /* 0x000fe20003800000 */
[----:B------:R-:W-:-:S07]  /*a190*/  IMAD.MOV.U32 R15, RZ, RZ, -0x1 ;  /* 0xffffffffff0f7424 */ /* 0x000fce00078e00ff */
[----:B------:R-:W-:Y:S05]  /*a1a0*/  WARPSYNC.COLLECTIVE R15, `(.L_x_1526) ;  /* 0x000000000f087348 */ /* 0x000fea0003c00000 */
[----:B------:R-:W-:Y:S01]  /*a1b0*/  NOP ;  /* 0x0000000000007918 */ /* 0x000fe20000000000 */
[----:B------:R-:W-:Y:S01]  /*a1c0*/  ENDCOLLECTIVE ;  /* 0x000000000000791b */ /* 0x000fe20003800000 */
.L_x_1526:
[----:B------:R-:W-:Y:S05]  /*a1d0*/  BSYNC B0 ;  /* 0x0000000000007941 */ /* 0x000fea0003800000 */
.L_x_1525:
[----:B------:R-:W-:Y:S05]  /*a1e0*/  BRA `(.L_x_1527) ;  /* 0xffffffc800c47947 */ /* 0x000fea000383ffff */
.L_x_1485:
[----:B-1----:R1:W2:Y:S02]  /*a1f0*/  SYNCS.PHASECHK.TRANS64.TRYWAIT P0, [R16+URZ+0x26820], R3 ;  /* 0x02682003100075a7 */ /* 0x0022a4000800017f */
[----:B--2---:R-:W-:Y:S05]  /*a200*/  @!P0 NANOSLEEP.SYNCS 0x989680 ;  /* 0x009896800000895d */ /* 0x004fea0003900000 */
[----:B------:R-:W2:Y:S02]  /*a210*/  @!P0 SYNCS.PHASECHK.TRANS64 P0, [R16+URZ+0x26820], R3 ;  /* 0x02682003100085a7 */ /* 0x000ea4000800007f */
[----:B--2---:R-:W-:Y:S05]  /*a220*/  @!P0 BRA `(.L_x_1485) ;  /* 0xfffffffc00f08947 */ /* 0x004fea000383ffff */
[----:B------:R-:W-:Y:S05]  /*a230*/  BRA `(.L_x_1528) ;  /* 0xffffffd800947947 */ /* 0x000fea000383ffff */
.L_x_1489:
[----:B-1----:R1:W3:Y:S02]  /*a240*/  SYNCS.PHASECHK.TRANS64.TRYWAIT P1, [R16+URZ+0x26840], R21 ;  /* 0x02684015100075a7 */ /* 0x0022e4000802017f */
[----:B---3--:R-:W-:Y:S05]  /*a250*/  @!P1 NANOSLEEP.SYNCS 0x989680 ;  /* 0x009896800000995d */ /* 0x008fea0003900000 */
[----:B------:R-:W3:Y:S02]  /*a260*/  @!P1 SYNCS.PHASECHK.TRANS64 P1, [R16+URZ+0x26840], R21 ;  /* 0x02684015100095a7 */ /* 0x000ee4000802007f */
[----:B---3--:R-:W-:Y:S05]  /*a270*/  @!P1 BRA `(.L_x_1489) ;  /* 0xfffffffc00f09947 */ /* 0x008fea000383ffff */
[----:B------:R-:W-:Y:S05]  /*a280*/  BRA `(.L_x_1529) ;  /* 0xffffffe000c47947 */ /* 0x000fea000383ffff */
.L_x_1491:
[----:B--2---:R2:W3:Y:S02]  /*a290*/  SYNCS.PHASECHK.TRANS64.TRYWAIT P1, [R16+URZ+0x26828], R21 ;  /* 0x02682815100075a7 */ /* 0x0044e4000802017f */
[----:B---3--:R-:W-:Y:S05]  /*a2a0*/  @!P1 NANOSLEEP.SYNCS 0x989680 ;  /* 0x009896800000995d */ /* 0x008fea0003900000 */
[----:B------:R-:W3:Y:S02]  /*a2b0*/  @!P1 SYNCS.PHASECHK.TRANS64 P1, [R16+URZ+0x26828], R21 ;  /* 0x02682815100095a7 */ /* 0x000ee4000802007f */
[----:B---3--:R-:W-:Y:S05]  /*a2c0*/  @!P1 BRA `(.L_x_1491) ;  /* 0xfffffffc00f09947 */ /* 0x008fea000383ffff */
[----:B------:R-:W-:Y:S05]  /*a2d0*/  BRA `(.L_x_1530) ;  /* 0xffffffe400747947 */ /* 0x000fea000383ffff */
.L_x_1493:
[----:B---3--:R3:W4:Y:S02]  /*a2e0*/  SYNCS.PHASECHK.TRANS64.TRYWAIT P1, [R16+URZ+0x26848], R21 ;  /* 0x02684815100075a7 */ /* 0x008724000802017f */
[----:B----4-:R-:W-:Y:S05]  /*a2f0*/  @!P1 NANOSLEEP.SYNCS 0x989680 ;  /* 0x009896800000995d */ /* 0x010fea0003900000 */
[----:B------:R-:W4:Y:S02]  /*a300*/  @!P1 SYNCS.PHASECHK.TRANS64 P1, [R16+URZ+0x26848], R21 ;  /* 0x02684815100095a7 */ /* 0x000f24000802007f */
[----:B----4-:R-:W-:Y:S05]  /*a310*/  @!P1 BRA `(.L_x_1493) ;  /* 0xfffffffc00f09947 */ /* 0x010fea000383ffff */
[----:B------:R-:W-:Y:S05]  /*a320*/  BRA `(.L_x_1531) ;  /* 0xffffffe800247947 */ /* 0x000fea000383ffff */
.L_x_1495:
[----:B------:R-:W-:-:S07]  /*a330*/  SHF.L.U32 R5, R11, 0x1f, RZ ;  /* 0x0000001f0b057819 */ /* 0x000fce00000006ff */
.L_x_1532:
[----:B------:R1:W1:Y:S02]  /*a340*/  SYNCS.PHASECHK.TRANS64.TRYWAIT P1, [R16+URZ+0x26820], R5 ;  /* 0x02682005100075a7 */ /* 0x000264000802017f */
[----:B-1----:R-:W-:Y:S05]  /*a350*/  @!P1 NANOSLEEP.SYNCS 0x989680 ;  /* 0x009896800000995d */ /* 0x002fea0003900000 */
[----:B------:R-:W1:Y:S02]  /*a360*/  @!P1 SYNCS.PHASECHK.TRANS64 P1, [R16+URZ+0x26820], R5 ;  /* 0x02682005100095a7 */ /* 0x000e64000802007f */
[----:B-1----:R-:W-:Y:S05]  /*a370*/  @!P1 BRA `(.L_x_1532) ;  /* 0xfffffffc00f09947 */ /* 0x002fea000383ffff */
[----:B------:R-:W-:Y:S05]  /*a380*/  BRA `(.L_x_1533) ;  /* 0xffffffe800bc7947 */ /* 0x000fea000383ffff */
.L_x_1498:
[----:B-1----:R1:W3:Y:S02]  /*a390*/  SYNCS.PHASECHK.TRANS64.TRYWAIT P1, [R16+URZ+0x26840], R13 ;  /* 0x0268400d100075a7 */ /* 0x0022e4000802017f */
[----:B---3--:R-:W-:Y:S05]  /*a3a0*/  @!P1 NANOSLEEP.SYNCS 0x989680 ;  /* 0x009896800000995d */ /* 0x008fea0003900000 */
[----:B------:R-:W3:Y:S02]  /*a3b0*/  @!P1 SYNCS.PHASECHK.TRANS64 P1, [R16+URZ+0x26840], R13 ;  /* 0x0268400d100095a7 */ /* 0x000ee4000802007f */
[----:B---3--:R-:W-:Y:S05]  /*a3c0*/  @!P1 BRA `(.L_x_1498) ;  /* 0xfffffffc00f09947 */ /* 0x008fea000383ffff */
[----:B------:R-:W-:Y:S05]  /*a3d0*/  BRA `(.L_x_1534) ;  /* 0xffffffec008c7947 */ /* 0x000fea000383ffff */
.L_x_1500:
[----:B--2---:R2:W3:Y:S02]  /*a3e0*/  SYNCS.PHASECHK.TRANS64.TRYWAIT P1, [R16+URZ+0x26828], R13 ;  /* 0x0268280d100075a7 */ /* 0x0044e4000802017f */
[----:B---3--:R-:W-:Y:S05]  /*a3f0*/  @!P1 NANOSLEEP.SYNCS 0x989680 ;  /* 0x009896800000995d */ /* 0x008fea0003900000 */
[----:B------:R-:W3:Y:S02]  /*a400*/  @!P1 SYNCS.PHASECHK.TRANS64 P1, [R16+URZ+0x26828], R13 ;  /* 0x0268280d100095a7 */ /* 0x000ee4000802007f */
[----:B---3--:R-:W-:Y:S05]  /*a410*/  @!P1 BRA `(.L_x_1500) ;  /* 0xfffffffc00f09947 */ /* 0x008fea000383ffff */
[----:B------:R-:W-:Y:S05]  /*a420*/  BRA `(.L_x_1535) ;  /* 0xfffffff000307947 */ /* 0x000fea000383ffff */
.L_x_1502:
[----:B---3--:R3:W1:Y:S02]  /*a430*/  SYNCS.PHASECHK.TRANS64.TRYWAIT P0, [R3+URZ+0x26840], R0 ;  /* 0x02684000030075a7 */ /* 0x008664000800017f */
[----:B-1----:R-:W-:Y:S05]  /*a440*/  @!P0 NANOSLEEP.SYNCS 0x989680 ;  /* 0x009896800000895d */ /* 0x002fea0003900000 */
[----:B------:R-:W1:Y:S02]  /*a450*/  @!P0 SYNCS.PHASECHK.TRANS64 P0, [R3+URZ+0x26840], R0 ;  /* 0x02684000030085a7 */ /* 0x000e64000800007f */
[----:B-1----:R-:W-:Y:S05]  /*a460*/  @!P0 BRA `(.L_x_1502) ;  /* 0xfffffffc00f08947 */ /* 0x002fea000383ffff */
[----:B------:R-:W-:Y:S05]  /*a470*/  BRA `(.L_x_1536) ;  /* 0xfffffff000f47947 */ /* 0x000fea000383ffff */
.L_x_1504:
[----:B------:R-:W-:Y:S01]  /*a480*/  BSSY B0, `(.L_x_1537) ;  /* 0x0000006000007945 */ /* 0x000fe20003800000 */
[----:B------:R-:W-:-:S07]  /*a490*/  IMAD.MOV.U32 R15, RZ, RZ, -0x1 ;  /* 0xffffffffff0f7424 */ /* 0x000fce00078e00ff */
[----:B------:R-:W-:Y:S05]  /*a4a0*/  WARPSYNC.COLLECTIVE R15, `(.L_x_1538) ;  /* 0x000000000f0c7348 */ /* 0x000fea0003c00000 */
[----:B------:R-:W-:Y:S02]  /*a4b0*/  ELECT P6, UR62, PT ;  /* 0x00000000003e782f */ /* 0x000fe400038c0000 */
[----:B------:R-:W-:Y:S01]  /*a4c0*/  MOV R14, UR62 ;  /* 0x0000003e000e7c02 */ /* 0x000fe20008000f00 */
[----:B------:R-:W-:Y:S10]  /*a4d0*/  ENDCOLLECTIVE ;  /* 0x000000000000791b */ /* 0x000ff40003800000 */
.L_x_1538:
[----:B------:R-:W-:Y:S05]  /*a4e0*/  BSYNC B0 ;  /* 0x0000000000007941 */ /* 0x000fea0003800000 */
.L_x_1537:
[----:B------:R-:W-:Y:S05]  /*a4f0*/  BRA `(.L_x_1539) ;  /* 0xfffffff400bc7947 */ /* 0x000fea000383ffff */
.L_x_1506:
[----:B-1----:R1:W2:Y:S02]  /*a500*/  SYNCS.PHASECHK.TRANS64.TRYWAIT P0, [R6+URZ], R5 ;  /* 0x00000005060075a7 */ /* 0x0022a4000800017f */
[----:B--2---:R-:W-:Y:S05]  /*a510*/  @!P0 NANOSLEEP.SYNCS 0x989680 ;  /* 0x009896800000895d */ /* 0x004fea0003900000 */
[----:B------:R-:W2:Y:S02]  /*a520*/  @!P0 SYNCS.PHASECHK.TRANS64 P0, [R6+URZ], R5 ;  /* 0x00000005060085a7 */ /* 0x000ea4000800007f */
[----:B--2---:R-:W-:Y:S05]  /*a530*/  @!P0 BRA `(.L_x_1506) ;  /* 0xfffffffc00f08947 */ /* 0x004fea000383ffff */
[----:B------:R-:W-:Y:S05]  /*a540*/  BRA `(.L_x_1540) ;  /* 0xfffffff400fc7947 */ /* 0x000fea000383ffff */
.L_x_1507:
[----:B--2---:R2:W3:Y:S02]  /*a550*/  SYNCS.PHASECHK.TRANS64.TRYWAIT P0, [R3+URZ], R2 ;  /* 0x00000002030075a7 */ /* 0x0044e4000800017f */
[----:B---3--:R-:W-:Y:S05]  /*a560*/  @!P0 NANOSLEEP.SYNCS 0x989680 ;  /* 0x009896800000895d */ /* 0x008fea0003900000 */
[----:B------:R-:W3:Y:S02]  /*a570*/  @!P0 SYNCS.PHASECHK.TRANS64 P0, [R3+URZ], R2 ;  /* 0x00000002030085a7 */ /* 0x000ee4000800007f */
[----:B---3--:R-:W-:Y:S05]  /*a580*/  @!P0 BRA `(.L_x_1507) ;  /* 0xfffffffc00f08947 */ /* 0x008fea000383ffff */
[----:B------:R-:W-:Y:S05]  /*a590*/  BRA `(.L_x_1541) ;  /* 0xfffffff400f07947 */ /* 0x000fea000383ffff */
.L_x_1509:
[----:B--2---:R2:W3:Y:S02]  /*a5a0*/  SYNCS.PHASECHK.TRANS64.TRYWAIT P0, [R0+URZ], R5 ;  /* 0x00000005000075a7 */ /* 0x0044e4000800017f */
[----:B---3--:R-:W-:Y:S05]  /*a5b0*/  @!P0 NANOSLEEP.SYNCS 0x989680 ;  /* 0x009896800000895d */ /* 0x008fea0003900000 */
[----:B------:R-:W3:Y:S02]  /*a5c0*/  @!P0 SYNCS.PHASECHK.TRANS64 P0, [R0+URZ], R5 ;  /* 0x00000005000085a7 */ /* 0x000ee4000800007f */
[----:B---3--:R-:W-:Y:S05]  /*a5d0*/  @!P0 BRA `(.L_x_1509) ;  /* 0xfffffffc00f08947 */ /* 0x008fea000383ffff */
[----:B------:R-:W-:Y:S05]  /*a5e0*/  BRA `(.L_x_1542) ;  /* 0xfffffff400f47947 */ /* 0x000fea000383ffff */
.L_x_1543:
        /* <DEDUP_REMOVED lines=9> */
.L_x_3304:


//--------------------- .text._ZN7cutlass13device_kernelIN5flash11enable_sm90INS1_16FlashAttnBwdSm90INS1_25CollectiveMainloopBwdSm90ILi2ELi2ELi2EN4cute5tupleIJNS5_1CILi1EEES8_S8_EEENS6_IJNS7_ILi64EEENS7_ILi128EEENS7_ILi96EEEEEENS_10bfloat16_tEfNS_4arch4Sm90ELb0ELb1ELb1ELb1ELb0ELb1ELb0ELb0ELi2ELi1ELi2ELi1ELb1EEENS1_21CollectiveEpilogueBwdISD_SE_SG_Li256ELb1ELb0ELi1EEENS1_19SingleTileSchedulerILb1ELb0ELb0ELi128EEEEEEEEEvNT_6ParamsE --------------------------
	.section	.text._ZN7cutlass13device_kernelIN5flash11enable_sm90INS1_16FlashAttnBwdSm90INS1_25CollectiveMainloopBwdSm90ILi2ELi2ELi2EN4cute5tupleIJNS5_1CILi1EEES8_S8_EEENS6_IJNS7_ILi64EEENS7_ILi128EEENS7_ILi96EEEEEENS_10bfloat16_tEfNS_4arch4Sm90ELb0ELb1ELb1ELb1ELb0ELb1ELb0ELb0ELi2ELi1ELi2ELi1ELb1EEENS1_21CollectiveEpilogueBwdISD_SE_SG_Li256ELb1ELb0ELi1EEENS1_19SingleTileSchedulerILb1ELb0ELb0ELi128EEEEEEEEEvNT_6ParamsE,"ax",@progbits
	.align	128
.text._ZN7cutlass13device_kernelIN5flash11enable_sm90INS1_16FlashAttnBwdSm90INS1_25CollectiveMainloopBwdSm90ILi2ELi2ELi2EN4cute5tupleIJNS5_1CILi1EEES8_S8_EEENS6_IJNS7_ILi64EEENS7_ILi128EEENS7_ILi96EEEEEENS_10bfloat16_tEfNS_4arch4Sm90ELb0ELb1ELb1ELb1ELb0ELb1ELb0ELb0ELi2ELi1ELi2ELi1ELb1EEENS1_21CollectiveEpilogueBwdISD_SE_SG_Li256ELb1ELb0ELi1EEENS1_19SingleTileSchedulerILb1ELb0ELb0ELi128EEEEEEEEEvNT_6ParamsE:
        .type           _ZN7cutlass13device_kernelIN5flash11enable_sm90INS1_16FlashAttnBwdSm90INS1_25CollectiveMainloopBwdSm90ILi2ELi2ELi2EN4cute5tupleIJNS5_1CILi1EEES8_S8_EEENS6_IJNS7_ILi64EEENS7_ILi128EEENS7_ILi96EEEEEENS_10bfloat16_tEfNS_4arch4Sm90ELb0ELb1ELb1ELb1ELb0ELb1ELb0ELb0ELi2ELi1ELi2ELi1ELb1EEENS1_21CollectiveEpilogueBwdISD_SE_SG_Li256ELb1ELb0ELi1EEENS1_19SingleTileSchedulerILb1ELb0ELb0ELi128EEEEEEEEEvNT_6ParamsE,@function
        .size           _ZN7cutlass13device_kernelIN5flash11enable_sm90INS1_16FlashAttnBwdSm90INS1_25CollectiveMainloopBwdSm90ILi2ELi2ELi2EN4cute5tupleIJNS5_1CILi1EEES8_S8_EEENS6_IJNS7_ILi64EEENS7_ILi128EEENS7_ILi96EEEEEENS_10bfloat16_tEfNS_4arch4Sm90ELb0ELb1ELb1ELb1ELb0ELb1ELb0ELb0ELi2ELi1ELi2ELi1ELb1EEENS1_21CollectiveEpilogueBwdISD_SE_SG_Li256ELb1ELb0ELi1EEENS1_19SingleTileSchedulerILb1ELb0ELb0ELi128EEEEEEEEEvNT_6ParamsE,(.L_x_3305 - _ZN7cutlass13device_kernelIN5flash11enable_sm90INS1_16FlashAttnBwdSm90INS1_25CollectiveMainloopBwdSm90ILi2ELi2ELi2EN4cute5tupleIJNS5_1CILi1EEES8_S8_EEENS6_IJNS7_ILi64EEENS7_ILi128EEENS7_ILi96EEEEEENS_10bfloat16_tEfNS_4arch4Sm90ELb0ELb1ELb1ELb1ELb0ELb1ELb0ELb0ELi2ELi1ELi2ELi1ELb1EEENS1_21CollectiveEpilogueBwdISD_SE_SG_Li256ELb1ELb0ELi1EEENS1_19SingleTileSchedulerILb1ELb0ELb0ELi128EEEEEEEEEvNT_6ParamsE)
        .other          _ZN7cutlass13device_kernelIN5flash11enable_sm90INS1_16FlashAttnBwdSm90INS1_25CollectiveMainloopBwdSm90ILi2ELi2ELi2EN4cute5tupleIJNS5_1CILi1EEES8_S8_EEENS6_IJNS7_ILi64EEENS7_ILi128EEENS7_ILi96EEEEEENS_10bfloat16_tEfNS_4arch4Sm90ELb0ELb1ELb1ELb1ELb0ELb1ELb0ELb0ELi2ELi1ELi2ELi1ELb1EEENS1_21CollectiveEpilogueBwdISD_SE_SG_Li256ELb1ELb0ELi1EEENS1_19SingleTileSchedulerILb1ELb0ELb0ELi128EEEEEEEEEvNT_6ParamsE,@"STO_CUDA_ENTRY STV_DEFAULT"
_ZN7cutlass13device_kernelIN5flash11enable_sm90INS1_16FlashAttnBwdSm90INS1_25CollectiveMainloopBwdSm90ILi2ELi2ELi2EN4cute5tupleIJNS5_1CILi1EEES8_S8_EEENS6_IJNS7_ILi64EEENS7_ILi128EEENS7_ILi96EEEEEENS_10bfloat16_tEfNS_4arch4Sm90ELb0ELb1ELb1ELb1ELb0ELb1ELb0ELb0ELi2ELi1ELi2ELi1ELb1EEENS1_21CollectiveEpilogueBwdISD_SE_SG_Li256ELb1ELb0ELi1EEENS1_19SingleTileSchedulerILb1ELb0ELb0ELi128EEEEEEEEEvNT_6ParamsE:
        /* <DEDUP_REMOVED lines=24> */
.L_x_1545:
[----:B------:R-:W-:Y:S05]  /*0180*/  BSYNC B0 ;  /* 0x0000000000007941 */ /* 0x000fea0003800000 */
.L_x_1544:
        /* <DEDUP_REMOVED lines=37> */
.L_x_1546:
        /* <DEDUP_REMOVED lines=22> */
.L_x_1547:
[----:B------:R-:W-:Y:S01]  /*0540*/  PLOP3.LUT P0, PT, PT, PT, UP0, 0x80, 0x0 ;  /* 0x000000000000781c */ /* 0x000fe20003f0f008 */
[----:B------:R-:W-:Y:S01]  /*0550*/  NOP ;  /* 0x0000000000007918 */ /* 0x000fe20000000000 */
[----:B------:R-:W-:Y:S01]  /*0560*/  ULDC.64 UR46, c[0x0][0x208] ;  /* 0x00008200002e7ab9 */ /* 0x000fe20000000a00 */
[----:B------:R-:W-:Y:S01]  /*0570*/  BSSY B6, `(.L_x_1548) ;  /* 0x0000aa2000067945 */ /* 0x000fe20003800000 */
[----:B-12-4-:R-:W-:Y:S09]  /*0580*/  BAR.SYNC.DEFER_BLOCKING 0x0 ;  /* 0x0000000000007b1d */ /* 0x016ff20000010000 */
[----:B------:R-:W-:Y:S05]  /*0590*/  @!P0 BRA `(.L_x_1549) ;  /* 0x0000006800688947 */ /* 0x000fea0003800000 */
.L_x_1550:
[----:B------:R-:W-:-:S08]  /*05a0*/  NOP ;  /* 0x0000000000007918 */ /* 0x000fd00000000000 */
[----:B------:R-:W1:Y:S02]  /*05b0*/  USETMAXREG.TRY_ALLOC.CTAPOOL UP0, 0xf0 ;  /* 0x000000f0000079c8 */ /* 0x000e640008000600 */
[----:B-1----:R-:W-:-:S13]  /*05c0*/  PLOP3.LUT P0, PT, PT, PT, UP0, 0x80, 0x0 ;  /* 0x000000000000781c */ /* 0x002fda0003f0f008 */
[----:B------:R-:W-:Y:S05]  /*05d0*/  @!P0 BRA `(.L_x_1550) ;  /* 0xfffffffc00f08947 */ /* 0x000fea000383ffff */
[----:B------:R-:W-:Y:S01]  /*05e0*/  LOP3.LUT R0, R0, 0x3, RZ, 0xc0, !PT ;  /* 0x0000000300007812 */ /* 0x000fe200078ec0ff */
[----:B------:R-:W1:Y:S01]  /*05f0*/  S2R R2, SR_TID.X ;  /* 0x0000000000027919 */ /* 0x000e620000002100 */
[----:B------:R-:W-:Y:S01]  /*0600*/  ULDC.64 UR4, c[0x0][0x8d8] ;  /* 0x0002360000047ab9 */ /* 0x000fe20000000a00 */
[----:B------:R-:W2:Y:S03]  /*0610*/  S2UR UR6, SR_CTAID.X ;  /* 0x00000000000679c3 */ /* 0x000ea60000002500 */
[----:B------:R-:W3:Y:S05]  /*0620*/  SHFL.IDX PT, R0, R0, RZ, 0x1f ;  /* 0x00001fff00007589 */ /* 0x000eea00000e0000 */
[----:B------:R-:W4:Y:S01]  /*0630*/  S2UR UR36, SR_CTAID.Z ;  /* 0x00000000002479c3 */ /* 0x000f220000002700 */
[----:B---3--:R-:W-:-:S02]  /*0640*/  ISETP.NE.AND P0, PT, R0, RZ, PT ;  /* 0x000000ff0000720c */ /* 0x008fc40003f05270 */
[----:B-1----:R-:W-:-:S11]  /*0650*/  SHF.R.U32.HI R2, RZ, 0x7, R2 ;  /* 0x00000007ff027819 */ /* 0x002fd60000011602 */
[----:B------:R-:W-:-:S05]  /*0660*/  @!P0 VIADD R2, R2, 0x9 ;  /* 0x0000000902028836 */ /* 0x000fca0000000000 */
[----:B------:R1:W-:Y:S06]  /*0670*/  @!P0 BAR.ARV R2, 0xa0 ;  /* 0x000280020000851d */ /* 0x0003ec0000002000 */
[----:B------:R-:W-:-:S04]  /*0680*/  ISETP.NE.U32.AND P0, PT, RZ, UR4, PT ;  /* 0x00000004ff007c0c */ /* 0x000fc8000bf05070 */
[----:B------:R-:W-:-:S13]  /*0690*/  ISETP.NE.AND.EX P0, PT, RZ, UR5, PT, P0 ;  /* 0x00000005ff007c0c */ /* 0x000fda000bf05300 */
[----:B-12-4-:R-:W-:Y:S05]  /*06a0*/  @!P0 BRA `(.L_x_1551) ;  /* 0x00000000001c8947 */ /* 0x016fea0003800000 */
[----:B------:R-:W-:Y:S02]  /*06b0*/  ULDC.64 UR4, c[0x0][0x8d8] ;  /* 0x0002360000047ab9 */ /* 0x000fe40000000a00 */
[----:B------:R-:W-:-:S06]  /*06c0*/  UIMAD.WIDE UR4, UR36, 0x4, UR4 ;  /* 0x00000004240478a5 */ /* 0x000fcc000f8e0204 */
[----:B------:R-:W-:Y:S02]  /*06d0*/  IMAD.U32 R2, RZ, RZ, UR4 ;  /* 0x00000004ff027e24 */ /* 0x000fe4000f8e00ff */
[----:B------:R-:W-:-:S05]  /*06e0*/  IMAD.U32 R3, RZ, RZ, UR5 ;  /* 0x00000005ff037e24 */ /* 0x000fca000f8e00ff */
[----:B------:R-:W2:Y:S02]  /*06f0*/  LDG.E R2, desc[UR46][R2.64] ;  /* 0x0000002e02027981 */ /* 0x000ea4000c1e1900 */
[----:B--2---:R-:W-:Y:S01]  /*0700*/  R2UR UR4, R2 ;  /* 0x00000000020472ca */ /* 0x004fe200000e0000 */
[----:B------:R-:W-:-:S14]  /*0710*/  BRA `(.L_x_1552) ;  /* 0x00000000003c7947 */ /* 0x000fdc0003800000 */
.L_x_1551:
        /* <DEDUP_REMOVED lines=14> */
.L_x_1553:
[----:B------:R-:W-:-:S05]  /*0800*/  ULDC UR4, c[0x0][0x8bc] ;  /* 0x00022f0000047ab9 */ /* 0x000fca0000000800 */
.L_x_1552:
[----:B------:R-:W-:-:S04]  /*0810*/  USHF.L.U32 UR42, UR6, 0x7, URZ ;  /* 0x00000007062a7899 */ /* 0x000fc8000800063f */
[----:B------:R-:W-:-:S04]  /*0820*/  UISETP.GE.AND UP0, UPT, UR42, UR4, UPT ;  /* 0x000000042a00728c */ /* 0x000fc8000bf06270 */
[----:B------:R-:W-:-:S06]  /*0830*/  USEL UR36, UR36, 0xffffffff, !UP0 ;  /* 0xffffffff24247887 */ /* 0x000fcc000c000000 */
[----:B------:R-:W-:-:S13]  /*0840*/  ISETP.LE.AND P0, PT, RZ, UR36, PT ;  /* 0x00000024ff007c0c */ /* 0x000fda000bf03270 */
[----:B------:R-:W-:Y:S05]  /*0850*/  @!P0 BRA `(.L_x_1554) ;  /* 0x000000a400cc8947 */ /* 0x000fea0003800000 */
[----:B------:R-:W1:Y:S01]  /*0860*/  S2R R0, SR_TID.X ;  /* 0x0000000000007919 */ /* 0x000e620000002100 */
[----:B------:R-:W-:Y:S01]  /*0870*/  ULDC.64 UR4, c[0x0][0x780] ;  /* 0x0001e00000047ab9 */ /* 0x000fe20000000a00 */
[----:B------:R-:W-:Y:S01]  /*0880*/  ULDC UR41, c[0x0][0x290] ;  /* 0x0000a40000297ab9 */ /* 0x000fe20000000800 */
[----:B------:R-:W-:-:S04]  /*0890*/  ISETP.NE.U32.AND P0, PT, RZ, UR4, PT ;  /* 0x00000004ff007c0c */ /* 0x000fc8000bf05070 */
        /* <DEDUP_REMOVED lines=10> */
.L_x_1555:
        /* <DEDUP_REMOVED lines=14> */
.L_x_1556:
        /* <DEDUP_REMOVED lines=11> */
.L_x_1557:
        /* <DEDUP_REMOVED lines=13> */
.L_x_1558:
[----:B------:R-:W-:Y:S01]  /*0ba0*/  UIADD3 UR5, UR42, UR37, -UR41 ;  /* 0x000000252a057290 */ /* 0x000fe2000fffe829 */
[----:B------:R-:W-:Y:S01]  /*0bb0*/  ISETP.LE.AND P1, PT, RZ, UR6, PT ;  /* 0x00000006ff007c0c */ /* 0x000fe2000bf23270 */
[----:B------:R-:W-:Y:S01]  /*0bc0*/  ULDC UR6, c[0x0][0x74c] ;  /* 0x0001d30000067ab9 */ /* 0x000fe20000000800 */
[----:B------:R-:W-:Y:S01]  /*0bd0*/  UIADD3 UR4, UR37, 0x3f, URZ ;  /* 0x0000003f25047890 */ /* 0x000fe2000fffe03f */
[----:B------:R-:W-:Y:S01]  /*0be0*/  PLOP3.LUT P0, PT, PT, PT, PT, 0x80, 0x0 ;  /* 0x000000000000781c */ /* 0x000fe20003f0f070 */
[----:B------:R-:W-:Y:S01]  /*0bf0*/  UIADD3 UR5, UR5, -UR6, URZ ;  /* 0x8000000605057290 */ /* 0x000fe2000fffe03f */
[----:B------:R-:W-:Y:S02]  /*0c00*/  CS2R R70, SRZ ;  /* 0x0000000000467805 */ /* 0x000fe4000001ff00 */
[----:B------:R-:W-:Y:S02]  /*0c10*/  CS2R R68, SRZ ;  /* 0x0000000000447805 */ /* 0x000fe4000001ff00 */
[----:B------:R-:W-:Y:S01]  /*0c20*/  CS2R R66, SRZ ;  /* 0x0000000000427805 */ /* 0x000fe2000001ff00 */
[----:B------:R-:W-:Y:S01]  /*0c30*/  USHF.R.S32.HI UR6, URZ, 0x1f, UR5 ;  /* 0x0000001f3f067899 */ /* 0x000fe20008011405 */
[----:B------:R-:W-:-:S02]  /*0c40*/  CS2R R64, SRZ ;  /* 0x0000000000407805 */ /* 0x000fc4000001ff00 */
[----:B------:R-:W-:Y:S02]  /*0c50*/  CS2R R62, SRZ ;  /* 0x00000000003e7805 */ /* 0x000fe4000001ff00 */
[----:B------:R-:W-:Y:S01]  /*0c60*/  CS2R R60, SRZ ;  /* 0x00000000003c7805 */ /* 0x000fe2000001ff00 */
[----:B------:R-:W-:Y:S01]  /*0c70*/  ULEA.HI UR6, UR6, UR5, URZ, 0x6 ;  /* 0x0000000506067291 */ /* 0x000fe2000f8f303f */
[----:B------:R-:W-:Y:S01]  /*0c80*/  CS2R R58, SRZ ;  /* 0x00000000003a7805 */ /* 0x000fe2000001ff00 */
[----:B------:R-:W-:Y:S01]  /*0c90*/  USHF.R.S32.HI UR5, URZ, 0x1f, UR4 ;  /* 0x0000001f3f057899 */ /* 0x000fe20008011404 */
[----:B------:R-:W-:Y:S01]  /*0ca0*/  CS2R R56, SRZ ;  /* 0x0000000000387805 */ /* 0x000fe2000001ff00 */
[----:B------:R-:W-:Y:S01]  /*0cb0*/  USHF.R.S32.HI UR6, URZ, 0x6, UR6 ;  /* 0x000000063f067899 */ /* 0x000fe20008011406 */
[----:B------:R-:W-:Y:S01]  /*0cc0*/  CS2R R54, SRZ ;  /* 0x0000000000367805 */ /* 0x000fe2000001ff00 */
[----:B------:R-:W-:Y:S01]  /*0cd0*/  ULEA.HI UR5, UR5, UR4, URZ, 0x6 ;  /* 0x0000000405057291 */ /* 0x000fe2000f8f303f */
[----:B------:R-:W-:Y:S01]  /*0ce0*/  CS2R R52, SRZ ;  /* 0x0000000000347805 */ /* 0x000fe2000001ff00 */
[----:B------:R-:W-:Y:S01]  /*0cf0*/  UISETP.LT.AND UP0, UPT, URZ, UR6, UPT ;  /* 0x000000063f00728c */ /* 0x000fe2000bf01270 */
[----:B------:R-:W-:Y:S01]  /*0d00*/  CS2R R50, SRZ ;  /* 0x0000000000327805 */ /* 0x000fe2000001ff00 */
[----:B------:R-:W-:Y:S01]  /*0d10*/  USHF.R.S32.HI UR39, URZ, 0x6, UR5 ;  /* 0x000000063f277899 */ /* 0x000fe20008011405 */
[----:B------:R-:W-:Y:S01]  /*0d20*/  CS2R R48, SRZ ;  /* 0x0000000000307805 */ /* 0x000fe2000001ff00 */
[----:B------:R-:W-:Y:S01]  /*0d30*/  USEL UR40, URZ, UR6, !UP0 ;  /* 0x000000063f287287 */ /* 0x000fe2000c000000 */
        /* <DEDUP_REMOVED lines=29> */
[----:B------:R-:W-:Y:S01]  /*0f10*/  CS2R R84, SRZ ;  /* 0x0000000000547805 */ /* 0x000fe2000001ff00 */
[----:B------:R-:W-:Y:S01]  /*0f20*/  IMAD.MOV.U32 R83, RZ, RZ, RZ ;  /* 0x000000ffff537224 */ /* 0x000fe200078e00ff */
[----:B------:R-:W-:Y:S06]  /*0f30*/  @!P1 BRA `(.L_x_1559) ;  /* 0x0000000000209947 */ /* 0x000fec0003800000 */
[----:B------:R-:W-:Y:S01]  /*0f40*/  UIADD3 UR4, -UR41, 0xbf, UR37 ;  /* 0x000000bf29047890 */ /* 0x000fe2000fffe125 */
[----:B------:R-:W-:-:S03]  /*0f50*/  ULDC UR5, c[0x0][0x748] ;  /* 0x0001d20000057ab9 */ /* 0x000fc60000000800 */
[----:B------:R-:W-:-:S04]  /*0f60*/  UIADD3 UR4, UR4, UR5, UR42 ;  /* 0x0000000504047290 */ /* 0x000fc8000fffe02a */
[----:B------:R-:W-:-:S04]  /*0f70*/  USHF.R.S32.HI UR5, URZ, 0x1f, UR4 ;  /* 0x0000001f3f057899 */ /* 0x000fc80008011404 */
[----:B------:R-:W-:-:S04]  /*0f80*/  ULEA.HI UR5, UR5, UR4, URZ, 0x6 ;  /* 0x0000000405057291 */ /* 0x000fc8000f8f303f */
[----:B------:R-:W-:-:S04]  /*0f90*/  USHF.R.S32.HI UR5, URZ, 0x6, UR5 ;  /* 0x000000063f057899 */ /* 0x000fc80008011405 */
[----:B------:R-:W-:-:S04]  /*0fa0*/  UISETP.LT.AND UP0, UPT, UR39, UR5, UPT ;  /* 0x000000052700728c */ /* 0x000fc8000bf01270 */
[----:B------:R-:W-:-:S12]  /*0fb0*/  USEL UR39, UR39, UR5, UP0 ;  /* 0x0000000527277287 */ /* 0x000fd80008000000 */
.L_x_1559:
        /* <DEDUP_REMOVED lines=28> */
.L_x_1562:
        /* <DEDUP_REMOVED lines=15> */
.L_x_1561:
        /* <DEDUP_REMOVED lines=22> */
.L_x_1564:
        /* <DEDUP_REMOVED lines=15> */
.L_x_1563:
[----:B------:R-:W-:Y:S01]  /*14c0*/  SHF.R.S32.HI R19, RZ, 0x1f, R18 ;  /* 0x0000001fff137819 */ /* 0x000fe20000011412 */
[----:B------:R-:W-:-:S03]  /*14d0*/  UMOV UR4, 0xffffffff ;  /* 0xffffffff00047882 */ /* 0x000fc60000000000 */
[----:B------:R-:W-:-:S04]  /*14e0*/  LEA.HI R0, R19, R18, RZ, 0x7 ;  /* 0x0000001213007211 */ /* 0x000fc800078f38ff */
[----:B------:R-:W-:Y:S01]  /*14f0*/  SHF.R.S32.HI R17, RZ, 0x7, R0 ;  /* 0x00000007ff117819 */ /* 0x000fe20000011400 */
[----:B------:R-:W-:Y:S06]  /*1500*/  BRA.DIV UR4, `(.L_x_1565) ;  /* 0x0000009a04a87947 */ /* 0x000fec000b800000 */
[----:B------:R1:W2:Y:S02]  /*1510*/  SHFL.IDX PT, R14, R17, RZ, 0x1f ;  /* 0x00001fff110e7589 */ /* 0x0002a400000e0000 */
.L_x_1660:
        /* <DEDUP_REMOVED lines=15> */
.L_x_1566:
        /* <DEDUP_REMOVED lines=19> */
.L_x_1568:
        /* <DEDUP_REMOVED lines=44> */
[----:B------:R-:W-:Y:S01]  /*1a00*/  IMAD.U32 R5, RZ, RZ, UR42 ;  /* 0x0000002aff057e24 */ /* 0x000fe2000f8e00ff */
[----:B------:R-:W-:Y:S01]  /*1a10*/  LOP3.LUT R24, R24, 0xfffffff8, RZ, 0xc0, !PT ;  /* 0xfffffff818187812 */ /* 0x000fe200078ec0ff */
[----:B------:R-:W4:Y:S01]  /*1a20*/  LDSM.16.M88.4 R168, [R6+0xa000] ;  /* 0x00a0000006a8783b */ /* 0x000f220000000200 */
[----:B------:R-:W-:-:S02]  /*1a30*/  LOP3.LUT R7, R7, 0x8, R18, 0xf8, !PT ;  /* 0x0000000807077812 */ /* 0x000fc400078ef812 */
[----:B------:R-:W-:Y:S02]  /*1a40*/  CS2R R70, SRZ ;  /* 0x0000000000467805 */ /* 0x000fe4000001ff00 */
[----:B------:R-:W-:Y:S01]  /*1a50*/  SHF.R.U32.HI R8, RZ, 0x3, R0 ;  /* 0x00000003ff087819 */ /* 0x000fe20000011600 */
[----:B------:R-:W-:Y:S01]  /*1a60*/  IMAD.IADD R24, R3, 0x1, -R24 ;  /* 0x0000000103187824 */ /* 0x000fe200078e0a18 */
[----:B------:R-:W-:Y:S02]  /*1a70*/  LEA.HI R3, R17, R17, RZ, 0x1 ;  /* 0x0000001111037211 */ /* 0x000fe400078f08ff */
[----:B------:R-:W-:Y:S02]  /*1a80*/  CS2R R68, SRZ ;  /* 0x0000000000447805 */ /* 0x000fe4000001ff00 */
[----:B------:R-:W-:Y:S02]  /*1a90*/  LOP3.LUT R7, R7, R8, RZ, 0x3c, !PT ;  /* 0x0000000807077212 */ /* 0x000fe400078e3cff */
[----:B------:R-:W-:-:S02]  /*1aa0*/  CS2R R66, SRZ ;  /* 0x0000000000427805 */ /* 0x000fc4000001ff00 */
        /* <DEDUP_REMOVED lines=48> */
[----:B------:R-:W-:-:S02]  /*1db0*/  CS2R R96, SRZ ;  /* 0x0000000000607805 */ /* 0x000fc4000001ff00 */
[----:B-----5:R-:W-:Y:S02]  /*1dc0*/  IADD3 R3, -R0, UR41, -R5 ;  /* 0x0000002900037c10 */ /* 0x020fe4000fffe905 */
        /* <DEDUP_REMOVED lines=12> */
[----:B------:R-:W-:Y:S01]  /*1e90*/  IMAD R4, R4, 0x4, R237 ;  /* 0x0000000404047824 */ /* 0x000fe200078e02ed */
[----:B------:R-:W-:Y:S01]  /*1ea0*/  IADD3 R0, RZ, -UR42, -R0 ;  /* 0x8000002aff007c10 */ /* 0x000fe2000fffe800 */
[----:B------:R-:W-:Y:S01]  /*1eb0*/  ULOP3.LUT UR11, UR38, 0x1, URZ, 0xfc, !UPT ;  /* 0x00000001260b7892 */ /* 0x000fe2000f8efc3f */
[----:B------:R-:W-:Y:S01]  /*1ec0*/  UMOV UR9, URZ ;  /* 0x0000003f00097c82 */ /* 0x000fe20008000000 */
[----:B------:R-:W-:Y:S01]  /*1ed0*/  UMOV UR4, URZ ;  /* 0x0000003f00047c82 */ /* 0x000fe20008000000 */
[----:B------:R-:W-:Y:S01]  /*1ee0*/  ULDC UR5, c[0x0][0x75c] ;  /* 0x0001d70000057ab9 */ /* 0x000fe20000000800 */
[----:B-1234-:R-:W-:-:S08]  /*1ef0*/  ULDC UR6, c[0x0][0x744] ;  /* 0x0001d10000067ab9 */ /* 0x01efd00000000800 */
.L_x_1579:
[----:B------:R-:W-:-:S06]  /*1f00*/  UISETP.NE.AND UP0, UPT, UR11, 0x3, UPT ;  /* 0x000000030b00788c */ /* 0x000fcc000bf05270 */
[----:B------:R-:W-:-:S13]  /*1f10*/  PLOP3.LUT P6, PT, PT, PT, UP0, 0x80, 0x0 ;  /* 0x000000000000781c */ /* 0x000fda0003fcf008 */
[----:B-1----:R-:W-:Y:S05]  /*1f20*/  @!P6 BRA `(.L_x_1569) ;  /* 0x000000000004e947 */ /* 0x002fea0003800000 */
[----:B------:R-:W-:Y:S01]  /*1f30*/  BPT.TRAP 0x1 ;  /* 0x000000040000795c */ /* 0x000fe20000300000 */
.L_x_1569:
[----:B------:R-:W-:Y:S01]  /*1f40*/  R2UR UR7, R237 ;  /* 0x00000000ed0772ca */ /* 0x000fe200000e0000 */
[----:B------:R-:W-:-:S05]  /*1f50*/  IMAD.U32 R120, RZ, RZ, UR9 ;  /* 0x00000009ff787e24 */ /* 0x000fca000f8e00ff */
[----:B------:R-:W-:-:S07]  /*1f60*/  SHF.L.U32 R120, R120, 0x1f, RZ ;  /* 0x0000001f78787819 */ /* 0x000fce00000006ff */
[----:B------:R-:W-:-:S09]  /*1f70*/  ULEA UR7, UR4, UR7, 0x3 ;  /* 0x0000000704077291 */ /* 0x000fd2000f8e183f */
[----:B------:R1:W2:Y:S01]  /*1f80*/  SYNCS.PHASECHK.TRANS64.TRYWAIT P0, [UR7+0x26810], R120 ;  /* 0x02681078ff0075a7 */ /* 0x0002a20008000147 */
[----:B------:R-:W-:Y:S05]  /*1f90*/  @!P6 BRA `(.L_x_1570) ;  /* 0x000000000004e947 */ /* 0x000fea0003800000 */
[----:B------:R-:W-:Y:S01]  /*1fa0*/  BPT.TRAP 0x1 ;  /* 0x000000040000795c */ /* 0x000fe20000300000 */
.L_x_1570:
[----:B--2---:R-:W-:Y:S05]  /*1fb0*/  @P0 BRA `(.L_x_1571) ;  /* 0x0000000000080947 */ /* 0x004fea0003800000 */
[----:B------:R-:W2:Y:S02]  /*1fc0*/  SYNCS.PHASECHK.TRANS64.TRYWAIT P0, [UR7+0x26810], R120 ;  /* 0x02681078ff0075a7 */ /* 0x000ea40008000147 */
[----:B--2---:R-:W-:Y:S05]  /*1fd0*/  @!P0 BRA `(.L_x_1572) ;  /* 0x0000009000288947 */ /* 0x004fea0003800000 */
.L_x_1571:
        /* <DEDUP_REMOVED lines=66> */
.L_x_1573:
[----:B------:R1:W1:Y:S01]  /*2400*/  SYNCS.PHASECHK.TRANS64.TRYWAIT P0, [UR7+0x26830], R120 ;  /* 0x02683078ff0075a7 */ /* 0x0002620008000147 */
[----:B------:R-:W-:Y:S05]  /*2410*/  @!P6 BRA `(.L_x_1574) ;  /* 0x000000000004e947 */ /* 0x000fea0003800000 */
[----:B------:R-:W-:Y:S01]  /*2420*/  BPT.TRAP 0x1 ;  /* 0x000000040000795c */ /* 0x000fe20000300000 */
.L_x_1574:
        /* <DEDUP_REMOVED lines=50> */
.L_x_1575:
[----:B------:R-:W-:Y:S01]  /*2750*/  ULEA UR12, UR40, -UR37, 0x6 ;  /* 0x80000025280c7291 */ /* 0x000fe2000f8e303f */
[C---:B------:R-:W-:Y:S01]  /*2760*/  ISETP.GT.AND P2, PT, R0.reuse, RZ, PT ;  /* 0x000000ff0000720c */ /* 0x040fe20003f44270 */
[----:B------:R-:W-:Y:S01]  /*2770*/  FMUL.FTZ R236, R151, UR5 ;  /* 0x0000000597ec7c20 */ /* 0x000fe20008410000 */
[----:B------:R-:W-:Y:S01]  /*2780*/  ISETP.GT.AND P0, PT, R0, 0x8, PT ;  /* 0x000000080000780c */ /* 0x000fe20003f04270 */
[----:B------:R-:W-:Y:S01]  /*2790*/  FMUL.FTZ R235, R152, UR5 ;  /* 0x0000000598eb7c20 */ /* 0x000fe20008410000 */
[C---:B------:R-:W-:Y:S01]  /*27a0*/  ISETP.GT.AND P1, PT, R3.reuse, RZ, PT ;  /* 0x000000ff0300720c */ /* 0x040fe20003f24270 */
        /* <DEDUP_REMOVED lines=403> */
[----:B------:R-:W-:-:S05]  /*40e0*/  VIADD R129, R237, 0x1e800 ;  /* 0x0001e800ed817836 */ /* 0x000fca0000000000 */
[----:B------:R-:W-:Y:S02]  /*40f0*/  R2UR UR12, R129 ;  /* 0x00000000810c72ca */ /* 0x000fe400000e0000 */
[----:B------:R-:W-:Y:S02]  /*4100*/  F2FP.BF16.F32.PACK_AB R130, R134, R131 ;  /* 0x000000838682723e */ /* 0x000fe400000010ff */
[----:B------:R-:W-:Y:S02]  /*4110*/  F2FP.BF16.F32.PACK_AB R128, R128, R19 ;  /* 0x000000138080723e */ /* 0x000fe400000010ff */
[----:B------:R-:W-:-:S07]  /*4120*/  F2FP.BF16.F32.PACK_AB R129, R21, R20 ;  /* 0x000000141581723e */ /* 0x000fce00000010ff */
[----:B------:R-:W-:Y:S01]  /*4130*/  USHF.R.U32.HI UR12, URZ, 0x4, UR12 ;  /* 0x000000043f0c7899 */ /* 0x000fe2000801160c */
[----:B------:R-:W-:Y:S02]  /*4140*/  WARPGROUP.DEPBAR.LE gsb0, 0x0 ;  /* 0x00008000000079c5 */ /* 0x000fe40000010000 */
[----:B------:R-:W-:Y:S02]  /*4150*/  F2FP.BF16.F32.PACK_AB R120, R127, R126 ;  /* 0x0000007e7f78723e */ /* 0x000fe400000010ff */
[----:B------:R-:W-:Y:S02]  /*4160*/  F2FP.BF16.F32.PACK_AB R121, R152, R13 ;  /* 0x0000000d9879723e */ /* 0x000fe400000010ff */
[----:B------:R-:W-:Y:S02]  /*4170*/  F2FP.BF16.F32.PACK_AB R122, R23, R22 ;  /* 0x00000016177a723e */ /* 0x000fe400000010ff */
[----:B------:R-:W-:-:S04]  /*4180*/  F2FP.BF16.F32.PACK_AB R123, R18, R17 ;  /* 0x00000011127b723e */ /* 0x000fc800000010ff */
[----:B------:R-:W-:-:S06]  /*4190*/  WARPGROUP.ARRIVE ;  /* 0x00000000000079c5 */ /* 0x000fcc0000000000 */
[----:B------:R-:W-:Y:S01]  /*41a0*/  HGMMA.64x96x16.F32.BF16 R72, R120, gdesc[UR12].tnspB, R72, gsb0 ;  /* 0x4160000c78487df0 */ /* 0x000fe20008001848 */
[----:B------:R-:W-:Y:S01]  /*41b0*/  ULOP3.LUT UR12, UR12, 0x3fff, URZ, 0xc0, !UPT ;  /* 0x00003fff0c0c7892 */ /* 0x000fe2000f8ec03f */
[----:B------:R-:W-:Y:S01]  /*41c0*/  F2FP.BF16.F32.PACK_AB R131, R11, R154 ;  /* 0x0000009a0b83723e */ /* 0x000fe200000010ff */
[----:B------:R-:W-:Y:S02]  /*41d0*/  UIADD3 UR14, UR10, 0xc0, URZ ;  /* 0x000000c00a0e7890 */ /* 0x000fe4000fffe03f */
[----:B------:R-:W-:-:S04]  /*41e0*/  ULOP3.LUT UR15, UR12, 0x10000, URZ, 0xfc, !UPT ;  /* 0x000100000c0f7892 */ /* 0x000fc8000f8efc3f */
[----:B------:R-:W-:-:S03]  /*41f0*/  ULEA UR10, UR4, UR15, 0xa ;  /* 0x0000000f040a7291 */ /* 0x000fc6000f8e503f */
[----:B------:R-:W-:Y:S01]  /*4200*/  UMOV UR15, 0x80000020 ;  /* 0x80000020000f7882 */ /* 0x000fe20000000000 */
[----:B------:R-:W-:Y:S02]  /*4210*/  WARPGROUP.DEPBAR.LE gsb0, 0x0 ;  /* 0x00008000000079c5 */ /* 0x000fe40000010000 */
[----:B------:R-:W-:-:S06]  /*4220*/  WARPGROUP.ARRIVE ;  /* 0x00000000000079c5 */ /* 0x000fcc0000000000 */
[----:B------:R-:W-:Y:S01]  /*4230*/  HGMMA.64x96x16.F32.BF16 R72, R128, gdesc[UR12].tnspB, R72, gsb0 ;  /* 0x4160000c80487df0 */ /* 0x000fe20008001848 */
[----:B------:R-:W-:-:S05]  /*4240*/  IMAD R5, R16, 0x1000, R237 ;  /* 0x0000100010057824 */ /* 0x000fca00078e02ed */
[----:B------:R-:W-:Y:S01]  /*4250*/  R2UR UR13, R5 ;  /* 0x00000000050d72ca */ /* 0x000fe200000e0000 */
[----:B------:R-:W-:Y:S01]  /*4260*/  UMOV UR19, 0xc0000010 ;  /* 0xc000001000137882 */ /* 0x000fe20000000000 */
[----:B------:R-:W-:-:S11]  /*4270*/  UMOV UR16, UR10 ;  /* 0x0000000a00107c82 */ /* 0x000fd60008000000 */
[----:B------:R-:W-:-:S04]  /*4280*/  USHF.R.U32.HI UR13, URZ, 0x4, UR13 ;  /* 0x000000043f0d7899 */ /* 0x000fc8000801160d */
[----:B------:R-:W-:Y:S01]  /*4290*/  ULOP3.LUT UR12, UR13, 0x3fff, URZ, 0xc0, !UPT ;  /* 0x00003fff0d0c7892 */ /* 0x000fe2000f8ec03f */
[----:B------:R-:W-:-:S06]  /*42a0*/  UMOV UR17, 0x40000040 ;  /* 0x4000004000117882 */ /* 0x000fcc0000000000 */
[----:B------:R-:W-:Y:S01]  /*42b0*/  UMOV UR18, UR12 ;  /* 0x0000000c00127c82 */ /* 0x000fe20008000000 */
        /* <DEDUP_REMOVED lines=11> */
[----:B------:R-:W-:-:S06]  /*4370*/  UMOV UR19, 0xc0000010 ;  /* 0xc000001000137882 */ /* 0x000fcc0000000000 */
[----:B------:R-:W-:Y:S01]  /*4380*/  UMOV UR18, UR13 ;  /* 0x0000000d00127c82 */ /* 0x000fe20008000000 */
[----:B------:R-:W-:Y:S02]  /*4390*/  WARPGROUP.DEPBAR.LE gsb0, 0x0 ;  /* 0x00008000000079c5 */ /* 0x000fe40000010000 */
        /* <DEDUP_REMOVED lines=145> */
.L_x_1577:
        /* <DEDUP_REMOVED lines=48> */
.L_x_1578:
        /* <DEDUP_REMOVED lines=62> */
.L_x_1560:
        /* <DEDUP_REMOVED lines=33> */
[----:B------:R-:W-:Y:S02]  /*55a0*/  SHF.R.S32.HI R11, RZ, 0x5, R7 ;  /* 0x00000005ff0b7819 */ /* 0x000fe40000011407 */
[----:B------:R-:W-:Y:S01]  /*55b0*/  SHF.R.U32.HI R0, RZ, 0x1, R0 ;  /* 0x00000001ff007819 */ /* 0x000fe20000011600 */
[----:B------:R-:W-:Y:S01]  /*55c0*/  IMAD.IADD R3, R8, 0x1, -R3 ;  /* 0x0000000108037824 */ /* 0x000fe200078e0a03 */
[----:B------:R-:W-:Y:S02]  /*55d0*/  F2FP.BF16.F32.PACK_AB R105, R107, R106 ;  /* 0x0000006a6b69723e */ /* 0x000fe400000010ff */
[----:B------:R-:W-:Y:S02]  /*55e0*/  F2FP.BF16.F32.PACK_AB R112, R113, R112 ;  /* 0x000000707170723e */ /* 0x000fe400000010ff */
[----:B------:R-:W-:Y:S02]  /*55f0*/  LEA.HI R2, R3, R3, RZ, 0x1 ;  /* 0x0000000303027211 */ /* 0x000fe400078f08ff */
[----:B-1----:R-:W-:-:S02]  /*5600*/  SHF.R.S32.HI R6, RZ, 0x1f, R3 ;  /* 0x0000001fff067819 */ /* 0x002fc40000011403 */
        /* <DEDUP_REMOVED lines=19> */
[----:B------:R-:W-:Y:S01]  /*5740*/  F2FP.BF16.F32.PACK_AB R114, R117, R116 ;  /* 0x000000747572723e */ /* 0x000fe200000010ff */
[----:B------:R-:W-:Y:S01]  /*5750*/  IMAD.MOV.U32 R2, RZ, RZ, 0x20 ;  /* 0x00000020ff027424 */ /* 0x000fe200078e00ff */
[----:B------:R-:W-:Y:S02]  /*5760*/  LOP3.LUT R0, R7, 0x8, R0, 0xf8, !PT ;  /* 0x0000000807007812 */ /* 0x000fe400078ef800 */
[----:B------:R-:W-:Y:S02]  /*5770*/  SHF.R.U32.HI R7, RZ, 0x3, R7 ;  /* 0x00000003ff077819 */ /* 0x000fe40000011607 */
[----:B------:R-:W-:Y:S02]  /*5780*/  F2FP.BF16.F32.PACK_AB R115, R119, R118 ;  /* 0x000000767773723e */ /* 0x000fe400000010ff */
[----:B------:R-:W-:-:S02]  /*5790*/  LOP3.LUT R0, R0, R7, RZ, 0x3c, !PT ;  /* 0x0000000700007212 */ /* 0x000fc400078e3cff */
[----:B------:R-:W-:Y:S02]  /*57a0*/  F2FP.BF16.F32.PACK_AB R25, R27, R26 ;  /* 0x0000001a1b19723e */ /* 0x000fe400000010ff */
[----:B------:R-:W-:Y:S01]  /*57b0*/  F2FP.BF16.F32.PACK_AB R32, R33, R32 ;  /* 0x000000202120723e */ /* 0x000fe200000010ff */
[----:B------:R-:W-:Y:S01]  /*57c0*/  IMAD.IADD R0, R3, 0x1, R0 ;  /* 0x0000000103007824 */ /* 0x000fe200078e0200 */
[----:B------:R-:W-:Y:S01]  /*57d0*/  SEL R3, R2, 0xffffffe0, !P0 ;  /* 0xffffffe002037807 */ /* 0x000fe20004000000 */
[----:B------:R-:W-:Y:S01]  /*57e0*/  IMAD.U32 R2, RZ, RZ, UR4 ;  /* 0x00000004ff027e24 */ /* 0x000fe2000f8e00ff */
[----:B------:R-:W-:Y:S02]  /*57f0*/  F2FP.BF16.F32.PACK_AB R26, R29, R28 ;  /* 0x0000001c1d1a723e */ /* 0x000fe400000010ff */
[----:B------:R-:W-:Y:S02]  /*5800*/  LEA R0, R0, UR6, 0x1 ;  /* 0x0000000600007c11 */ /* 0x000fe4000f8e08ff */
[----:B------:R-:W-:-:S02]  /*5810*/  F2FP.BF16.F32.PACK_AB R27, R31, R30 ;  /* 0x0000001e1f1b723e */ /* 0x000fc400000010ff */
[----:B------:R-:W-:Y:S01]  /*5820*/  IADD3 R4, R3, 0x6000, R0 ;  /* 0x0000600003047810 */ /* 0x000fe20007ffe000 */
[----:B------:R-:W-:Y:S01]  /*5830*/  STSM.16.M88.4 [R0+0x6000], R72 ;  /* 0x0060004800007844 */ /* 0x000fe20000000200 */
[----:B------:R-:W-:Y:S01]  /*5840*/  F2FP.BF16.F32.PACK_AB R33, R35, R34 ;  /* 0x000000222321723e */ /* 0x000fe200000010ff */
[----:B------:R-:W-:Y:S01]  /*5850*/  IMAD.U32 R3, RZ, RZ, UR5 ;  /* 0x00000005ff037e24 */ /* 0x000fe2000f8e00ff */
[----:B------:R-:W-:Y:S01]  /*5860*/  F2FP.BF16.F32.PACK_AB R40, R41, R40 ;  /* 0x000000282928723e */ /* 0x000fe200000010ff */
[----:B------:R-:W-:Y:S01]  /*5870*/  STSM.16.M88.4 [R4], R80 ;  /* 0x0000005004007844 */ /* 0x000fe20000000200 */
[----:B------:R-:W-:Y:S01]  /*5880*/  F2FP.BF16.F32.PACK_AB R34, R37, R36 ;  /* 0x000000242522723e */ /* 0x000fe200000010ff */
[----:B------:R-:W-:Y:S01]  /*5890*/  ULDC.64 UR4, c[0x0][0x878] ;  /* 0x00021e0000047ab9 */ /* 0x000fe20000000a00 */
        /* <DEDUP_REMOVED lines=13> */
[----:B------:R-:W-:Y:S01]  /*5970*/  STSM.16.M88.4 [R0], R24 ;  /* 0x0000001800007844 */ /* 0x000fe20000000200 */
        /* <DEDUP_REMOVED lines=9> */
[----:B------:R-:W-:Y:S02]  /*5a10*/  F2FP.BF16.F32.PACK_AB R67, R71, R70 ;  /* 0x000000464743723e */ /* 0x000fe400000010ff */
[----:B------:R-:W-:Y:S01]  /*5a20*/  PLOP3.LUT P0, PT, PT, PT, UP0, 0x80, 0x0 ;  /* 0x000000000000781c */ /* 0x000fe20003f0f008 */
[----:B------:R2:W-:Y:S04]  /*5a30*/  STSM.16.M88.4 [R0+0x4000], R56 ;  /* 0x0040003800007844 */ /* 0x0005e80000000200 */
[----:B------:R3:W-:Y:S01]  /*5a40*/  STSM.16.M88.4 [R4+-0x2000], R64 ;  /* 0xffe0004004007844 */ /* 0x0007e20000000200 */
[----:B------:R-:W-:Y:S01]  /*5a50*/  BAR.SYNC.DEFER_BLOCKING 0x1, 0x100 ;  /* 0x0044000000007b1d */ /* 0x000fe20000010000 */
[----:B------:R-:W-:Y:S01]  /*5a60*/  UISETP.NE.U32.AND UP1, UPT, UR4, URZ, UPT ;  /* 0x0000003f0400728c */ /* 0x000fe2000bf25070 */
[----:B------:R-:W-:-:S04]  /*5a70*/  LEA.HI R6, R9, R8, RZ, 0x2 ;  /* 0x0000000809067211 */ /* 0x000fc800078f10ff */
[----:B------:R-:W-:Y:S02]  /*5a80*/  ULDC UR7, c[0x0][0x808] ;  /* 0x0002020000077ab9 */ /* 0x000fe40000000800 */
[----:B-1----:R-:W1:Y:S01]  /*5a90*/  LDC.64 R40, c[0x0][0x850] ;  /* 0x00021400ff287b82 */ /* 0x002e620000000a00 */
[----:B------:R-:W4:Y:S01]  /*5aa0*/  @P0 LDG.E R10, desc[UR46][R2.64] ;  /* 0x0000002e020a0981 */ /* 0x000f22000c1e1900 */
[----:B------:R-:W-:Y:S01]  /*5ab0*/  UISETP.NE.AND.EX UP1, UPT, UR5, URZ, UPT, UP1 ;  /* 0x0000003f0500728c */ /* 0x000fe2000bf25310 */
[----:B------:R-:W-:Y:S01]  /*5ac0*/  LOP3.LUT R7, R6, 0x1ffffffc, RZ, 0xc0, !PT ;  /* 0x1ffffffc06077812 */ /* 0x000fe200078ec0ff */
[----:B--2---:R-:W-:-:S04]  /*5ad0*/  IMAD.U32 R0, RZ, RZ, UR7 ;  /* 0x00000007ff007e24 */ /* 0x004fc8000f8e00ff */
[----:B------:R-:W-:-:S05]  /*5ae0*/  PLOP3.LUT P1, PT, PT, PT, UP1, 0x80, 0x0 ;  /* 0x000000000000781c */ /* 0x000fca0003f2f018 */
[----:B------:R-:W-:Y:S02]  /*5af0*/  @UP1 ULDC.64 UR4, c[0x0][0x878] ;  /* 0x00021e0000041ab9 */ /* 0x000fe40000000a00 */
[----:B------:R-:W-:Y:S01]  /*5b00*/  @UP1 UIMAD.WIDE UR4, UR36, 0x4, UR4 ;  /* 0x00000004240418a5 */ /* 0x000fe2000f8e0204 */
[----:B------:R-:W-:Y:S01]  /*5b10*/  LEA.HI R9, R9, R8, RZ, 0x3 ;  /* 0x0000000809097211 */ /* 0x000fe200078f18ff */
[----:B------:R-:W2:Y:S01]  /*5b20*/  S2R R59, SR_CTAID.X ;  /* 0x00000000003b7919 */ /* 0x000ea20000002500 */
[----:B------:R-:W-:Y:S01]  /*5b30*/  SHF.R.S32.HI R43, RZ, 0x2, R6 ;  /* 0x00000002ff2b7819 */ /* 0x000fe20000011406 */
[----:B------:R-:W-:Y:S02]  /*5b40*/  IMAD.IADD R7, R8, 0x1, -R7 ;  /* 0x0000000108077824 */ /* 0x000fe400078e0a07 */
[----:B---3--:R-:W-:Y:S02]  /*5b50*/  IMAD.U32 R4, RZ, RZ, UR4 ;  /* 0x00000004ff047e24 */ /* 0x008fe4000f8e00ff */
[----:B------:R-:W-:-:S02]  /*5b60*/  IMAD.U32 R5, RZ, RZ, UR5 ;  /* 0x00000005ff057e24 */ /* 0x000fc4000f8e00ff */
[----:B------:R-:W-:Y:S01]  /*5b70*/  IMAD.SHL.U32 R8, R9, 0x8, RZ ;  /* 0x0000000809087824 */ /* 0x000fe200078e00ff */
[----:B------:R-:W-:Y:S01]  /*5b80*/  LEA.HI R6, R6, R43, RZ, 0x1 ;  /* 0x0000002b06067211 */ /* 0x000fe200078f08ff */
[----:B------:R-:W-:Y:S01]  /*5b90*/  IMAD.SHL.U32 R52, R7, 0x8, RZ ;  /* 0x0000000807347824 */ /* 0x000fe200078e00ff */
[----:B------:R3:W5:Y:S01]  /*5ba0*/  @P1 LDG.E R0, desc[UR46][R4.64] ;  /* 0x0000002e04001981 */ /* 0x000762000c1e1900 */
[----:B------:R-:W-:Y:S01]  /*5bb0*/  UMOV UR4, URZ ;  /* 0x0000003f00047c82 */ /* 0x000fe20008000000 */
[----:B------:R-:W-:Y:S01]  /*5bc0*/  LOP3.LUT R6, R6, 0x3fffffe, RZ, 0xc0, !PT ;  /* 0x03fffffe06067812 */ /* 0x000fe200078ec0ff */
[----:B------:R-:W-:Y:S01]  /*5bd0*/  UMOV UR5, URZ ;  /* 0x0000003f00057c82 */ /* 0x000fe20008000000 */
[----:B------:R-:W1:Y:S03]  /*5be0*/  S2UR UR10, SR_CTAID.Y ;  /* 0x00000000000a79c3 */ /* 0x000e660000002600 */
[----:B------:R-:W-:Y:S01]  /*5bf0*/  IMAD.IADD R6, R43, 0x1, -R6 ;  /* 0x000000012b067824 */ /* 0x000fe200078e0a06 */
[----:B---3--:R-:W-:-:S04]  /*5c00*/  LOP3.LUT R5, R8, 0xc0, RZ, 0xc0, !PT ;  /* 0x000000c008057812 */ /* 0x008fc800078ec0ff */
[----:B------:R-:W-:Y:S02]  /*5c10*/  SHF.R.U32.HI R4, RZ, 0x3, R5 ;  /* 0x00000003ff047819 */ /* 0x000fe40000011605 */
[----:B------:R-:W-:-:S04]  /*5c20*/  LOP3.LUT R5, R5, 0x18, R52, 0xf8, !PT ;  /* 0x0000001805057812 */ /* 0x000fc800078ef834 */
[----:B------:R-:W-:Y:S01]  /*5c30*/  LOP3.LUT R4, R5, R4, RZ, 0x3c, !PT ;  /* 0x0000000405047212 */ /* 0x000fe200078e3cff */
[----:B------:R-:W-:-:S04]  /*5c40*/  IMAD R5, R11, 0x8, R6 ;  /* 0x000000080b057824 */ /* 0x000fc800078e0206 */
[----:B------:R-:W-:Y:S01]  /*5c50*/  IMAD.U32 R4, R5, 0x20, R4 ;  /* 0x0000002005047824 */ /* 0x000fe200078e0004 */
[----:B----4-:R-:W-:-:S13]  /*5c60*/  @P0 R2UR UR7, R10 ;  /* 0x000000000a0702ca */ /* 0x010fda00000e0000 */
[----:B------:R-:W-:Y:S02]  /*5c70*/  @UP0 USHF.R.S32.HI UR8, URZ, 0x1f, UR7 ;  /* 0x0000001f3f080899 */ /* 0x000fe40008011407 */
[----:B------:R-:W-:-:S05]  /*5c80*/  @UP0 UMOV UR4, UR7 ;  /* 0x0000000700040c82 */ /* 0x000fca0008000000 */
[----:B------:R-:W-:Y:S01]  /*5c90*/  @UP0 UMOV UR5, UR8 ;  /* 0x0000000800050c82 */ /* 0x000fe20008000000 */
[----:B-12---:R-:W-:Y:S05]  /*5ca0*/  @P1 BRA `(.L_x_1581) ;  /* 0x0000000000101947 */ /* 0x006fea0003800000 */
[----:B------:R-:W-:Y:S05]  /*5cb0*/  @!P0 BRA `(.L_x_1581) ;  /* 0x00000000000c8947 */ /* 0x000fea0003800000 */
[----:B------:R-:W2:Y:S04]  /*5cc0*/  LDG.E R5, desc[UR46][R2.64] ;  /* 0x0000002e02057981 */ /* 0x000ea8000c1e1900 */
[----:B-----5:R-:W2:Y:S02]  /*5cd0*/  LDG.E R0, desc[UR46][R2.64+0x4] ;  /* 0x0000042e02007981 */ /* 0x020ea4000c1e1900 */
[----:B--2---:R-:W-:-:S07]  /*5ce0*/  IMAD.IADD R0, R0, 0x1, -R5 ;  /* 0x0000000100007824 */ /* 0x004fce00078e0a05 */
.L_x_1581:
        /* <DEDUP_REMOVED lines=60> */
.L_x_1583:
[----:B------:R-:W-:Y:S05]  /*60b0*/  BSYNC B0 ;  /* 0x0000000000007941 */ /* 0x000fea0003800000 */
.L_x_1582:
        /* <DEDUP_REMOVED lines=22> */
.L_x_1585:
[----:B------:R-:W-:Y:S05]  /*6220*/  BSYNC B0 ;  /* 0x0000000000007941 */ /* 0x000fea0003800000 */
.L_x_1584:
        /* <DEDUP_REMOVED lines=26> */
.L_x_1587:
[----:B------:R-:W-:Y:S05]  /*63d0*/  BSYNC B0 ;  /* 0x0000000000007941 */ /* 0x000fea0003800000 */
.L_x_1586:
        /* <DEDUP_REMOVED lines=23> */
.L_x_1580:
[----:B------:R-:W-:Y:S01]  /*6550*/  ULDC.64 UR4, c[0x0][0x870] ;  /* 0x00021c0000047ab9 */ /* 0x000fe20000000a00 */
[----:B-1----:R-:W1:Y:S01]  /*6560*/  S2R R6, SR_TID.X ;  /* 0x0000000000067919 */ /* 0x002e620000002100 */
[----:B------:R-:W-:Y:S01]  /*6570*/  UISETP.NE.U32.AND UP0, UPT, UR4, URZ, UPT ;  /* 0x0000003f0400728c */ /* 0x000fe2000bf05070 */
[----:B------:R-:W2:Y:S03]  /*6580*/  S2UR UR8, SR_CTAID.Y ;  /* 0x00000000000879c3 */ /* 0x000ea60000002600 */
[----:B------:R-:W-:-:S03]  /*6590*/  UISETP.NE.AND.EX UP0, UPT, UR5, URZ, UPT, UP0 ;  /* 0x0000003f0500728c */ /* 0x000fc6000bf05300 */
[----:B------:R-:W-:Y:S02]  /*65a0*/  ULDC.64 UR4, c[0x0][0x870] ;  /* 0x00021c0000047ab9 */ /* 0x000fe40000000a00 */
[----:B------:R-:W-:Y:S01]  /*65b0*/  UIMAD.WIDE UR4, UR36, 0x4, UR4 ;  /* 0x00000004240478a5 */ /* 0x000fe2000f8e0204 */
[----:B------:R-:W-:Y:S01]  /*65c0*/  PLOP3.LUT P0, PT, PT, PT, UP0, 0x80, 0x0 ;  /* 0x000000000000781c */ /* 0x000fe20003f0f008 */
[----:B------:R-:W-:Y:S01]  /*65d0*/  ULDC UR6, c[0x0][0x808] ;  /* 0x0002020000067ab9 */ /* 0x000fe20000000800 */
[----:B------:R-:W3:Y:S01]  /*65e0*/  S2R R7, SR_CTAID.X ;  /* 0x0000000000077919 */ /* 0x000ee20000002500 */
[----:B------:R-:W4:Y:S02]  /*65f0*/  LDC.64 R12, c[0x0][0x820] ;  /* 0x00020800ff0c7b82 */ /* 0x000f240000000a00 */
[----:B------:R-:W-:Y:S02]  /*6600*/  IMAD.U32 R2, RZ, RZ, UR4 ;  /* 0x00000004ff027e24 */ /* 0x000fe4000f8e00ff */
[----:B------:R-:W-:Y:S01]  /*6610*/  IMAD.U32 R3, RZ, RZ, UR5 ;  /* 0x00000005ff037e24 */ /* 0x000fe2000f8e00ff */
[----:B------:R-:W-:-:S05]  /*6620*/  ULDC.64 UR4, c[0x0][0x878] ;  /* 0x00021e0000047ab9 */ /* 0x000fca0000000a00 */
[----:B------:R-:W3:Y:S01]  /*6630*/  @P0 LDG.E R8, desc[UR46][R2.64] ;  /* 0x0000002e02080981 */ /* 0x000ee2000c1e1900 */
[----:B------:R-:W-:Y:S01]  /*6640*/  UISETP.NE.U32.AND UP1, UPT, UR4, URZ, UPT ;  /* 0x0000003f0400728c */ /* 0x000fe2000bf25070 */
[----:B------:R-:W-:-:S03]  /*6650*/  IMAD.U32 R0, RZ, RZ, UR6 ;  /* 0x00000006ff007e24 */ /* 0x000fc6000f8e00ff */
[----:B------:R-:W-:Y:S01]  /*6660*/  UISETP.NE.AND.EX UP1, UPT, UR5, URZ, UPT, UP1 ;  /* 0x0000003f0500728c */ /* 0x000fe2000bf25310 */
[----:B-1----:R-:W-:-:S05]  /*6670*/  VIADD R6, R6, 0xffffff80 ;  /* 0xffffff8006067836 */ /* 0x002fca0000000000 */
[----:B------:R-:W-:-:S05]  /*6680*/  PLOP3.LUT P1, PT, PT, PT, UP1, 0x80, 0x0 ;  /* 0x000000000000781c */ /* 0x000fca0003f2f018 */
[----:B------:R-:W-:Y:S02]  /*6690*/  @UP1 ULDC.64 UR4, c[0x0][0x878] ;  /* 0x00021e0000041ab9 */ /* 0x000fe40000000a00 */
[----:B------:R-:W-:Y:S01]  /*66a0*/  @UP1 UIMAD.WIDE UR4, UR36, 0x4, UR4 ;  /* 0x00000004240418a5 */ /* 0x000fe2000f8e0204 */
[----:B------:R-:W-:-:S05]  /*66b0*/  SHF.R.S32.HI R9, RZ, 0x1f, R6 ;  /* 0x0000001fff097819 */ /* 0x000fca0000011406 */
[----:B------:R-:W-:Y:S02]  /*66c0*/  IMAD.U32 R4, RZ, RZ, UR4 ;  /* 0x00000004ff047e24 */ /* 0x000fe4000f8e00ff */
[----:B------:R-:W-:Y:S01]  /*66d0*/  IMAD.U32 R5, RZ, RZ, UR5 ;  /* 0x00000005ff057e24 */ /* 0x000fe2000f8e00ff */
[----:B------:R-:W-:Y:S01]  /*66e0*/  LEA.HI R9, R9, R6, RZ, 0x2 ;  /* 0x0000000609097211 */ /* 0x000fe200078f10ff */
[----:B------:R-:W-:Y:S01]  /*66f0*/  UMOV UR4, URZ ;  /* 0x0000003f00047c82 */ /* 0x000fe20008000000 */
[----:B------:R-:W-:Y:S02]  /*6700*/  UMOV UR5, URZ ;  /* 0x0000003f00057c82 */ /* 0x000fe40008000000 */
[----:B------:R1:W5:Y:S01]  /*6710*/  @P1 LDG.E R0, desc[UR46][R4.64] ;  /* 0x0000002e04001981 */ /* 0x000362000c1e1900 */
[----:B--2---:R-:W-:Y:S01]  /*6720*/  USHF.R.S32.HI UR9, URZ, 0x1f, UR8 ;  /* 0x0000001f3f097899 */ /* 0x004fe20008011408 */
[----:B-1----:R-:W-:-:S05]  /*6730*/  LOP3.LUT R5, R9, 0x1ffffffc, RZ, 0xc0, !PT ;  /* 0x1ffffffc09057812 */ /* 0x002fca00078ec0ff */
[----:B------:R-:W-:Y:S01]  /*6740*/  IMAD.IADD R6, R6, 0x1, -R5 ;  /* 0x0000000106067824 */ /* 0x000fe200078e0a05 */
[----:B---3--:R-:W-:-:S13]  /*6750*/  @P0 R2UR UR6, R8 ;  /* 0x00000000080602ca */ /* 0x008fda00000e0000 */
[----:B------:R-:W-:Y:S02]  /*6760*/  @UP0 USHF.R.S32.HI UR7, URZ, 0x1f, UR6 ;  /* 0x0000001f3f070899 */ /* 0x000fe40008011406 */
[----:B------:R-:W-:-:S05]  /*6770*/  @UP0 UMOV UR4, UR6 ;  /* 0x0000000600040c82 */ /* 0x000fca0008000000 */
[----:B------:R-:W-:Y:S01]  /*6780*/  @UP0 UMOV UR5, UR7 ;  /* 0x0000000700050c82 */ /* 0x000fe20008000000 */
[----:B----4-:R-:W-:Y:S05]  /*6790*/  @P1 BRA `(.L_x_1588) ;  /* 0x0000000000101947 */ /* 0x010fea0003800000 */
[----:B------:R-:W-:Y:S05]  /*67a0*/  @!P0 BRA `(.L_x_1588) ;  /* 0x00000000000c8947 */ /* 0x000fea0003800000 */
[----:B------:R-:W2:Y:S04]  /*67b0*/  LDG.E R5, desc[UR46][R2.64] ;  /* 0x0000002e02057981 */ /* 0x000ea8000c1e1900 */
[----:B-----5:R-:W2:Y:S02]  /*67c0*/  LDG.E R0, desc[UR46][R2.64+0x4] ;  /* 0x0000042e02007981 */ /* 0x020ea4000c1e1900 */
[----:B--2---:R-:W-:-:S07]  /*67d0*/  IMAD.IADD R0, R0, 0x1, -R5 ;  /* 0x0000000100007824 */ /* 0x004fce00078e0a05 */
.L_x_1588:
        /* <DEDUP_REMOVED lines=47> */
.L_x_1590:
[----:B------:R-:W-:Y:S05]  /*6ad0*/  BSYNC B0 ;  /* 0x0000000000007941 */ /* 0x000fea0003800000 */
.L_x_1589:
        /* <DEDUP_REMOVED lines=21> */
.L_x_1592:
[----:B------:R-:W-:Y:S05]  /*6c30*/  BSYNC B0 ;  /* 0x0000000000007941 */ /* 0x000fea0003800000 */
.L_x_1591:
        /* <DEDUP_REMOVED lines=25> */
.L_x_1594:
[----:B------:R-:W-:Y:S05]  /*6dd0*/  BSYNC B0 ;  /* 0x0000000000007941 */ /* 0x000fea0003800000 */
.L_x_1593:
        /* <DEDUP_REMOVED lines=22> */
.L_x_1549:
        /* <DEDUP_REMOVED lines=21> */
.L_x_1596:
        /* <DEDUP_REMOVED lines=13> */
.L_x_1598:
[----:B------:R-:W-:-:S05]  /*7160*/  ULDC UR4, c[0x0][0x8bc] ;  /* 0x00022f0000047ab9 */ /* 0x000fca0000000800 */
.L_x_1597:
[----:B-1----:R-:W-:-:S04]  /*7170*/  USHF.L.U32 UR11, UR14, 0x7, URZ ;  /* 0x000000070e0b7899 */ /* 0x002fc8000800063f */
[----:B------:R-:W-:-:S04]  /*7180*/  UISETP.GE.AND UP0, UPT, UR11, UR4, UPT ;  /* 0x000000040b00728c */ /* 0x000fc8000bf06270 */
[----:B--2---:R-:W-:-:S06]  /*7190*/  USEL UR12, UR12, 0xffffffff, !UP0 ;  /* 0xffffffff0c0c7887 */ /* 0x004fcc000c000000 */
[----:B------:R-:W-:-:S13]  /*71a0*/  ISETP.LE.AND P0, PT, RZ, UR12, PT ;  /* 0x0000000cff007c0c */ /* 0x000fda000bf03270 */
[----:B------:R-:W-:Y:S05]  /*71b0*/  @!P0 BRA `(.L_x_1554) ;  /* 0x0000003c00748947 */ /* 0x000fea0003800000 */
[----:B------:R-:W-:Y:S01]  /*71c0*/  ULDC.64 UR4, c[0x0][0x770] ;  /* 0x0001dc0000047ab9 */ /* 0x000fe20000000a00 */
[----:B------:R-:W1:Y:S01]  /*71d0*/  S2UR UR13, SR_CTAID.Y ;  /* 0x00000000000d79c3 */ /* 0x000e620000002600 */
[----:B------:R-:W-:Y:S01]  /*71e0*/  UISETP.NE.U32.AND UP0, UPT, UR4, URZ, UPT ;  /* 0x0000003f0400728c */ /* 0x000fe2000bf05070 */
[----:B------:R-:W-:-:S03]  /*71f0*/  ULDC.64 UR8, c[0x0][0x788] ;  /* 0x0001e20000087ab9 */ /* 0x000fc60000000a00 */
        /* <DEDUP_REMOVED lines=8> */
[----:B------:R-:W-:-:S04]  /*7280*/  UISETP.NE.U32.AND UP1, UPT, UR4, URZ, UPT ;  /* 0x0000003f0400728c */ /* 0x000fc8000bf25070 */
        /* <DEDUP_REMOVED lines=8> */
[----:B-1----:R-:W-:-:S12]  /*7310*/  USHF.R.S32.HI UR16, URZ, 0x1f, UR13 ;  /* 0x0000001f3f107899 */ /* 0x002fd8000801140d */
[----:B--2---:R-:W-:Y:S02]  /*7320*/  @P0 R2UR UR4, R0 ;  /* 0x00000000000402ca */ /* 0x004fe400000e0000 */
[----:B------:R-:W-:Y:S01]  /*7330*/  ISETP.NE.U32.AND P0, PT, RZ, UR8, PT ;  /* 0x00000008ff007c0c */ /* 0x000fe2000bf05070 */
[----:B------:R-:W-:-:S03]  /*7340*/  ULDC UR8, c[0x0][0x280] ;  /* 0x0000a00000087ab9 */ /* 0x000fc60000000800 */
[----:B------:R-:W-:-:S07]  /*7350*/  ISETP.NE.AND.EX P0, PT, RZ, UR9, PT, P0 ;  /* 0x00000009ff007c0c */ /* 0x000fce000bf05300 */
[----:B------:R-:W-:-:S04]  /*7360*/  @UP0 ULEA UR4, UR12, UR4, 0x6 ;  /* 0x000000040c040291 */ /* 0x000fc8000f8e303f */
[----:B------:R-:W-:-:S04]  /*7370*/  @UP0 USHF.R.S32.HI UR5, URZ, 0x1f, UR4 ;  /* 0x0000001f3f050899 */ /* 0x000fc80008011404 */
[----:B------:R-:W-:-:S04]  /*7380*/  @UP0 ULEA.HI UR5, UR5, UR4, URZ, 0x6 ;  /* 0x0000000405050291 */ /* 0x000fc8000f8f303f */
[----:B------:R-:W-:-:S04]  /*7390*/  @UP0 USHF.R.S32.HI UR5, URZ, 0x6, UR5 ;  /* 0x000000063f050899 */ /* 0x000fc80008011405 */
[----:B------:R-:W-:Y:S01]  /*73a0*/  @UP0 UIMAD UR7, UR5, 0x1800, URZ ;  /* 0x00001800050708a4 */ /* 0x000fe2000f8e023f */
[----:B---3--:R-:W-:-:S03]  /*73b0*/  @P2 R2UR UR8, R4 ;  /* 0x00000000040822ca */ /* 0x008fc600000e0000 */
[----:B------:R-:W-:Y:S01]  /*73c0*/  @UP0 USHF.R.S32.HI UR9, URZ, 0x1f, UR7 ;  /* 0x0000001f3f090899 */ /* 0x000fe20008011407 */
[----:B------:R-:W-:Y:S11]  /*73d0*/  @P2 BRA `(.L_x_1599) ;  /* 0x0000000000142947 */ /* 0x000ff60003800000 */
[----:B------:R-:W-:Y:S05]  /*73e0*/  @!P1 BRA `(.L_x_1599) ;  /* 0x0000000000109947 */ /* 0x000fea0003800000 */
[----:B------:R-:W2:Y:S04]  /*73f0*/  LDG.E R5, desc[UR46][R2.64] ;  /* 0x0000002e02057981 */ /* 0x000ea8000c1e1900 */
[----:B------:R-:W2:Y:S02]  /*7400*/  LDG.E R0, desc[UR46][R2.64+0x4] ;  /* 0x0000042e02007981 */ /* 0x000ea4000c1e1900 */
[----:B--2---:R-:W-:-:S05]  /*7410*/  IMAD.IADD R0, R0, 0x1, -R5 ;  /* 0x0000000100007824 */ /* 0x004fca00078e0a05 */
[----:B------:R-:W-:-:S15]  /*7420*/  R2UR UR8, R0 ;  /* 0x00000000000872ca */ /* 0x000fde00000e0000 */
.L_x_1599:
[----:B------:R-:W-:Y:S01]  /*7430*/  UMOV UR4, URZ ;  /* 0x0000003f00047c82 */ /* 0x000fe20008000000 */
[----:B------:R-:W-:Y:S01]  /*7440*/  UMOV UR5, URZ ;  /* 0x0000003f00057c82 */ /* 0x000fe20008000000 */
[----:B------:R-:W-:Y:S01]  /*7450*/  ULDC UR6, c[0x0][0x290] ;  /* 0x0000a40000067ab9 */ /* 0x000fe20000000800 */
[----:B------:R-:W-:Y:S01]  /*7460*/  @UP0 UMOV UR4, UR7 ;  /* 0x0000000700040c82 */ /* 0x000fe20008000000 */
[----:B------:R-:W-:Y:S01]  /*7470*/  @UP0 UMOV UR5, UR9 ;  /* 0x0000000900050c82 */ /* 0x000fe20008000000 */
        /* <DEDUP_REMOVED lines=8> */
.L_x_1600:
        /* <DEDUP_REMOVED lines=10> */
[----:B--2---:R-:W-:-:S05]  /*75a0*/  IMAD.IADD R0, R5, 0x1, -R0 ;  /* 0x0000000105007824 */ /* 0x004fca00078e0a00 */
[----:B------:R-:W-:-:S15]  /*75b0*/  R2UR UR6, R0 ;  /* 0x00000000000672ca */ /* 0x000fde00000e0000 */
.L_x_1601:
[----:B------:R-:W-:Y:S01]  /*75c0*/  UIADD3 UR7, -UR6, UR8, UR11 ;  /* 0x0000000806077290 */ /* 0x000fe2000fffe10b */
[----:B------:R-:W-:Y:S01]  /*75d0*/  ISETP.LE.AND P0, PT, RZ, UR14, PT ;  /* 0x0000000eff007c0c */ /* 0x000fe2000bf03270 */
[----:B------:R-:W-:Y:S02]  /*75e0*/  ULDC UR9, c[0x0][0x74c] ;  /* 0x0001d30000097ab9 */ /* 0x000fe40000000800 */
[----:B------:R-:W-:Y:S02]  /*75f0*/  UIADD3 UR9, UR7, -UR9, URZ ;  /* 0x8000000907097290 */ /* 0x000fe4000fffe03f */
[----:B------:R-:W-:Y:S02]  /*7600*/  UIADD3 UR7, UR8, 0x3f, URZ ;  /* 0x0000003f08077890 */ /* 0x000fe4000fffe03f */
[----:B------:R-:W-:-:S04]  /*7610*/  USHF.R.S32.HI UR10, URZ, 0x1f, UR9 ;  /* 0x0000001f3f0a7899 */ /* 0x000fc80008011409 */
[----:B------:R-:W-:Y:S02]  /*7620*/  ULEA.HI UR10, UR10, UR9, URZ, 0x6 ;  /* 0x000000090a0a7291 */ /* 0x000fe4000f8f303f */
[----:B------:R-:W-:Y:S02]  /*7630*/  USHF.R.S32.HI UR9, URZ, 0x1f, UR7 ;  /* 0x0000001f3f097899 */ /* 0x000fe40008011407 */
[----:B------:R-:W-:Y:S02]  /*7640*/  USHF.R.S32.HI UR10, URZ, 0x6, UR10 ;  /* 0x000000063f0a7899 */ /* 0x000fe4000801140a */
[----:B------:R-:W-:Y:S02]  /*7650*/  ULEA.HI UR9, UR9, UR7, URZ, 0x6 ;  /* 0x0000000709097291 */ /* 0x000fe4000f8f303f */
[----:B------:R-:W-:Y:S02]  /*7660*/  UISETP.LT.AND UP1, UPT, URZ, UR10, UPT ;  /* 0x0000000a3f00728c */ /* 0x000fe4000bf21270 */
[----:B------:R-:W-:-:S02]  /*7670*/  USHF.R.S32.HI UR9, URZ, 0x6, UR9 ;  /* 0x000000063f097899 */ /* 0x000fc40008011409 */
[----:B------:R-:W-:-:S04]  /*7680*/  USEL UR7, URZ, UR10, !UP1 ;  /* 0x0000000a3f077287 */ /* 0x000fc8000c800000 */
[----:B------:R-:W-:Y:S01]  /*7690*/  IMAD.U32 R2, RZ, RZ, UR9 ;  /* 0x00000009ff027e24 */ /* 0x000fe2000f8e00ff */
[----:B------:R-:W-:Y:S07]  /*76a0*/  @!P0 BRA `(.L_x_1602) ;  /* 0x00000000001c8947 */ /* 0x000fee0003800000 */
[----:B------:R-:W-:Y:S01]  /*76b0*/  UIADD3 UR8, UR11, 0xbf, UR8 ;  /* 0x000000bf0b087890 */ /* 0x000fe2000fffe008 */
[----:B------:R-:W-:-:S03]  /*76c0*/  ULDC UR9, c[0x0][0x748] ;  /* 0x0001d20000097ab9 */ /* 0x000fc60000000800 */
[----:B------:R-:W-:-:S04]  /*76d0*/  UIADD3 UR8, UR8, UR9, -UR6 ;  /* 0x0000000908087290 */ /* 0x000fc8000fffe806 */
[----:B------:R-:W-:-:S04]  /*76e0*/  USHF.R.S32.HI UR6, URZ, 0x1f, UR8 ;  /* 0x0000001f3f067899 */ /* 0x000fc80008011408 */
[----:B------:R-:W-:-:S04]  /*76f0*/  ULEA.HI UR6, UR6, UR8, URZ, 0x6 ;  /* 0x0000000806067291 */ /* 0x000fc8000f8f303f */
[----:B------:R-:W-:-:S06]  /*7700*/  USHF.R.S32.HI UR6, URZ, 0x6, UR6 ;  /* 0x000000063f067899 */ /* 0x000fcc0008011406 */
[----:B------:R-:W-:-:S07]  /*7710*/  VIMNMX R2, R2, UR6, PT ;  /* 0x0000000602027c48 */ /* 0x000fce000bfe0100 */
.L_x_1602:
[----:B------:R-:W-:-:S13]  /*7720*/  ISETP.GT.AND P0, PT, R2, UR7, PT ;  /* 0x0000000702007c0c */ /* 0x000fda000bf04270 */
[----:B------:R-:W-:Y:S05]  /*7730*/  @!P0 BRA `(.L_x_1554) ;  /* 0x0000003800148947 */ /* 0x000fea0003800000 */
[----:B------:R-:W-:Y:S01]  /*7740*/  ULDC.64 UR14, c[0x0][0x2d8] ;  /* 0x0000b600000e7ab9 */ /* 0x000fe20000000a00 */
[----:B------:R-:W-:Y:S01]  /*7750*/  VIADD R0, R2, -UR7 ;  /* 0x8000000702007c36 */ /* 0x000fe20008000000 */
[----:B------:R-:W-:Y:S02]  /*7760*/  UIMAD UR10, UR16, UR14, URZ ;  /* 0x0000000e100a72a4 */ /* 0x000fe4000f8e023f */
[----:B------:R-:W-:Y:S02]  /*7770*/  UIMAD.WIDE.U32 UR8, UR13, UR14, URZ ;  /* 0x0000000e0d0872a5 */ /* 0x000fe4000f8e003f */
[----:B------:R-:W-:Y:S01]  /*7780*/  USHF.R.S32.HI UR6, URZ, 0x1f, UR12 ;  /* 0x0000001f3f067899 */ /* 0x000fe2000801140c */
[----:B------:R-:W-:Y:S01]  /*7790*/  LOP3.LUT R0, R0, 0x1, RZ, 0xc0, !PT ;  /* 0x0000000100007812 */ /* 0x000fe200078ec0ff */
[----:B------:R-:W-:Y:S02]  /*77a0*/  UIMAD UR13, UR13, UR15, UR10 ;  /* 0x0000000f0d0d72a4 */ /* 0x000fe4000f8e020a */
[----:B------:R-:W-:Y:S01]  /*77b0*/  UIADD3 UR10, UP1, UR4, UR8, URZ ;  /* 0x00000008040a7290 */ /* 0x000fe2000ff3e03f */
[----:B------:R-:W-:Y:S01]  /*77c0*/  ISETP.NE.U32.AND P1, PT, R0, 0x1, PT ;  /* 0x000000010000780c */ /* 0x000fe20003f25070 */
[----:B------:R-:W-:-:S02]  /*77d0*/  UIADD3 UR13, UR9, UR13, URZ ;  /* 0x0000000d090d7290 */ /* 0x000fc4000fffe03f */
[----:B------:R-:W-:Y:S01]  /*77e0*/  USEL UR6, UR6, URZ, !UP0 ;  /* 0x0000003f06067287 */ /* 0x000fe2000c000000 */
[----:B------:R-:W-:Y:S01]  /*77f0*/  ULDC.64 UR26, c[0x0][0x2e0] ;  /* 0x0000b800001a7ab9 */ /* 0x000fe20000000a00 */
[----:B------:R-:W-:Y:S02]  /*7800*/  USEL UR12, UR12, URZ, !UP0 ;  /* 0x0000003f0c0c7287 */ /* 0x000fe4000c000000 */
[----:B------:R-:W-:Y:S02]  /*7810*/  UIADD3.X UR11, UR5, UR13, URZ, UP1, !UPT ;  /* 0x0000000d050b7290 */ /* 0x000fe40008ffe43f */
[----:B------:R-:W-:Y:S02]  /*7820*/  UIMAD UR14, UR6, UR26, URZ ;  /* 0x0000001a060e72a4 */ /* 0x000fe4000f8e023f */
[----:B------:R-:W-:Y:S02]  /*7830*/  UIMAD.WIDE.U32 UR10, UR12, UR26, UR10 ;  /* 0x0000001a0c0a72a5 */ /* 0x000fe4000f8e000a */
[----:B------:R-:W-:Y:S01]  /*7840*/  UIMAD UR14, UR12, UR27, UR14 ;  /* 0x0000001b0c0e72a4 */ /* 0x000fe2000f8e020e */
[----:B------:R-:W-:-:S03]  /*7850*/  ELECT P0, URZ, PT ;  /* 0x00000000003f782f */ /* 0x000fc60003800000 */
        /* <DEDUP_REMOVED lines=20> */
.L_x_1605:
[----:B------:R-:W-:Y:S05]  /*79a0*/  BSYNC B0 ;  /* 0x0000000000007941 */ /* 0x000fea0003800000 */
.L_x_1604:
        /* <DEDUP_REMOVED lines=19> */
.L_x_1607:
[----:B------:R-:W-:Y:S05]  /*7ae0*/  BSYNC B0 ;  /* 0x0000000000007941 */ /* 0x000fea0003800000 */
.L_x_1606:
[----:B------:R-:W-:Y:S06]  /*7af0*/  BAR.ARV 0xa, 0xa0 ;  /* 0x0282800000007b1d */ /* 0x000fec0000002000 */
[----:B------:R-:W-:Y:S04]  /*7b00*/  BSSY B0, `(.L_x_1608) ;  /* 0x0000003000007945 */ /* 0x000fe80003800000 */
[----:B------:R-:W-:Y:S05]  /*7b10*/  @!P0 BRA `(.L_x_1609) ;  /* 0x0000000000048947 */ /* 0x000fea0003800000 */
[----:B------:R-:W-:-:S04]  /*7b20*/  DEPBAR.LE SB0, 0x0 ;  /* 0x000080000000791a */ /* 0x000fc80000000000 */
.L_x_1609:
[----:B------:R-:W-:Y:S05]  /*7b30*/  BSYNC B0 ;  /* 0x0000000000007941 */ /* 0x000fea0003800000 */
.L_x_1608:
[----:B------:R-:W-:Y:S06]  /*7b40*/  BAR.ARV 0xb, 0xa0 ;  /* 0x02c2800000007b1d */ /* 0x000fec0000002000 */
[----:B------:R-:W-:Y:S01]  /*7b50*/  UIADD3 UR15, UR7, 0x1, URZ ;  /* 0x00000001070f7890 */ /* 0x000fe2000fffe03f */
[----:B------:R-:W-:Y:S11]  /*7b60*/  BRA `(.L_x_1610) ;  /* 0x0000000000047947 */ /* 0x000ff60003800000 */
.L_x_1603:
[----:B------:R-:W-:-:S05]  /*7b70*/  UMOV UR15, UR7 ;  /* 0x00000007000f7c82 */ /* 0x000fca0008000000 */
.L_x_1610:
[----:B------:R-:W-:-:S06]  /*7b80*/  UIADD3 UR6, UR7, 0x1, URZ ;  /* 0x0000000107067890 */ /* 0x000fcc000fffe03f */
[----:B------:R-:W-:-:S13]  /*7b90*/  ISETP.NE.AND P1, PT, R2, UR6, PT ;  /* 0x0000000602007c0c */ /* 0x000fda000bf25270 */
[----:B------:R-:W-:Y:S05]  /*7ba0*/  @!P1 BRA `(.L_x_1554) ;  /* 0x0000003000f89947 */ /* 0x000fea0003800000 */
[----:B------:R-:W-:Y:S01]  /*7bb0*/  UMOV UR16, UR8 ;  /* 0x0000000800107c82 */ /* 0x000fe20008000000 */
[----:B------:R-:W-:Y:S01]  /*7bc0*/  UMOV UR17, UR13 ;  /* 0x0000000d00117c82 */ /* 0x000fe20008000000 */
[----:B------:R-:W-:Y:S01]  /*7bd0*/  ULDC.64 UR18, c[0x0][0x2c0] ;  /* 0x0000b00000127ab9 */ /* 0x000fe20000000a00 */
[----:B------:R-:W-:Y:S01]  /*7be0*/  UIMAD.WIDE.U32 UR16, UR12, UR26, UR16 ;  /* 0x0000001a0c1072a5 */ /* 0x000fe2000f8e0010 */
[----:B------:R-:W-:Y:S01]  /*7bf0*/  UMOV UR6, URZ ;  /* 0x0000003f00067c82 */ /* 0x000fe20008000000 */
[----:B------:R-:W-:Y:S02]  /*7c00*/  ULDC.64 UR30, c[0x0][0x2c0] ;  /* 0x0000b000001e7ab9 */ /* 0x000fe40000000a00 */
[----:B------:R-:W-:-:S04]  /*7c10*/  UIADD3 UR25, UP0, UR4, UR16, URZ ;  /* 0x0000001004197290 */ /* 0x000fc8000ff1e03f */
[----:B------:R-:W-:Y:S02]  /*7c20*/  UIADD3.X UR16, UR5, UR14, UR17, UP0, !UPT ;  /* 0x0000000e05107290 */ /* 0x000fe400087fe411 */
[----:B------:R-:W-:Y:S02]  /*7c30*/  ULEA UR24, UP0, UR25, UR18, 0x2 ;  /* 0x0000001219187291 */ /* 0x000fe4000f80103f */
[----:B------:R-:W-:Y:S02]  /*7c40*/  UIMAD UR18, UR15, 0x1800, URZ ;  /* 0x000018000f1278a4 */ /* 0x000fe4000f8e023f */
        /* <DEDUP_REMOVED lines=8> */
.L_x_1623:
        /* <DEDUP_REMOVED lines=11> */
[----:B------:R-:W-:Y:S02]  /*7d80*/  ULEA.HI.X.SX32 UR39, UR19, UR27, 0x1, UP0 ;  /* 0x0000001b13277291 */ /* 0x000fe400080f0e3f */
[----:B------:R-:W-:Y:S01]  /*7d90*/  ULEA UR36, UP0, UR37, UR30, 0x2 ;  /* 0x0000001e25247291 */ /* 0x000fe2000f80103f */
[----:B------:R-:W-:-:S03]  /*7da0*/  UMOV UR41, 0x14f00000 ;  /* 0x14f0000000297882 */ /* 0x000fc60000000000 */
[----:B------:R-:W-:Y:S02]  /*7db0*/  ULEA.HI.X UR37, UR37, UR31, UR39, 0x2, UP0 ;  /* 0x0000001f25257291 */ /* 0x000fe400080f1427 */
[----:B-1----:R-:W-:-:S03]  /*7dc0*/  ULEA UR28, UR29, UR28, 0x18 ;  /* 0x0000001c1d1c7291 */ /* 0x002fc6000f8ec03f */
[----:B------:R-:W-:Y:S01]  /*7dd0*/  UMOV UR29, 0x300 ;  /* 0x00000300001d7882 */ /* 0x000fe20000000000 */
[----:B------:R-:W-:-:S09]  /*7de0*/  UIADD3 UR28, UR28, 0xc000, URZ ;  /* 0x0000c0001c1c7890 */ /* 0x000fd2000fffe03f */
[----:B------:R1:W-:Y:S02]  /*7df0*/  UBLKRED.G.S.ADD.F32.RN [UR36], [UR28], UR29, desc[UR40] ;  /* 0x000028241c0073bb */ /* 0x0003e400080a141d */
[----:B-1----:R0:W-:Y:S02]  /*7e00*/  UTMACMDFLUSH ;  /* 0x00000000000079b7 */ /* 0x0021e40000000000 */
.L_x_1612:
[----:B------:R-:W-:Y:S05]  /*7e10*/  BSYNC B0 ;  /* 0x0000000000007941 */ /* 0x000fea0003800000 */
.L_x_1611:
        /* <DEDUP_REMOVED lines=13> */
.L_x_1614:
[----:B------:R-:W-:Y:S05]  /*7ef0*/  BSYNC B0 ;  /* 0x0000000000007941 */ /* 0x000fea0003800000 */
.L_x_1613:
[----:B------:R-:W-:Y:S06]  /*7f00*/  BAR.ARV 0xa, 0xa0 ;  /* 0x0282800000007b1d */ /* 0x000fec0000002000 */
[----:B------:R-:W-:Y:S04]  /*7f10*/  BSSY B0, `(.L_x_1615) ;  /* 0x0000003000007945 */ /* 0x000fe80003800000 */
[----:B------:R-:W-:Y:S05]  /*7f20*/  @!P0 BRA `(.L_x_1616) ;  /* 0x0000000000048947 */ /* 0x000fea0003800000 */
[----:B------:R-:W-:-:S04]  /*7f30*/  DEPBAR.LE SB0, 0x0 ;  /* 0x000080000000791a */ /* 0x000fc80000000000 */
.L_x_1616:
[----:B------:R-:W-:Y:S05]  /*7f40*/  BSYNC B0 ;  /* 0x0000000000007941 */ /* 0x000fea0003800000 */
.L_x_1615:
        /* <DEDUP_REMOVED lines=13> */
.L_x_1618:
[----:B------:R-:W-:Y:S05]  /*8020*/  BSYNC B0 ;  /* 0x0000000000007941 */ /* 0x000fea0003800000 */
.L_x_1617:
        /* <DEDUP_REMOVED lines=13> */
.L_x_1620:
[----:B------:R-:W-:Y:S05]  /*8100*/  BSYNC B0 ;  /* 0x0000000000007941 */ /* 0x000fea0003800000 */
.L_x_1619:
[----:B------:R-:W-:Y:S01]  /*8110*/  UIADD3 UR15, UR15, 0x2, URZ ;  /* 0x000000020f0f7890 */ /* 0x000fe2000fffe03f */
[----:B------:R-:W-:Y:S06]  /*8120*/  BAR.ARV 0xa, 0xa0 ;  /* 0x0282800000007b1d */ /* 0x000fec0000002000 */
[----:B------:R-:W-:Y:S01]  /*8130*/  BSSY B0, `(.L_x_1621) ;  /* 0x0000004000007945 */ /* 0x000fe20003800000 */
[----:B------:R-:W-:-:S03]  /*8140*/  ISETP.LE.AND P1, PT, R2, UR15, PT ;  /* 0x0000000f02007c0c */ /* 0x000fc6000bf23270 */
[----:B------:R-:W-:Y:S10]  /*8150*/  @!P0 BRA `(.L_x_1622) ;  /* 0x0000000000048947 */ /* 0x000ff40003800000 */
[----:B------:R-:W-:-:S04]  /*8160*/  DEPBAR.LE SB0, 0x0 ;  /* 0x000080000000791a */ /* 0x000fc80000000000 */
.L_x_1622:
[----:B------:R-:W-:Y:S05]  /*8170*/  BSYNC B0 ;  /* 0x0000000000007941 */ /* 0x000fea0003800000 */
.L_x_1621:
[----:B------:R-:W-:Y:S06]  /*8180*/  BAR.ARV 0xb, 0xa0 ;  /* 0x02c2800000007b1d */ /* 0x000fec0000002000 */
[----:B------:R-:W-:Y:S02]  /*8190*/  UIADD3 UR19, UR19, 0x3000, URZ ;  /* 0x0000300013137890 */ /* 0x000fe4000fffe03f */
[----:B------:R-:W-:Y:S01]  /*81a0*/  UIADD3 UR6, UR6, 0x3000, URZ ;  /* 0x0000300006067890 */ /* 0x000fe2000fffe03f */
[----:B------:R-:W-:Y:S11]  /*81b0*/  @!P1 BRA `(.L_x_1623) ;  /* 0xfffffff800c49947 */ /* 0x000ff6000383ffff */
[----:B------:R-:W-:Y:S05]  /*81c0*/  BRA `(.L_x_1554) ;  /* 0x0000002c00707947 */ /* 0x000fea0003800000 */
.L_x_1595:
[----:B------:R-:W-:Y:S01]  /*81d0*/  ULDC.64 UR4, c[0x0][0x8d8] ;  /* 0x0002360000047ab9 */ /* 0x000fe20000000a00 */
[----:B------:R-:W1:Y:S01]  /*81e0*/  S2UR UR21, SR_CTAID.X ;  /* 0x00000000001579c3 */ /* 0x000e620000002500 */
[----:B------:R-:W-:-:S04]  /*81f0*/  ISETP.NE.U32.AND P0, PT, RZ, UR4, PT ;  /* 0x00000004ff007c0c */ /* 0x000fc8000bf05070 */
[----:B------:R-:W-:-:S03]  /*8200*/  ISETP.NE.AND.EX P0, PT, RZ, UR5, PT, P0 ;  /* 0x00000005ff007c0c */ /* 0x000fc6000bf05300 */
[----:B------:R-:W2:Y:S08]  /*8210*/  S2UR UR13, SR_CTAID.Z ;  /* 0x00000000000d79c3 */ /* 0x000eb00000002700 */
[----:B------:R-:W3:Y:S02]  /*8220*/  S2UR UR20, SR_CTAID.Y ;  /* 0x00000000001479c3 */ /* 0x000ee40000002600 */
        /* <DEDUP_REMOVED lines=8> */
.L_x_1624:
        /* <DEDUP_REMOVED lines=9> */
[----:B------:R-:W4:Y:S01]  /*8340*/  LDG.E R4, desc[UR46][R2.64+0x4] ;  /* 0x0000042e02047981 */ /* 0x000f22000c1e1900 */
[----:B--2---:R-:W-:Y:S02]  /*8350*/  R2UR UR4, R0 ;  /* 0x00000000000472ca */ /* 0x004fe400000e0000 */
[----:B----4-:R-:W-:-:S13]  /*8360*/  R2UR UR5, R4 ;  /* 0x00000000040572ca */ /* 0x010fda00000e0000 */
[----:B------:R-:W-:Y:S01]  /*8370*/  UIADD3 UR4, -UR4, UR5, URZ ;  /* 0x0000000504047290 */ /* 0x000fe2000fffe13f */
[----:B------:R-:W-:Y:S11]  /*8380*/  BRA `(.L_x_1625) ;  /* 0x0000000000047947 */ /* 0x000ff60003800000 */
.L_x_1626:
[----:B------:R-:W-:-:S05]  /*8390*/  ULDC UR4, c[0x0][0x8bc] ;  /* 0x00022f0000047ab9 */ /* 0x000fca0000000800 */
.L_x_1625:
[----:B-1----:R-:W-:Y:S01]  /*83a0*/  USHF.L.U32 UR8, UR21, 0x7, URZ ;  /* 0x0000000715087899 */ /* 0x002fe2000800063f */
[----:B------:R-:W-:Y:S02]  /*83b0*/  IMAD.MOV.U32 R10, RZ, RZ, 0x1 ;  /* 0x00000001ff0a7424 */ /* 0x000fe400078e00ff */
[----:B------:R-:W-:Y:S01]  /*83c0*/  IMAD.MOV.U32 R0, RZ, RZ, RZ ;  /* 0x000000ffff007224 */ /* 0x000fe200078e00ff */
[----:B------:R-:W-:-:S04]  /*83d0*/  UISETP.GE.AND UP0, UPT, UR8, UR4, UPT ;  /* 0x000000040800728c */ /* 0x000fc8000bf06270 */
[----:B--2---:R-:W-:-:S06]  /*83e0*/  USEL UR13, UR13, 0xffffffff, !UP0 ;  /* 0xffffffff0d0d7887 */ /* 0x004fcc000c000000 */
[----:B------:R-:W-:-:S13]  /*83f0*/  ISETP.LE.AND P0, PT, RZ, UR13, PT ;  /* 0x0000000dff007c0c */ /* 0x000fda000bf03270 */
[----:B------:R-:W-:Y:S05]  /*8400*/  @!P0 BRA `(.L_x_1627) ;  /* 0x00000028004c8947 */ /* 0x000fea0003800000 */
[----:B------:R-:W-:Y:S01]  /*8410*/  ULDC.64 UR18, c[0x0][0x770] ;  /* 0x0001dc0000127ab9 */ /* 0x000fe20000000a00 */
[----:B------:R-:W-:Y:S01]  /*8420*/  ULDC.64 UR14, c[0x0][0x770] ;  /* 0x0001dc00000e7ab9 */ /* 0x000fe20000000a00 */
[----:B------:R-:W-:Y:S02]  /*8430*/  UISETP.NE.U32.AND UP1, UPT, UR18, URZ, UPT ;  /* 0x0000003f1200728c */ /* 0x000fe4000bf25070 */
[----:B------:R-:W-:Y:S02]  /*8440*/  UIMAD.WIDE UR14, UR13, 0x4, UR14 ;  /* 0x000000040d0e78a5 */ /* 0x000fe4000f8e020e */
[----:B------:R-:W-:Y:S01]  /*8450*/  UISETP.NE.AND.EX UP1, UPT, UR19, URZ, UPT, UP1 ;  /* 0x0000003f1300728c */ /* 0x000fe2000bf25310 */
[----:B------:R-:W-:Y:S01]  /*8460*/  ULDC.64 UR4, c[0x0][0x778] ;  /* 0x0001de0000047ab9 */ /* 0x000fe20000000a00 */
[----:B------:R-:W-:Y:S02]  /*8470*/  ULDC.64 UR6, c[0x0][0x780] ;  /* 0x0001e00000067ab9 */ /* 0x000fe40000000a00 */
[----:B------:R-:W-:Y:S01]  /*8480*/  IMAD.U32 R2, RZ, RZ, UR14 ;  /* 0x0000000eff027e24 */ /* 0x000fe2000f8e00ff */
[----:B------:R-:W-:Y:S01]  /*8490*/  ULDC.64 UR16, c[0x0][0x778] ;  /* 0x0001de0000107ab9 */ /* 0x000fe20000000a00 */
[----:B------:R-:W-:Y:S01]  /*84a0*/  PLOP3.LUT P1, PT, PT, PT, UP1, 0x80, 0x0 ;  /* 0x000000000000781c */ /* 0x000fe20003f2f018 */
[----:B------:R-:W-:Y:S01]  /*84b0*/  IMAD.U32 R3, RZ, RZ, UR15 ;  /* 0x0000000fff037e24 */ /* 0x000fe2000f8e00ff */
[----:B------:R-:W-:-:S02]  /*84c0*/  UISETP.NE.U32.AND UP0, UPT, UR4, URZ, UPT ;  /* 0x0000003f0400728c */ /* 0x000fc4000bf05070 */
[----:B------:R-:W-:Y:S02]  /*84d0*/  UISETP.NE.U32.AND UP2, UPT, UR6, URZ, UPT ;  /* 0x0000003f0600728c */ /* 0x000fe4000bf45070 */
[----:B------:R-:W-:Y:S02]  /*84e0*/  UISETP.NE.AND.EX UP0, UPT, UR5, URZ, UPT, UP0 ;  /* 0x0000003f0500728c */ /* 0x000fe4000bf05300 */
[----:B------:R-:W-:Y:S01]  /*84f0*/  UISETP.NE.AND.EX UP2, UPT, UR7, URZ, UPT, UP2 ;  /* 0x0000003f0700728c */ /* 0x000fe2000bf45320 */
[----:B------:R-:W-:-:S04]  /*8500*/  ULDC.64 UR22, c[0x0][0x788] ;  /* 0x0001e20000167ab9 */ /* 0x000fc80000000a00 */
[----:B------:R-:W2:Y:S01]  /*8510*/  @P1 LDG.E R6, desc[UR46][R2.64] ;  /* 0x0000002e02061981 */ /* 0x000ea2000c1e1900 */
[----:B------:R-:W-:Y:S01]  /*8520*/  PLOP3.LUT P2, PT, PT, PT, UP0, 0x80, 0x0 ;  /* 0x000000000000781c */ /* 0x000fe20003f4f008 */
[----:B------:R-:W-:Y:S01]  /*8530*/  UIMAD.WIDE UR16, UR13, 0x4, UR16 ;  /* 0x000000040d1078a5 */ /* 0x000fe2000f8e0210 */
[----:B------:R-:W-:Y:S01]  /*8540*/  PLOP3.LUT P3, PT, PT, PT, UP2, 0x80, 0x0 ;  /* 0x000000000000781c */ /* 0x000fe20003f6f028 */
[----:B------:R1:W4:Y:S02]  /*8550*/  @P1 LDG.E R0, desc[UR46][R2.64] ;  /* 0x0000002e02001981 */ /* 0x000324000c1e1900 */
[----:B------:R-:W-:Y:S02]  /*8560*/  @UP2 ULDC.64 UR4, c[0x0][0x780] ;  /* 0x0001e00000042ab9 */ /* 0x000fe40000000a00 */
[----:B------:R-:W-:Y:S01]  /*8570*/  @UP2 UIMAD.WIDE UR4, UR13, 0x4, UR4 ;  /* 0x000000040d0428a5 */ /* 0x000fe2000f8e0204 */
[----:B-1----:R-:W-:Y:S02]  /*8580*/  IMAD.U32 R2, RZ, RZ, UR16 ;  /* 0x00000010ff027e24 */ /* 0x002fe4000f8e00ff */
[----:B------:R-:W-:-:S05]  /*8590*/  IMAD.U32 R3, RZ, RZ, UR17 ;  /* 0x00000011ff037e24 */ /* 0x000fca000f8e00ff */
[----:B------:R1:W5:Y:S02]  /*85a0*/  @P2 LDG.E R4, desc[UR46][R2.64] ;  /* 0x0000002e02042981 */ /* 0x000364000c1e1900 */
[----:B-1----:R-:W-:Y:S02]  /*85b0*/  IMAD.U32 R2, RZ, RZ, UR4 ;  /* 0x00000004ff027e24 */ /* 0x002fe4000f8e00ff */
[----:B------:R-:W-:-:S05]  /*85c0*/  IMAD.U32 R3, RZ, RZ, UR5 ;  /* 0x00000005ff037e24 */ /* 0x000fca000f8e00ff */
[----:B------:R-:W3:Y:S01]  /*85d0*/  @P3 LDG.E R5, desc[UR46][R2.64] ;  /* 0x0000002e02053981 */ /* 0x000ee2000c1e1900 */
[----:B------:R-:W-:Y:S01]  /*85e0*/  ISETP.NE.U32.AND P0, PT, RZ, UR22, PT ;  /* 0x00000016ff007c0c */ /* 0x000fe2000bf05070 */
[----:B------:R-:W-:Y:S01]  /*85f0*/  UMOV UR7, URZ ;  /* 0x0000003f00077c82 */ /* 0x000fe20008000000 */
[----:B------:R-:W-:Y:S01]  /*8600*/  UMOV UR11, URZ ;  /* 0x0000003f000b7c82 */ /* 0x000fe20008000000 */
[----:B------:R-:W-:Y:S01]  /*8610*/  ULDC UR9, c[0x0][0x280] ;  /* 0x0000a00000097ab9 */ /* 0x000fe20000000800 */
[----:B------:R-:W-:Y:S02]  /*8620*/  ISETP.NE.AND.EX P0, PT, RZ, UR23, PT, P0 ;  /* 0x00000017ff007c0c */ /* 0x000fe4000bf05300 */
[----:B--2---:R-:W-:Y:S02]  /*8630*/  @P1 R2UR UR4, R6 ;  /* 0x00000000060412ca */ /* 0x004fe400000e0000 */
[----:B----4-:R-:W-:-:S11]  /*8640*/  @P1 R2UR UR7, R0 ;  /* 0x00000000000712ca */ /* 0x010fd600000e0000 */
[----:B------:R-:W-:-:S04]  /*8650*/  @UP1 ULEA UR4, UR13, UR4, 0x6 ;  /* 0x000000040d041291 */ /* 0x000fc8000f8e303f */
[----:B------:R-:W-:-:S04]  /*8660*/  @UP1 USHF.R.S32.HI UR5, URZ, 0x1f, UR4 ;  /* 0x0000001f3f051899 */ /* 0x000fc80008011404 */
[----:B------:R-:W-:Y:S01]  /*8670*/  @UP1 ULEA.HI UR5, UR5, UR4, URZ, 0x6 ;  /* 0x0000000405051291 */ /* 0x000fe2000f8f303f */
[----:B-----5:R-:W-:-:S03]  /*8680*/  @P2 R2UR UR11, R4 ;  /* 0x00000000040b22ca */ /* 0x020fc600000e0000 */
[----:B------:R-:W-:-:S04]  /*8690*/  @UP1 ULOP3.LUT UR6, UR5, 0xffffffc0, URZ, 0xc0, !UPT ;  /* 0xffffffc005061892 */ /* 0x000fc8000f8ec03f */
[----:B------:R-:W-:Y:S01]  /*86a0*/  @UP1 USHF.R.S32.HI UR12, URZ, 0x1f, UR6 ;  /* 0x0000001f3f0c1899 */ /* 0x000fe20008011406 */
[----:B---3--:R-:W-:Y:S01]  /*86b0*/  @P3 R2UR UR9, R5 ;  /* 0x00000000050932ca */ /* 0x008fe200000e0000 */
[----:B------:R-:W-:-:S14]  /*86c0*/  @P3 BRA `(.L_x_1628) ;  /* 0x0000000000203947 */ /* 0x000fdc0003800000 */
        /* <DEDUP_REMOVED lines=8> */
.L_x_1628:
        /* <DEDUP_REMOVED lines=13> */
.L_x_1629:
        /* <DEDUP_REMOVED lines=8> */
.L_x_1630:
        /* <DEDUP_REMOVED lines=9> */
[----:B------:R-:W-:-:S04]  /*8930*/  ULEA.HI UR6, UR12, UR6, URZ, 0x6 ;  /* 0x000000060c067291 */ /* 0x000fc8000f8f303f */
[----:B------:R-:W-:Y:S01]  /*8940*/  VIMNMX R4, RZ, UR14, !PT ;  /* 0x0000000eff047c48 */ /* 0x000fe2000ffe0100 */
[----:B------:R-:W-:Y:S01]  /*8950*/  USHF.R.S32.HI UR6, URZ, 0x6, UR6 ;  /* 0x000000063f067899 */ /* 0x000fe20008011406 */
[----:B------:R-:W-:Y:S11]  /*8960*/  @!P0 BRA `(.L_x_1631) ;  /* 0x0000000000208947 */ /* 0x000ff60003800000 */
[----:B------:R-:W-:Y:S01]  /*8970*/  UIADD3 UR9, UR8, 0xbf, UR9 ;  /* 0x000000bf08097890 */ /* 0x000fe2000fffe009 */
[----:B------:R-:W-:-:S03]  /*8980*/  ULDC UR12, c[0x0][0x748] ;  /* 0x0001d200000c7ab9 */ /* 0x000fc60000000800 */
[----:B------:R-:W-:-:S04]  /*8990*/  UIADD3 UR9, UR9, UR12, -UR10 ;  /* 0x0000000c09097290 */ /* 0x000fc8000fffe80a */
[----:B------:R-:W-:-:S04]  /*89a0*/  USHF.R.S32.HI UR10, URZ, 0x1f, UR9 ;  /* 0x0000001f3f0a7899 */ /* 0x000fc80008011409 */
[----:B------:R-:W-:-:S04]  /*89b0*/  ULEA.HI UR10, UR10, UR9, URZ, 0x6 ;  /* 0x000000090a0a7291 */ /* 0x000fc8000f8f303f */
[----:B------:R-:W-:-:S04]  /*89c0*/  USHF.R.S32.HI UR10, URZ, 0x6, UR10 ;  /* 0x000000063f0a7899 */ /* 0x000fc8000801140a */
[----:B------:R-:W-:-:S04]  /*89d0*/  UISETP.LT.AND UP1, UPT, UR6, UR10, UPT ;  /* 0x0000000a0600728c */ /* 0x000fc8000bf21270 */
[----:B------:R-:W-:-:S12]  /*89e0*/  USEL UR6, UR6, UR10, UP1 ;  /* 0x0000000a06067287 */ /* 0x000fd80008800000 */
.L_x_1631:
[----:B------:R-:W-:Y:S01]  /*89f0*/  ISETP.LT.AND P0, PT, R4, UR6, PT ;  /* 0x0000000604007c0c */ /* 0x000fe2000bf01270 */
[----:B------:R-:W-:-:S12]  /*8a00*/  IMAD.MOV.U32 R0, RZ, RZ, RZ ;  /* 0x000000ffff007224 */ /* 0x000fd800078e00ff */
[----:B------:R-:W-:Y:S05]  /*8a10*/  @!P0 BRA `(.L_x_1627) ;  /* 0x0000002000c88947 */ /* 0x000fea0003800000 */
[----:B------:R-:W-:Y:S01]  /*8a20*/  USHF.R.S32.HI UR10, URZ, 0x1f, UR20 ;  /* 0x0000001f3f0a7899 */ /* 0x000fe20008011414 */
[----:B------:R-:W-:Y:S01]  /*8a30*/  BSSY B0, `(.L_x_1627) ;  /* 0x0000230000007945 */ /* 0x000fe20003800000 */
[----:B------:R-:W-:Y:S01]  /*8a40*/  ULDC.64 UR16, c[0x0][0x718] ;  /* 0x0001c60000107ab9 */ /* 0x000fe20000000a00 */
[----:B------:R-:W-:Y:S01]  /*8a50*/  UISETP.NE.U32.AND UP1, UPT, UR18, URZ, UPT ;  /* 0x0000003f1200728c */ /* 0x000fe2000bf25070 */
[----:B------:R-:W-:Y:S01]  /*8a60*/  IMAD.MOV.U32 R0, RZ, RZ, RZ ;  /* 0x000000ffff007224 */ /* 0x000fe200078e00ff */
[----:B------:R-:W-:Y:S01]  /*8a70*/  UIMAD UR9, UR10, UR16, URZ ;  /* 0x000000100a0972a4 */ /* 0x000fe2000f8e023f */
[----:B------:R-:W-:Y:S01]  /*8a80*/  ULDC UR12, c[0x0][0x2e8] ;  /* 0x0000ba00000c7ab9 */ /* 0x000fe20000000800 */
[----:B------:R-:W-:Y:S01]  /*8a90*/  UMOV UR14, UR4 ;  /* 0x00000004000e7c82 */ /* 0x000fe20008000000 */
[----:B------:R-:W-:Y:S01]  /*8aa0*/  UMOV UR15, UR5 ;  /* 0x00000005000f7c82 */ /* 0x000fe20008000000 */
[----:B------:R-:W-:Y:S02]  /*8ab0*/  UIMAD UR22, UR20, UR17, UR9 ;  /* 0x00000011141672a4 */ /* 0x000fe4000f8e0209 */
[----:B------:R-:W-:-:S02]  /*8ac0*/  UISETP.NE.AND.EX UP1, UPT, UR19, URZ, UPT, UP1 ;  /* 0x0000003f1300728c */ /* 0x000fc4000bf25310 */
[----:B------:R-:W-:Y:S02]  /*8ad0*/  USHF.R.S32.HI UR9, URZ, 0x1f, UR13 ;  /* 0x0000001f3f097899 */ /* 0x000fe4000801140d */
[----:B------:R-:W-:Y:S02]  /*8ae0*/  UISETP.NE.AND UP2, UPT, UR12, 0x1, UPT ;  /* 0x000000010c00788c */ /* 0x000fe4000bf45270 */
[----:B------:R-:W-:Y:S01]  /*8af0*/  UIMAD.WIDE.U32 UR4, UR20, UR16, UR14 ;  /* 0x00000010140472a5 */ /* 0x000fe2000f8e000e */
[----:B------:R-:W-:Y:S01]  /*8b00*/  ULDC.64 UR18, c[0x0][0x730] ;  /* 0x0001cc0000127ab9 */ /* 0x000fe20000000a00 */
[----:B------:R-:W-:Y:S02]  /*8b10*/  USEL UR9, UR9, URZ, !UP1 ;  /* 0x0000003f09097287 */ /* 0x000fe4000c800000 */
[----:B------:R-:W-:Y:S01]  /*8b20*/  UIMAD UR10, UR10, UR18, URZ ;  /* 0x000000120a0a72a4 */ /* 0x000fe2000f8e023f */
[----:B------:R-:W-:Y:S01]  /*8b30*/  ELECT P0, URZ, PT ;  /* 0x00000000003f782f */ /* 0x000fe20003800000 */
[----:B------:R-:W-:Y:S01]  /*8b40*/  ULDC.64 UR16, c[0x0][0x720] ;  /* 0x0001c80000107ab9 */ /* 0x000fe20000000a00 */
[----:B------:R-:W-:-:S02]  /*8b50*/  USEL UR21, UR13, URZ, !UP1 ;  /* 0x0000003f0d157287 */ /* 0x000fc4000c800000 */
[----:B------:R-:W-:Y:S02]  /*8b60*/  UIADD3 UR23, UR5, UR22, URZ ;  /* 0x0000001605177290 */ /* 0x000fe4000fffe03f */
[----:B------:R-:W-:Y:S01]  /*8b70*/  UIMAD UR5, UR9, UR16, URZ ;  /* 0x00000010090572a4 */ /* 0x000fe2000f8e023f */
[----:B------:R-:W-:Y:S01]  /*8b80*/  UMOV UR22, UR4 ;  /* 0x0000000400167c82 */ /* 0x000fe20008000000 */
[----:B------:R-:W-:Y:S02]  /*8b90*/  UIMAD.WIDE.U32 UR14, UR20, UR18, UR14 ;  /* 0x00000012140e72a5 */ /* 0x000fe4000f8e000e */
[----:B------:R-:W-:Y:S02]  /*8ba0*/  UIMAD UR10, UR20, UR19, UR10 ;  /* 0x00000013140a72a4 */ /* 0x000fe4000f8e020a */
[----:B------:R-:W-:Y:S01]  /*8bb0*/  UIMAD.WIDE.U32 UR22, UR16, UR21, UR22 ;  /* 0x00000015101672a5 */ /* 0x000fe2000f8e0016 */
[----:B------:R-:W-:Y:S02]  /*8bc0*/  ULDC.64 UR18, c[0x0][0x738] ;  /* 0x0001ce0000127ab9 */ /* 0x000fe40000000a00 */
[----:B------:R-:W-:Y:S01]  /*8bd0*/  @UP2 ULDC UR16, c[0x0][0x2ec] ;  /* 0x0000bb0000102ab9 */ /* 0x000fe20000000800 */
[----:B------:R-:W-:-:S02]  /*8be0*/  UIMAD UR5, UR17, UR21, UR5 ;  /* 0x00000015110572a4 */ /* 0x000fc4000f8e0205 */
[----:B------:R-:W-:Y:S02]  /*8bf0*/  UIADD3 UR15, UR15, UR10, URZ ;  /* 0x0000000a0f0f7290 */ /* 0x000fe4000fffe03f */
[----:B------:R-:W-:Y:S02]  /*8c00*/  UIMAD UR9, UR9, UR18, URZ ;  /* 0x00000012090972a4 */ /* 0x000fe4000f8e023f */
[----:B------:R-:W-:Y:S02]  /*8c10*/  UIMAD.WIDE.U32 UR16, UR20, UR16, URZ ;  /* 0x00000010141072a5 */ /* 0x000fe4000f8e003f */
[----:B------:R-:W-:Y:S01]  /*8c20*/  UIADD3 UR11, UR8, UR11, URZ ;  /* 0x0000000b080b7290 */ /* 0x000fe2000fffe03f */
[----:B------:R-:W-:Y:S02]  /*8c30*/  UMOV UR12, UR20 ;  /* 0x00000014000c7c82 */ /* 0x000fe40008000000 */
[----:B------:R-:W-:Y:S01]  /*8c40*/  @UP2 ULDC UR8, c[0x0][0x2f0] ;  /* 0x0000bc0000082ab9 */ /* 0x000fe20000000800 */
[----:B------:R-:W-:-:S02]  /*8c50*/  UIMAD UR4, UR19, UR21, UR9 ;  /* 0x00000015130472a4 */ /* 0x000fc4000f8e0209 */
[----:B------:R-:W-:Y:S02]  /*8c60*/  UIMAD.WIDE.U32 UR14, UR18, UR21, UR14 ;  /* 0x00000015120e72a5 */ /* 0x000fe4000f8e000e */
[----:B------:R-:W-:Y:S02]  /*8c70*/  USEL UR13, UR13, URZ, !UP0 ;  /* 0x0000003f0d0d7287 */ /* 0x000fe4000c000000 */
        /* <DEDUP_REMOVED lines=9> */
.L_x_1661:
        /* <DEDUP_REMOVED lines=15> */
.L_x_1634:
[----:B------:R-:W-:Y:S01]  /*8e00*/  R2UR UR19, R4 ;  /* 0x00000000041372ca */ /* 0x000fe200000e0000 */
[----:B------:R-:W2:Y:S01]  /*8e10*/  LDC.64 R12, c[0x0][0x198] ;  /* 0x00006600ff0c7b82 */ /* 0x000ea20000000a00 */
        /* <DEDUP_REMOVED lines=10> */
[----:B------:R-:W-:Y:S01]  /*8ec0*/  UMOV UR36, UR20 ;  /* 0x0000001400247c82 */ /* 0x000fe20008000000 */
[----:B------:R-:W-:Y:S01]  /*8ed0*/  USHF.L.U32 UR19, UR19, 0x6, URZ ;  /* 0x0000000613137899 */ /* 0x000fe2000800063f */
[----:B------:R-:W-:Y:S01]  /*8ee0*/  IMAD.MOV.U32 R16, RZ, RZ, RZ ;  /* 0x000000ffff107224 */ /* 0x000fe200078e00ff */
[----:B------:R-:W-:Y:S01]  /*8ef0*/  UMOV UR37, UR21 ;  /* 0x0000001500257c82 */ /* 0x000fe20008000000 */
[----:B------:R-:W-:Y:S01]  /*8f00*/  UMOV UR9, 0x10 ;  /* 0x0000001000097882 */ /* 0x000fe20000000000 */
[----:B------:R-:W-:-:S02]  /*8f10*/  UIADD3 UR8, UP0, UR19, UR22, URZ ;  /* 0x0000001613087290 */ /* 0x000fc4000ff1e03f */
[----:B------:R-:W-:Y:S01]  /*8f20*/  IMAD.U32 R3, RZ, RZ, UR19 ;  /* 0x00000013ff037e24 */ /* 0x000fe2000f8e00ff */
[----:B------:R-:W-:Y:S01]  /*8f30*/  UIADD3 UR19, UR19, UR7, URZ ;  /* 0x0000000713137290 */ /* 0x000fe2000fffe03f */
[----:B------:R-:W-:Y:S02]  /*8f40*/  UMOV UR10, UR18 ;  /* 0x00000012000a7c82 */ /* 0x000fe40008000000 */
[----:B------:R-:W-:Y:S01]  /*8f50*/  PLOP3.LUT P1, PT, PT, PT, UP0, 0x80, 0x0 ;  /* 0x000000000000781c */ /* 0x000fe20003f2f008 */
[----:B-1----:R-:W-:Y:S01]  /*8f60*/  IMAD.U32 R0, RZ, RZ, UR8 ;  /* 0x00000008ff007e24 */ /* 0x002fe2000f8e00ff */
[----:B------:R-:W-:Y:S01]  /*8f70*/  R2UR UR8, R15 ;  /* 0x000000000f0872ca */ /* 0x000fe200000e0000 */
[----:B--2---:R-:W-:Y:S01]  /*8f80*/  IMAD.MOV.U32 R7, RZ, RZ, R12 ;  /* 0x000000ffff077224 */ /* 0x004fe200078e000c */
[----:B------:R-:W-:Y:S01]  /*8f90*/  LEA.HI.X.SX32 R3, R3, R14, 0x1, P1 ;  /* 0x0000000e03037211 */ /* 0x000fe200008f0eff */
[----:B------:R-:W-:Y:S01]  /*8fa0*/  IMAD.MOV.U32 R6, RZ, RZ, R13 ;  /* 0x000000ffff067224 */ /* 0x000fe200078e000d */
[C---:B------:R-:W-:Y:S01]  /*8fb0*/  LEA R2, P1, R0.reuse, R9, 0x2 ;  /* 0x0000000900027211 */ /* 0x040fe200078210ff */
[----:B------:R-:W-:Y:S01]  /*8fc0*/  UMOV UR43, UR19 ;  /* 0x00000013002b7c82 */ /* 0x000fe20008000000 */
[----:B------:R-:W-:Y:S01]  /*8fd0*/  UMOV UR35, UR19 ;  /* 0x0000001300237c82 */ /* 0x000fe20008000000 */
[----:B------:R-:W-:Y:S01]  /*8fe0*/  UMOV UR26, 0x10 ;  /* 0x00000010001a7882 */ /* 0x000fe20000000000 */
[----:B------:R-:W-:Y:S01]  /*8ff0*/  LEA.HI.X R0, R0, R8, R3, 0x2, P1 ;  /* 0x0000000800007211 */ /* 0x000fe200008f1403 */
[----:B------:R-:W-:Y:S01]  /*9000*/  UMOV UR27, UR11 ;  /* 0x0000000b001b7c82 */ /* 0x000fe20008000000 */
[----:B------:R-:W-:Y:S01]  /*9010*/  R2UR UR24, R2 ;  /* 0x00000000021872ca */ /* 0x000fe200000e0000 */
[----:B------:R-:W-:Y:S01]  /*9020*/  UMOV UR28, UR12 ;  /* 0x0000000c001c7c82 */ /* 0x000fe20008000000 */
[----:B------:R-:W-:Y:S01]  /*9030*/  R2UR UR25, R0 ;  /* 0x00000000001972ca */ /* 0x000fe200000e0000 */
[----:B------:R-:W-:Y:S01]  /*9040*/  UIADD3 UR16, UR8, 0x12000, URZ ;  /* 0x0001200008107890 */ /* 0x000fe2000fffe03f */
[----:B------:R-:W-:Y:S01]  /*9050*/  IADD3 R0, P1, R7, 0x2f0, RZ ;  /* 0x000002f007007810 */ /* 0x000fe20007f3e0ff */
[----:B------:R-:W-:-:S02]  /*9060*/  UIADD3 UR17, UR8, 0x26810, URZ ;  /* 0x0002681008117890 */ /* 0x000fc4000fffe03f */
[----:B------:R-:W-:Y:S01]  /*9070*/  UIADD3 UR40, UR8, 0x13000, URZ ;  /* 0x0001300008287890 */ /* 0x000fe2000fffe03f */
[----:B------:R-:W-:Y:S01]  /*9080*/  R2UR UR54, R0 ;  /* 0x00000000003672ca */ /* 0x000fe200000e0000 */
[----:B------:R-:W-:Y:S01]  /*9090*/  UIADD3 UR32, UR8, 0x14000, URZ ;  /* 0x0001400008207890 */ /* 0x000fe2000fffe03f */
[C---:B------:R-:W-:Y:S01]  /*90a0*/  IADD3 R0, P2, R7.reuse, 0x3f0, RZ ;  /* 0x000003f007007810 */ /* 0x040fe20007f5e0ff */
[----:B------:R-:W-:Y:S01]  /*90b0*/  UIADD3 UR52, UR8, 0x1e000, URZ ;  /* 0x0001e00008347890 */ /* 0x000fe2000fffe03f */
[----:B------:R-:W-:Y:S02]  /*90c0*/  UMOV UR41, UR17 ;  /* 0x0000001100297c82 */ /* 0x000fe40008000000 */
[----:B------:R-:W-:Y:S01]  /*90d0*/  R2UR UR30, R0 ;  /* 0x00000000001e72ca */ /* 0x000fe200000e0000 */
[--C-:B------:R-:W-:Y:S01]  /*90e0*/  IMAD.X R0, RZ, RZ, R6.reuse, P1 ;  /* 0x000000ffff007224 */ /* 0x100fe200008e0606 */
[----:B------:R-:W-:Y:S01]  /*90f0*/  IADD3 R2, P1, R7, 0xf0, RZ ;  /* 0x000000f007027810 */ /* 0x000fe20007f3e0ff */
[----:B------:R-:W-:Y:S01]  /*9100*/  UMOV UR33, UR17 ;  /* 0x0000001100217c82 */ /* 0x000fe20008000000 */
[----:B------:R-:W-:Y:S01]  /*9110*/  UMOV UR53, UR17 ;  /* 0x0000001100357c82 */ /* 0x000fe20008000000 */
[----:B------:R-:W-:Y:S01]  /*9120*/  UMOV UR29, UR13 ;  /* 0x0000000d001d7c82 */ /* 0x000fe20008000000 */
[----:B------:R-:W-:Y:S01]  /*9130*/  R2UR UR48, R2 ;  /* 0x00000000023072ca */ /* 0x000fe200000e0000 */
[--C-:B------:R-:W-:Y:S01]  /*9140*/  IMAD.X R3, RZ, RZ, R6.reuse, P1 ;  /* 0x000000ffff037224 */ /* 0x100fe200008e0606 */
[----:B------:R-:W-:Y:S01]  /*9150*/  R2UR UR55, R0 ;  /* 0x00000000003772ca */ /* 0x000fe200000e0000 */
[----:B------:R-:W-:Y:S01]  /*9160*/  IMAD.X R0, RZ, RZ, R6, P2 ;  /* 0x000000ffff007224 */ /* 0x000fe200010e0606 */
[----:B------:R-:W-:-:S02]  /*9170*/  UIADD3 UR56, UR8, 0x3000, URZ ;  /* 0x0000300008387890 */ /* 0x000fc4000fffe03f */
[----:B------:R-:W-:Y:S01]  /*9180*/  R2UR UR49, R3 ;  /* 0x00000000033172ca */ /* 0x000fe200000e0000 */
[----:B------:R-:W-:Y:S01]  /*9190*/  UMOV UR58, 0x30 ;  /* 0x00000030003a7882 */ /* 0x000fe20000000000 */
[----:B------:R-:W-:Y:S01]  /*91a0*/  R2UR UR31, R0 ;  /* 0x00000000001f72ca */ /* 0x000fe200000e0000 */
[----:B------:R-:W-:Y:S01]  /*91b0*/  IMAD.MOV.U32 R0, RZ, RZ, 0xc000 ;  /* 0x0000c000ff007424 */ /* 0x000fe200078e00ff */
[----:B------:R-:W-:Y:S01]  /*91c0*/  UMOV UR59, UR11 ;  /* 0x0000000b003b7c82 */ /* 0x000fe20008000000 */
[----:B------:R-:W-:Y:S01]  /*91d0*/  UMOV UR60, UR12 ;  /* 0x0000000c003c7c82 */ /* 0x000fe20008000000 */
[----:B------:R-:W-:-:S07]  /*91e0*/  UMOV UR61, UR13 ;  /* 0x0000000d003d7c82 */ /* 0x000fce0008000000 */
        /* <DEDUP_REMOVED lines=8> */
[----:B----4-:R-:W-:Y:S01]  /*9270*/  IMAD.U32 R0, RZ, RZ, UR6 ;  /* 0x00000006ff007e24 */ /* 0x010fe2000f8e00ff */
[----:B------:R-:W-:Y:S01]  /*9280*/  UMOV UR42, 0x50 ;  /* 0x00000050002a7882 */ /* 0x000fe20000000000 */
[----:B------:R-:W-:Y:S01]  /*9290*/  UMOV UR43, UR11 ;  /* 0x0000000b002b7c82 */ /* 0x000fe20008000000 */
[----:B------:R-:W-:Y:S01]  /*92a0*/  UMOV UR44, UR12 ;  /* 0x0000000c002c7c82 */ /* 0x000fe20008000000 */
[----:B------:R-:W-:Y:S01]  /*92b0*/  VIADD R5, R0, 0xffffffff ;  /* 0xffffffff00057836 */ /* 0x000fe20000000000 */
[----:B---3--:R-:W-:-:S02]  /*92c0*/  UIADD3 UR9, UR8, 0x26800, URZ ;  /* 0x0002680008097890 */ /* 0x008fc4000fffe03f */
[----:B------:R-:W-:Y:S02]  /*92d0*/  UIADD3 UR24, UR8, 0x1000, URZ ;  /* 0x0000100008187890 */ /* 0x000fe4000fffe03f */
[----:B------:R-:W-:Y:S01]  /*92e0*/  UIADD3 UR32, UR8, 0x2000, URZ ;  /* 0x0000200008207890 */ /* 0x000fe2000fffe03f */
[----:B------:R1:W-:Y:S01]  /*92f0*/  STL [R1+0x4], R5 ;  /* 0x0000040501007387 */ /* 0x0003e20000100800 */
[----:B------:R-:W-:Y:S01]  /*9300*/  UMOV UR34, 0x20 ;  /* 0x0000002000227882 */ /* 0x000fe20000000000 */
[----:B------:R-:W-:Y:S01]  /*9310*/  UMOV UR25, UR9 ;  /* 0x0000000900197c82 */ /* 0x000fe20008000000 */
[----:B------:R-:W-:Y:S01]  /*9320*/  UMOV UR35, UR11 ;  /* 0x0000000b00237c82 */ /* 0x000fe20008000000 */
[----:B------:R-:W-:Y:S01]  /*9330*/  UMOV UR36, UR12 ;  /* 0x0000000c00247c82 */ /* 0x000fe20008000000 */
[----:B------:R-:W-:Y:S01]  /*9340*/  UMOV UR37, UR13 ;  /* 0x0000000d00257c82 */ /* 0x000fe20008000000 */
[----:B------:R2:W-:Y:S01]  /*9350*/  UTMALDG.4D [UR8], [UR54], desc[UR16] ;  /* 0x00001008360075b4 */ /* 0x0005e20008019000 */
[----:B------:R-:W-:Y:S01]  /*9360*/  UMOV UR33, UR9 ;  /* 0x0000000900217c82 */ /* 0x000fe20008000000 */
[----:B------:R-:W-:Y:S01]  /*9370*/  UIADD3 UR48, UR8, 0x4000, URZ ;  /* 0x0000400008307890 */ /* 0x000fe2000fffe03f */
[----:B------:R-:W-:Y:S01]  /*9380*/  ISETP.GE.AND P1, PT, R4, R5, PT ;  /* 0x000000050400720c */ /* 0x000fe20003f26270 */
[----:B------:R-:W-:Y:S01]  /*9390*/  UMOV UR57, UR9 ;  /* 0x0000000900397c82 */ /* 0x000fe20008000000 */
[----:B------:R-:W-:Y:S01]  /*93a0*/  UMOV UR50, 0x40 ;  /* 0x0000004000327882 */ /* 0x000fe20000000000 */
[----:B------:R-:W-:Y:S01]  /*93b0*/  UMOV UR51, UR11 ;  /* 0x0000000b00337c82 */ /* 0x000fe20008000000 */
[----:B------:R-:W-:Y:S01]  /*93c0*/  UMOV UR52, UR12 ;  /* 0x0000000c00347c82 */ /* 0x000fe20008000000 */
[----:B------:R3:W-:Y:S01]  /*93d0*/  UTMALDG.4D [UR24], [UR54], desc[UR16] ;  /* 0x00001018360075b4 */ /* 0x0007e20008019000 */
[----:B------:R-:W-:Y:S01]  /*93e0*/  UMOV UR53, UR13 ;  /* 0x0000000d00357c82 */ /* 0x000fe20008000000 */
[----:B------:R-:W-:Y:S01]  /*93f0*/  UMOV UR49, UR9 ;  /* 0x0000000900317c82 */ /* 0x000fe20008000000 */
[----:B------:R-:W-:Y:S01]  /*9400*/  UMOV UR45, UR13 ;  /* 0x0000000d002d7c82 */ /* 0x000fe20008000000 */
[----:B------:R-:W-:Y:S01]  /*9410*/  UMOV UR41, UR9 ;  /* 0x0000000900297c82 */ /* 0x000fe20008000000 */
[----:B------:R4:W-:Y:S01]  /*9420*/  UTMALDG.4D [UR32], [UR54], desc[UR16] ;  /* 0x00001020360075b4 */ /* 0x0009e20008019000 */
[----:B------:R1:W-:Y:S01]  /*9430*/  UTMALDG.4D [UR56], [UR54], desc[UR16] ;  /* 0x00001038360075b4 */ /* 0x0003e20008019000 */
[----:B--2---:R-:W-:Y:S01]  /*9440*/  UMOV UR10, 0x40 ;  /* 0x00000040000a7882 */ /* 0x004fe20000000000 */
        /* <DEDUP_REMOVED lines=11> */
[----:B------:R-:W-:Y:S01]  /*9500*/  UIADD3 UR9, UR6, -0x2, URZ ;  /* 0xfffffffe06097890 */ /* 0x000fe2000fffe03f */
[----:B------:R-:W-:-:S05]  /*9510*/  IMAD.MOV.U32 R10, RZ, RZ, 0x1 ;  /* 0x00000001ff0a7424 */ /* 0x000fca00078e00ff */
[----:B------:R-:W-:-:S06]  /*9520*/  ISETP.NE.AND P1, PT, R4, UR9, PT ;  /* 0x0000000904007c0c */ /* 0x000fcc000bf25270 */
[----:B------:R-:W-:-:S04]  /*9530*/  ULOP3.LUT UR8, URZ, UR8, URZ, 0x33, !UPT ;  /* 0x000000083f087292 */ /* 0x000fc8000f8e333f */
[----:B------:R-:W-:-:S06]  /*9540*/  UIADD3 UR8, UR8, UR6, URZ ;  /* 0x0000000608087290 */ /* 0x000fcc000fffe03f */
[----:B------:R-:W-:-:S05]  /*9550*/  IMAD.U32 R0, RZ, RZ, UR8 ;  /* 0x00000008ff007e24 */ /* 0x000fca000f8e00ff */
[----:B------:R-:W-:Y:S01]  /*9560*/  LOP3.LUT R5, R0, 0x1, RZ, 0xc0, !PT ;  /* 0x0000000100057812 */ /* 0x000fe200078ec0ff */
[----:B------:R-:W-:-:S04]  /*9570*/  IMAD.MOV.U32 R0, RZ, RZ, R4 ;  /* 0x000000ffff007224 */ /* 0x000fc800078e0004 */
[----:B------:R1:W-:Y:S01]  /*9580*/  STL [R1+0x8], R5 ;  /* 0x0000080501007387 */ /* 0x0003e20000100800 */
[----:B------:R-:W-:Y:S05]  /*9590*/  @!P1 BRA `(.L_x_1636) ;  /* 0x0000000c00489947 */ /* 0x000fea0003800000 */
[----:B------:R-:W-:Y:S01]  /*95a0*/  R2UR UR9, R5 ;  /* 0x00000000050972ca */ /* 0x000fe200000e0000 */
[----:B------:R-:W-:Y:S02]  /*95b0*/  IMAD.MOV.U32 R0, RZ, RZ, R4 ;  /* 0x000000ffff007224 */ /* 0x000fe400078e0004 */
[----:B------:R-:W-:-:S10]  /*95c0*/  IMAD.MOV.U32 R10, RZ, RZ, 0x1 ;  /* 0x00000001ff0a7424 */ /* 0x000fd400078e00ff */
[----:B------:R-:W-:-:S06]  /*95d0*/  UIADD3 UR8, UR8, -UR9, URZ ;  /* 0x8000000908087290 */ /* 0x000fcc000fffe03f */
[----:B------:R-:W-:-:S07]  /*95e0*/  IMAD.U32 R17, RZ, RZ, UR8 ;  /* 0x00000008ff117e24 */ /* 0x000fce000f8e00ff */
.L_x_1645:
[----:B-123--:R-:W-:-:S04]  /*95f0*/  SHF.L.U32 R18, R10, 0x1f, RZ ;  /* 0x0000001f0a127819 */ /* 0x00efc800000006ff */
[----:B------:R-:W2:Y:S02]  /*9600*/  SYNCS.PHASECHK.TRANS64.TRYWAIT P1, [R15+URZ+0x26840], R18 ;  /* 0x026840120f0075a7 */ /* 0x000ea4000802017f */
[----:B--2---:R-:W-:Y:S05]  /*9610*/  @!P1 BRA `(.L_x_1637) ;  /* 0x0000001800dc9947 */ /* 0x004fea0003800000 */
.L_x_1662:
[----:B------:R-:W-:Y:S05]  /*9620*/  @P0 BRA `(.L_x_1638) ;  /* 0x00000000001c0947 */ /* 0x000fea0003800000 */
[----:B------:R-:W3:Y:S02]  /*9630*/  S2R R2, SR_TID.X ;  /* 0x0000000000027919 */ /* 0x000ee40000002100 */
[----:B---3--:R-:W-:Y:S01]  /*9640*/  LOP3.LUT R3, R2, 0x1f, RZ, 0xc0, !PT ;  /* 0x0000001f02037812 */ /* 0x008fe200078ec0ff */
[----:B------:R-:W-:-:S03]  /*9650*/  IMAD.MOV.U32 R2, RZ, RZ, 0x3100 ;  /* 0x00003100ff027424 */ /* 0x000fc600078e00ff */
[----:B------:R-:W-:Y:S01]  /*9660*/  ISETP.NE.AND P1, PT, R3, RZ, PT ;  /* 0x000000ff0300720c */ /* 0x000fe20003f25270 */
[----:B------:R3:W-:-:S12]  /*9670*/  SYNCS.ARRIVE.TRANS64 RZ, [R15+URZ+0x26830], R2 ;  /* 0x026830020fff79a7 */ /* 0x0007d8000800003f */
[----:B---3--:R-:W-:Y:S05]  /*9680*/  @!P1 BRA `(.L_x_1638) ;  /* 0x0000000000049947 */ /* 0x008fea0003800000 */
[----:B------:R-:W-:Y:S01]  /*9690*/  BPT.TRAP 0x1 ;  /* 0x000000040000795c */ /* 0x000fe20000300000 */
.L_x_1638:
        /* <DEDUP_REMOVED lines=8> */
[----:B-1----:R-:W1:Y:S01]  /*9720*/  LDC.64 R4, c[0x0][0x198] ;  /* 0x00006600ff047b82 */ /* 0x002e620000000a00 */
        /* <DEDUP_REMOVED lines=10> */
[----:B------:R-:W-:Y:S01]  /*97d0*/  UIADD3 UR19, UR19, UR7, URZ ;  /* 0x0000000713137290 */ /* 0x000fe2000fffe03f */
[C---:B---3--:R-:W-:Y:S01]  /*97e0*/  LEA R3, P2, R2.reuse, R12, 0x2 ;  /* 0x0000000c02037211 */ /* 0x048fe200078410ff */
[----:B------:R-:W-:Y:S01]  /*97f0*/  UIADD3 UR40, UR40, 0x1e200, URZ ;  /* 0x0001e20028287890 */ /* 0x000fe2000fffe03f */
[----:B------:R-:W-:Y:S02]  /*9800*/  UMOV UR33, UR17 ;  /* 0x0000001100217c82 */ /* 0x000fe40008000000 */
[----:B------:R-:W-:Y:S01]  /*9810*/  R2UR UR42, R3 ;  /* 0x00000000032a72ca */ /* 0x000fe200000e0000 */
[----:B------:R-:W-:Y:S01]  /*9820*/  UMOV UR25, UR17 ;  /* 0x0000001100197c82 */ /* 0x000fe20008000000 */
[----:B------:R-:W-:Y:S01]  /*9830*/  LEA.HI.X.SX32 R3, R19, R11, 0x1, P1 ;  /* 0x0000000b13037211 */ /* 0x000fe200008f0eff */
[----:B------:R-:W-:Y:S01]  /*9840*/  UMOV UR35, UR19 ;  /* 0x0000001300237c82 */ /* 0x000fe20008000000 */
[----:B-1----:R-:W-:Y:S01]  /*9850*/  IMAD.MOV.U32 R7, RZ, RZ, R4 ;  /* 0x000000ffff077224 */ /* 0x002fe200078e0004 */
[----:B------:R-:W-:Y:S01]  /*9860*/  UMOV UR27, UR19 ;  /* 0x00000013001b7c82 */ /* 0x000fe20008000000 */
[----:B------:R-:W-:Y:S01]  /*9870*/  IMAD.MOV.U32 R6, RZ, RZ, R5 ;  /* 0x000000ffff067224 */ /* 0x000fe200078e0005 */
[----:B------:R-:W-:Y:S01]  /*9880*/  LEA.HI.X R2, R2, R13, R3, 0x2, P2 ;  /* 0x0000000d02027211 */ /* 0x000fe200010f1403 */
[----:B------:R-:W-:Y:S01]  /*9890*/  UMOV UR10, 0x10 ;  /* 0x00000010000a7882 */ /* 0x000fe20000000000 */
[----:B------:R-:W-:Y:S01]  /*98a0*/  IADD3 R4, P1, R7, 0x1f0, RZ ;  /* 0x000001f007047810 */ /* 0x000fe20007f3e0ff */
[----:B------:R-:W-:Y:S01]  /*98b0*/  UMOV UR41, UR17 ;  /* 0x0000001100297c82 */ /* 0x000fe20008000000 */
[----:B------:R-:W-:-:S02]  /*98c0*/  R2UR UR43, R2 ;  /* 0x00000000022b72ca */ /* 0x000fc400000e0000 */
        /* <DEDUP_REMOVED lines=8> */
[----:B-1-3--:R-:W-:Y:S05]  /*9950*/  @!P1 BRA `(.L_x_1639) ;  /* 0x0000001800209947 */ /* 0x00afea0003800000 */
.L_x_1663:
        /* <DEDUP_REMOVED lines=8> */
.L_x_1640:
[----:B------:R-:W-:Y:S01]  /*99e0*/  VIADD R19, R19, 0x40 ;  /* 0x0000004013137836 */ /* 0x000fe20000000000 */
[----:B------:R-:W-:Y:S01]  /*99f0*/  ULDC.64 UR8, c[0x0][0x700] ;  /* 0x0001c00000087ab9 */ /* 0x000fe20000000a00 */
[----:B------:R-:W-:Y:S01]  /*9a00*/  R2UR UR40, R15 ;  /* 0x000000000f2872ca */ /* 0x000fe200000e0000 */
[----:B------:R-:W-:Y:S01]  /*9a10*/  IMAD.U32 R9, RZ, RZ, UR8 ;  /* 0x00000008ff097e24 */ /* 0x000fe2000f8e00ff */
[----:B------:R-:W-:Y:S01]  /*9a20*/  UMOV UR30, 0x0 ;  /* 0x00000000001e7882 */ /* 0x000fe20000000000 */
[C---:B------:R-:W-:Y:S01]  /*9a30*/  IADD3 R2, P1, R19.reuse, UR22, RZ ;  /* 0x0000001613027c10 */ /* 0x040fe2000ff3e0ff */
[----:B------:R-:W-:Y:S01]  /*9a40*/  IMAD.U32 R8, RZ, RZ, UR9 ;  /* 0x00000009ff087e24 */ /* 0x000fe2000f8e00ff */
[----:B------:R-:W-:Y:S01]  /*9a50*/  SHF.R.S32.HI R20, RZ, 0x1f, R19 ;  /* 0x0000001fff147819 */ /* 0x000fe20000011413 */
[----:B------:R-:W-:Y:S01]  /*9a60*/  VIADD R21, R19, UR7 ;  /* 0x0000000713157c36 */ /* 0x000fe20008000000 */
[----:B------:R-:W-:Y:S01]  /*9a70*/  LEA R3, P2, R2, R9, 0x2 ;  /* 0x0000000902037211 */ /* 0x000fe200078410ff */
[----:B------:R-:W-:Y:S01]  /*9a80*/  UMOV UR31, 0x14f00000 ;  /* 0x14f00000001f7882 */ /* 0x000fe20000000000 */
[----:B------:R-:W-:Y:S01]  /*9a90*/  UMOV UR34, URZ ;  /* 0x0000003f00227c82 */ /* 0x000fe20008000000 */
[----:B------:R-:W-:Y:S01]  /*9aa0*/  UMOV UR36, UR20 ;  /* 0x0000001400247c82 */ /* 0x000fe20008000000 */
[----:B------:R-:W-:Y:S01]  /*9ab0*/  R2UR UR42, R3 ;  /* 0x00000000032a72ca */ /* 0x000fe200000e0000 */
[----:B------:R-:W-:Y:S01]  /*9ac0*/  IMAD.X R3, R20, 0x1, R14, P1 ;  /* 0x0000000114037824 */ /* 0x000fe200008e060e */
[----:B------:R-:W-:Y:S01]  /*9ad0*/  R2UR UR35, R21 ;  /* 0x00000000152372ca */ /* 0x000fe200000e0000 */
[----:B------:R-:W-:-:S02]  /*9ae0*/  UIADD3 UR33, UR40, 0x26818, URZ ;  /* 0x0002681828217890 */ /* 0x000fc4000fffe03f */
[----:B------:R-:W-:Y:S01]  /*9af0*/  UIADD3 UR32, UR40, 0x15000, URZ ;  /* 0x0001500028207890 */ /* 0x000fe2000fffe03f */
        /* <DEDUP_REMOVED lines=26> */
.L_x_1664:
[----:B------:R-:W-:Y:S05]  /*9ca0*/  @P0 BRA `(.L_x_1642) ;  /* 0x00000000001c0947 */ /* 0x000fea0003800000 */
[----:B-123--:R-:W-:-:S04]  /*9cb0*/  IMAD.MOV.U32 R18, RZ, RZ, 0x3100 ;  /* 0x00003100ff127424 */ /* 0x00efc800078e00ff */
[----:B------:R1:W-:Y:S02]  /*9cc0*/  SYNCS.ARRIVE.TRANS64 RZ, [R15+URZ+0x26838], R18 ;  /* 0x026838120fff79a7 */ /* 0x0003e4000800003f */
[----:B-1----:R-:W1:Y:S02]  /*9cd0*/  S2R R18, SR_TID.X ;  /* 0x0000000000127919 */ /* 0x002e640000002100 */
[----:B-1----:R-:W-:-:S04]  /*9ce0*/  LOP3.LUT R18, R18, 0x1f, RZ, 0xc0, !PT ;  /* 0x0000001f12127812 */ /* 0x002fc800078ec0ff */
[----:B------:R-:W-:-:S13]  /*9cf0*/  ISETP.NE.AND P1, PT, R18, RZ, PT ;  /* 0x000000ff1200720c */ /* 0x000fda0003f25270 */
[----:B------:R-:W-:Y:S05]  /*9d00*/  @!P1 BRA `(.L_x_1642) ;  /* 0x0000000000049947 */ /* 0x000fea0003800000 */
[----:B------:R-:W-:Y:S01]  /*9d10*/  BPT.TRAP 0x1 ;  /* 0x000000040000795c */ /* 0x000fe20000300000 */
.L_x_1642:
        /* <DEDUP_REMOVED lines=37> */
[----:B----45:R-:W-:Y:S05]  /*9f70*/  @!P1 BRA `(.L_x_1643) ;  /* 0x0000001000c09947 */ /* 0x030fea0003800000 */
.L_x_1666:
[----:B------:R-:W-:Y:S05]  /*9f80*/  @P0 BRA `(.L_x_1644) ;  /* 0x00000000001c0947 */ /* 0x000fea0003800000 */
[----:B------:R-:W5:Y:S01]  /*9f90*/  S2R R5, SR_TID.X ;  /* 0x0000000000057919 */ /* 0x000f620000002100 */
[----:B----4-:R-:W-:-:S04]  /*9fa0*/  IMAD.MOV.U32 R4, RZ, RZ, 0x3100 ;  /* 0x00003100ff047424 */ /* 0x010fc800078e00ff */
[----:B------:R4:W-:Y:S01]  /*9fb0*/  SYNCS.ARRIVE.TRANS64 RZ, [R15+URZ+0x26810], R4 ;  /* 0x026810040fff79a7 */ /* 0x0009e2000800003f */
[----:B-----5:R-:W-:-:S04]  /*9fc0*/  LOP3.LUT R5, R5, 0x1f, RZ, 0xc0, !PT ;  /* 0x0000001f05057812 */ /* 0x020fc800078ec0ff */
[----:B------:R-:W-:-:S13]  /*9fd0*/  ISETP.NE.AND P1, PT, R5, RZ, PT ;  /* 0x000000ff0500720c */ /* 0x000fda0003f25270 */
[----:B----4-:R-:W-:Y:S05]  /*9fe0*/  @!P1 BRA `(.L_x_1644) ;  /* 0x0000000000049947 */ /* 0x010fea0003800000 */
[----:B------:R-:W-:Y:S01]  /*9ff0*/  BPT.TRAP 0x1 ;  /* 0x000000040000795c */ /* 0x000fe20000300000 */
.L_x_1644:
        /* <DEDUP_REMOVED lines=15> */
[----:B------:R-:W-:Y:S02]  /*a0f0*/  USHF.L.U32 UR35, UR10, 0x6, URZ ;  /* 0x000000060a237899 */ /* 0x000fe4000800063f */
[----:B------:R-:W-:Y:S02]  /*a100*/  UIADD3 UR33, UR40, 0x26810, URZ ;  /* 0x0002681028217890 */ /* 0x000fe4000fffe03f */
[----:B------:R-:W-:Y:S02]  /*a110*/  UIADD3 UR8, UP0, UR35, UR22, URZ ;  /* 0x0000001623087290 */ /* 0x000fe4000ff1e03f */
[----:B------:R-:W-:Y:S01]  /*a120*/  IMAD.U32 R5, RZ, RZ, UR35 ;  /* 0x00000023ff057e24 */ /* 0x000fe2000f8e00ff */
[----:B------:R-:W-:Y:S02]  /*a130*/  UIADD3 UR35, UR35, UR7, URZ ;  /* 0x0000000723237290 */ /* 0x000fe4000fffe03f */
[----:B------:R-:W-:Y:S01]  /*a140*/  UIADD3 UR24, UR40, 0x13000, URZ ;  /* 0x0001300028187890 */ /* 0x000fe2000fffe03f */
[----:B------:R-:W-:Y:S01]  /*a150*/  IMAD.U32 R0, RZ, RZ, UR8 ;  /* 0x00000008ff007e24 */ /* 0x000fe2000f8e00ff */
[----:B------:R-:W-:Y:S01]  /*a160*/  PLOP3.LUT P2, PT, PT, PT, UP0, 0x80, 0x0 ;  /* 0x000000000000781c */ /* 0x000fe20003f4f008 */
[----:B------:R-:W-:Y:S01]  /*a170*/  UIADD3 UR16, UR40, 0x14000, URZ ;  /* 0x0001400028107890 */ /* 0x000fe2000fffe03f */
[----:B------:R-:W-:Y:S01]  /*a180*/  R2UR UR8, R2 ;  /* 0x00000000020872ca */ /* 0x000fe200000e0000 */
[----:B------:R-:W-:Y:S01]  /*a190*/  UIADD3 UR40, UR40, 0x1e000, URZ ;  /* 0x0001e00028287890 */ /* 0x000fe2000fffe03f */
[----:B----4-:R-:W-:Y:S01]  /*a1a0*/  LEA R4, P1, R0, R9, 0x2 ;  /* 0x0000000900047211 */ /* 0x010fe200078210ff */
[----:B------:R-:W-:Y:S01]  /*a1b0*/  UMOV UR25, UR33 ;  /* 0x0000002100197c82 */ /* 0x000fe20008000000 */
[----:B------:R-:W-:Y:S01]  /*a1c0*/  LEA.HI.X.SX32 R5, R5, R14, 0x1, P2 ;  /* 0x0000000e05057211 */ /* 0x000fe200010f0eff */
[----:B------:R-:W-:Y:S01]  /*a1d0*/  UMOV UR27, UR35 ;  /* 0x00000023001b7c82 */ /* 0x000fe20008000000 */
[----:B------:R-:W-:Y:S01]  /*a1e0*/  R2UR UR42, R4 ;  /* 0x00000000042a72ca */ /* 0x000fe200000e0000 */
[----:B------:R-:W-:Y:S01]  /*a1f0*/  UMOV UR17, UR33 ;  /* 0x0000002100117c82 */ /* 0x000fe20008000000 */
[----:B------:R-:W-:Y:S01]  /*a200*/  LEA.HI.X R0, R0, R8, R5, 0x2, P1 ;  /* 0x0000000800007211 */ /* 0x000fe200008f1405 */
[----:B------:R-:W-:Y:S01]  /*a210*/  UMOV UR19, UR35 ;  /* 0x0000002300137c82 */ /* 0x000fe20008000000 */
[----:B------:R-:W-:Y:S01]  /*a220*/  ISETP.NE.AND P1, PT, R17, RZ, PT ;  /* 0x000000ff1100720c */ /* 0x000fe20003f25270 */
[----:B------:R-:W-:Y:S01]  /*a230*/  UMOV UR41, UR33 ;  /* 0x0000002100297c82 */ /* 0x000fe20008000000 */
[----:B------:R-:W-:Y:S01]  /*a240*/  R2UR UR43, R0 ;  /* 0x00000000002b72ca */ /* 0x000fe200000e0000 */
[----:B------:R4:W-:Y:S01]  /*a250*/  UTMALDG.4D [UR32], [UR8], desc[UR30] ;  /* 0x00001e20080075b4 */ /* 0x0009e20008019000 */
[----:B------:R-:W-:Y:S01]  /*a260*/  UMOV UR39, 0x10 ;  /* 0x0000001000277882 */ /* 0x000fe20000000000 */
[----:B------:R-:W-:Y:S01]  /*a270*/  IMAD.U32 R0, RZ, RZ, UR10 ;  /* 0x0000000aff007e24 */ /* 0x000fe2000f8e00ff */
[----:B------:R4:W-:Y:S01]  /*a280*/  UTMALDG.4D [UR24], [UR8], desc[UR30] ;  /* 0x00001e18080075b4 */ /* 0x0009e20008019000 */
[----:B------:R4:W-:Y:S08]  /*a290*/  UTMALDG.4D [UR16], [UR8], desc[UR30] ;  /* 0x00001e10080075b4 */ /* 0x0009f00008019000 */
[----:B------:R4:W-:Y:S02]  /*a2a0*/  UBLKCP.S.G [UR40], [UR42], UR39 ;  /* 0x000000282a0073ba */ /* 0x0009e40008000227 */
[----:B----4-:R-:W-:Y:S05]  /*a2b0*/  @P1 BRA `(.L_x_1645) ;  /* 0xfffffff000cc1947 */ /* 0x010fea000383ffff */
.L_x_1636:
[----:B------:R-:W4:Y:S02]  /*a2c0*/  LDL.LU R4, [R1+0x8] ;  /* 0x0000080001047983 */ /* 0x000f240000300800 */
[----:B----4-:R-:W-:Y:S02]  /*a2d0*/  ISETP.NE.AND P1, PT, R4, RZ, PT ;  /* 0x000000ff0400720c */ /* 0x010fe40003f25270 */
[----:B------:R4:W5:Y:S11]  /*a2e0*/  LDL R4, [R1+0x4] ;  /* 0x0000040001047983 */ /* 0x0009760000100800 */
[----:B----4-:R-:W-:Y:S05]  /*a2f0*/  @!P1 BRA `(.L_x_1635) ;  /* 0x0000000400949947 */ /* 0x010fea0003800000 */
[----:B------:R-:W-:-:S04]  /*a300*/  SHF.L.U32 R12, R10, 0x1f, RZ ;  /* 0x0000001f0a0c7819 */ /* 0x000fc800000006ff */
[----:B------:R-:W4:Y:S02]  /*a310*/  SYNCS.PHASECHK.TRANS64.TRYWAIT P1, [R15+URZ+0x26840], R12 ;  /* 0x0268400c0f0075a7 */ /* 0x000f24000802017f */
[----:B----4-:R-:W-:Y:S05]  /*a320*/  @!P1 BRA `(.L_x_1646) ;  /* 0x0000000c00ec9947 */ /* 0x010fea0003800000 */
.L_x_1667:
[----:B------:R-:W-:Y:S05]  /*a330*/  @P0 BRA `(.L_x_1647) ;  /* 0x00000000001c0947 */ /* 0x000fea0003800000 */
[----:B-----5:R-:W1:Y:S02]  /*a340*/  S2R R4, SR_TID.X ;  /* 0x0000000000047919 */ /* 0x020e640000002100 */
[----:B-1----:R-:W-:Y:S01]  /*a350*/  LOP3.LUT R5, R4, 0x1f, RZ, 0xc0, !PT ;  /* 0x0000001f04057812 */ /* 0x002fe200078ec0ff */
[----:B------:R-:W-:-:S03]  /*a360*/  IMAD.MOV.U32 R4, RZ, RZ, 0x3100 ;  /* 0x00003100ff047424 */ /* 0x000fc600078e00ff */
[----:B------:R-:W-:Y:S01]  /*a370*/  ISETP.NE.AND P1, PT, R5, RZ, PT ;  /* 0x000000ff0500720c */ /* 0x000fe20003f25270 */
[----:B------:R1:W-:-:S12]  /*a380*/  SYNCS.ARRIVE.TRANS64 RZ, [R15+URZ+0x26830], R4 ;  /* 0x026830040fff79a7 */ /* 0x0003d8000800003f */
[----:B-1----:R-:W-:Y:S05]  /*a390*/  @!P1 BRA `(.L_x_1647) ;  /* 0x0000000000049947 */ /* 0x002fea0003800000 */
[----:B------:R-:W-:Y:S01]  /*a3a0*/  BPT.TRAP 0x1 ;  /* 0x000000040000795c */ /* 0x000fe20000300000 */
.L_x_1647:
[----:B-1---5:R-:W1:Y:S01]  /*a3b0*/  LDC.64 R4, c[0x0][0x728] ;  /* 0x0001ca00ff047b82 */ /* 0x022e620000000a00 */
        /* <DEDUP_REMOVED lines=17> */
[----:B------:R-:W-:Y:S02]  /*a4d0*/  UIADD3 UR35, UR35, UR7, URZ ;  /* 0x0000000723237290 */ /* 0x000fe4000fffe03f */
[----:B------:R-:W-:Y:S01]  /*a4e0*/  UIADD3 UR24, UR16, 0x19000, URZ ;  /* 0x0001900010187890 */ /* 0x000fe2000fffe03f */
[C---:B-1----:R-:W-:Y:S01]  /*a4f0*/  LEA R4, P2, R13.reuse, R4, 0x2 ;  /* 0x000000040d047211 */ /* 0x042fe200078410ff */
[----:B------:R-:W-:Y:S01]  /*a500*/  UIADD3 UR16, UR16, 0x1a000, URZ ;  /* 0x0001a00010107890 */ /* 0x000fe2000fffe03f */
[----:B------:R-:W-:Y:S02]  /*a510*/  UMOV UR25, UR33 ;  /* 0x0000002100197c82 */ /* 0x000fe40008000000 */
[----:B------:R-:W-:Y:S01]  /*a520*/  R2UR UR40, R4 ;  /* 0x00000000042872ca */ /* 0x000fe200000e0000 */
[----:B------:R-:W-:Y:S01]  /*a530*/  UMOV UR27, UR35 ;  /* 0x00000023001b7c82 */ /* 0x000fe20008000000 */
[----:B------:R-:W-:Y:S01]  /*a540*/  LEA.HI.X.SX32 R4, R0, R11, 0x1, P1 ;  /* 0x0000000b00047211 */ /* 0x000fe200008f0eff */
[----:B------:R-:W-:Y:S01]  /*a550*/  UMOV UR17, UR33 ;  /* 0x0000002100117c82 */ /* 0x000fe20008000000 */
[----:B------:R-:W-:Y:S01]  /*a560*/  UMOV UR19, UR35 ;  /* 0x0000002300137c82 */ /* 0x000fe20008000000 */
[----:B------:R-:W-:Y:S01]  /*a570*/  UMOV UR43, UR33 ;  /* 0x00000021002b7c82 */ /* 0x000fe20008000000 */
        /* <DEDUP_REMOVED lines=10> */
[----:B------:R-:W2:Y:S02]  /*a620*/  SYNCS.PHASECHK.TRANS64.TRYWAIT P1, [R15+URZ+0x26828], R12 ;  /* 0x0268280c0f0075a7 */ /* 0x000ea4000802017f */
[----:B-12---:R-:W-:Y:S05]  /*a630*/  @!P1 BRA `(.L_x_1648) ;  /* 0x0000000c003c9947 */ /* 0x006fea0003800000 */
.L_x_1668:
[----:B------:R-:W-:Y:S05]  /*a640*/  @P0 BRA `(.L_x_1649) ;  /* 0x00000000001c0947 */ /* 0x000fea0003800000 */
[----:B------:R-:W2:Y:S02]  /*a650*/  S2R R4, SR_TID.X ;  /* 0x0000000000047919 */ /* 0x000ea40000002100 */
[----:B--2---:R-:W-:Y:S01]  /*a660*/  LOP3.LUT R5, R4, 0x1f, RZ, 0xc0, !PT ;  /* 0x0000001f04057812 */ /* 0x004fe200078ec0ff */
[----:B------:R-:W-:-:S03]  /*a670*/  IMAD.MOV.U32 R4, RZ, RZ, 0x3100 ;  /* 0x00003100ff047424 */ /* 0x000fc600078e00ff */
[----:B------:R-:W-:Y:S01]  /*a680*/  ISETP.NE.AND P0, PT, R5, RZ, PT ;  /* 0x000000ff0500720c */ /* 0x000fe20003f05270 */
[----:B------:R2:W-:-:S12]  /*a690*/  SYNCS.ARRIVE.TRANS64 RZ, [R15+URZ+0x26818], R4 ;  /* 0x026818040fff79a7 */ /* 0x0005d8000800003f */
[----:B--2---:R-:W-:Y:S05]  /*a6a0*/  @!P0 BRA `(.L_x_1649) ;  /* 0x0000000000048947 */ /* 0x004fea0003800000 */
[----:B------:R-:W-:Y:S01]  /*a6b0*/  BPT.TRAP 0x1 ;  /* 0x000000040000795c */ /* 0x000fe20000300000 */
.L_x_1649:
[----:B------:R2:W5:Y:S01]  /*a6c0*/  LDL.LU R4, [R1+0x4] ;  /* 0x0000040001047983 */ /* 0x0005620000300800 */
        /* <DEDUP_REMOVED lines=15> */
[----:B------:R-:W-:Y:S01]  /*a7c0*/  IMAD.U32 R3, RZ, RZ, UR35 ;  /* 0x00000023ff037e24 */ /* 0x000fe2000f8e00ff */
[----:B------:R-:W-:Y:S02]  /*a7d0*/  UIADD3 UR32, UR40, 0x15000, URZ ;  /* 0x0001500028207890 */ /* 0x000fe4000fffe03f */
[----:B------:R-:W-:Y:S01]  /*a7e0*/  UIADD3 UR33, UR40, 0x26818, URZ ;  /* 0x0002681828217890 */ /* 0x000fe2000fffe03f */
[----:B------:R-:W-:Y:S01]  /*a7f0*/  PLOP3.LUT P0, PT, PT, PT, UP0, 0x80, 0x0 ;  /* 0x000000000000781c */ /* 0x000fe20003f0f008 */
[----:B------:R-:W-:Y:S01]  /*a800*/  IMAD.U32 R0, RZ, RZ, UR10 ;  /* 0x0000000aff007e24 */ /* 0x000fe2000f8e00ff */
[----:B------:R-:W-:Y:S02]  /*a810*/  UIADD3 UR35, UR35, UR7, URZ ;  /* 0x0000000723237290 */ /* 0x000fe4000fffe03f */
[----:B------:R-:W-:Y:S01]  /*a820*/  LEA.HI.X.SX32 R3, R3, R14, 0x1, P0 ;  /* 0x0000000e03037211 */ /* 0x000fe200000f0eff */
[----:B------:R-:W-:Y:S01]  /*a830*/  UIADD3 UR24, UR40, 0x16000, URZ ;  /* 0x0001600028187890 */ /* 0x000fe2000fffe03f */
[----:B------:R-:W-:Y:S01]  /*a840*/  LEA R9, P0, R0, R9, 0x2 ;  /* 0x0000000900097211 */ /* 0x000fe200078010ff */
[----:B------:R-:W-:-:S02]  /*a850*/  UIADD3 UR16, UR40, 0x17000, URZ ;  /* 0x0001700028107890 */ /* 0x000fc4000fffe03f */
[----:B------:R-:W-:Y:S01]  /*a860*/  UIADD3 UR40, UR40, 0x1e100, URZ ;  /* 0x0001e10028287890 */ /* 0x000fe2000fffe03f */
[----:B------:R-:W-:Y:S01]  /*a870*/  LEA.HI.X R8, R0, R8, R3, 0x2, P0 ;  /* 0x0000000800087211 */ /* 0x000fe200000f1403 */
[----:B------:R-:W-:Y:S01]  /*a880*/  UMOV UR25, UR33 ;  /* 0x0000002100197c82 */ /* 0x000fe20008000000 */
[----:B------:R-:W-:Y:S01]  /*a890*/  R2UR UR42, R9 ;  /* 0x00000000092a72ca */ /* 0x000fe200000e0000 */
[----:B------:R-:W-:Y:S01]  /*a8a0*/  UMOV UR27, UR35 ;  /* 0x00000023001b7c82 */ /* 0x000fe20008000000 */
[----:B------:R-:W-:Y:S01]  /*a8b0*/  R2UR UR43, R8 ;  /* 0x00000000082b72ca */ /* 0x000fe200000e0000 */
[----:B------:R-:W-:Y:S01]  /*a8c0*/  UMOV UR17, UR33 ;  /* 0x0000002100117c82 */ /* 0x000fe20008000000 */
[----:B------:R2:W-:Y:S01]  /*a8d0*/  UTMALDG.4D [UR32], [UR8], desc[UR30] ;  /* 0x00001e20080075b4 */ /* 0x0005e20008019000 */
[----:B------:R-:W-:Y:S01]  /*a8e0*/  UMOV UR19, UR35 ;  /* 0x0000002300137c82 */ /* 0x000fe20008000000 */
[----:B------:R-:W-:Y:S01]  /*a8f0*/  UMOV UR41, UR33 ;  /* 0x0000002100297c82 */ /* 0x000fe20008000000 */
[----:B------:R-:W-:Y:S01]  /*a900*/  UMOV UR10, 0x10 ;  /* 0x00000010000a7882 */ /* 0x000fe20000000000 */
[----:B------:R2:W-:Y:S01]  /*a910*/  UTMALDG.4D [UR24], [UR8], desc[UR30] ;  /* 0x00001e18080075b4 */ /* 0x0005e20008019000 */
[----:B------:R2:W-:Y:S06]  /*a920*/  UTMALDG.4D [UR16], [UR8], desc[UR30] ;  /* 0x00001e10080075b4 */ /* 0x0005ec0008019000 */
[----:B------:R2:W-:Y:S02]  /*a930*/  UBLKCP.S.G [UR40], [UR42], UR10 ;  /* 0x000000282a0073ba */ /* 0x0005e4000800020a */
[----:B--2---:R-:W-:-:S07]  /*a940*/  IMAD.MOV.U32 R16, RZ, RZ, 0x1 ;  /* 0x00000001ff107424 */ /* 0x004fce00078e00ff */
.L_x_1635:
[----:B------:R-:W1:Y:S01]  /*a950*/  S2R R0, SR_TID.X ;  /* 0x0000000000007919 */ /* 0x000e620000002100 */
[----:B------:R-:W-:Y:S01]  /*a960*/  IMAD R3, R16, 0x8, R15 ;  /* 0x0000000810037824 */ /* 0x000fe200078e020f */
[----:B-1----:R-:W-:Y:S02]  /*a970*/  LOP3.LUT R2, R0, 0x7f, RZ, 0xc0, !PT ;  /* 0x0000007f00027812 */ /* 0x002fe400078ec0ff */
[----:B------:R-:W-:Y:S02]  /*a980*/  SHF.L.U32 R0, R10, 0x1f, RZ ;  /* 0x0000001f0a007819 */ /* 0x000fe400000006ff */
[----:B------:R-:W-:Y:S02]  /*a990*/  ISETP.NE.AND P1, PT, R2, RZ, PT ;  /* 0x000000ff0200720c */ /* 0x000fe40003f25270 */
[----:B------:R-:W1:Y:S02]  /*a9a0*/  SYNCS.PHASECHK.TRANS64.TRYWAIT P0, [R3+URZ+0x26840], R0 ;  /* 0x02684000030075a7 */ /* 0x000e64000800017f */
[----:B-1----:R-:W-:Y:S09]  /*a9b0*/  @!P0 BRA `(.L_x_1650) ;  /* 0x0000000800708947 */ /* 0x002ff20003800000 */
.L_x_1669:
[----:B------:R-:W-:Y:S05]  /*a9c0*/  @P1 BRA `(.L_x_1651) ;  /* 0x0000000000181947 */ /* 0x000fea0003800000 */
[----:B------:R-:W1:Y:S01]  /*a9d0*/  S2R R2, SR_TID.X ;  /* 0x0000000000027919 */ /* 0x000e620000002100 */
[----:B------:R-:W-:-:S04]  /*a9e0*/  IMAD.MOV.U32 R0, RZ, RZ, 0x3100 ;  /* 0x00003100ff007424 */ /* 0x000fc800078e00ff */
[----:B------:R1:W-:Y:S02]  /*a9f0*/  SYNCS.ARRIVE.TRANS64 RZ, [R3+URZ+0x26830], R0 ;  /* 0x0268300003ff79a7 */ /* 0x0003e4000800003f */
[----:B-1----:R-:W-:-:S13]  /*aa00*/  LOP3.LUT P0, RZ, R2, 0x1f, RZ, 0xc0, !PT ;  /* 0x0000001f02ff7812 */ /* 0x002fda000780c0ff */
[----:B------:R-:W-:Y:S05]  /*aa10*/  @!P0 BRA `(.L_x_1651) ;  /* 0x0000000000048947 */ /* 0x000fea0003800000 */
[----:B------:R-:W-:Y:S01]  /*aa20*/  BPT.TRAP 0x1 ;  /* 0x000000040000795c */ /* 0x000fe20000300000 */
.L_x_1651:
[----:B-----5:R-:W-:Y:S01]  /*aa30*/  R2UR UR35, R4 ;  /* 0x00000000042372ca */ /* 0x020fe200000e0000 */
[C-C-:B------:R-:W-:Y:S01]  /*aa40*/  IMAD R0, R16.reuse, 0x3000, R15.reuse ;  /* 0x0000300010007824 */ /* 0x140fe200078e020f */
[----:B------:R-:W-:Y:S01]  /*aa50*/  R2UR UR17, R11 ;  /* 0x000000000b1172ca */ /* 0x000fe200000e0000 */
[----:B--234-:R-:W-:Y:S01]  /*aa60*/  IMAD R15, R16, 0x100, R15 ;  /* 0x00000100100f7824 */ /* 0x01cfe200078e020f */
[----:B------:R-:W-:Y:S01]  /*aa70*/  IADD3 R7, P0, R7, 0x1f0, RZ ;  /* 0x000001f007077810 */ /* 0x000fe20007f1e0ff */
[----:B------:R-:W-:Y:S01]  /*aa80*/  ULDC.64 UR30, c[0x0][0x728] ;  /* 0x0001ca00001e7ab9 */ /* 0x000fe20000000a00 */
[----:B------:R-:W-:Y:S01]  /*aa90*/  R2UR UR33, R3 ;  /* 0x00000000032172ca */ /* 0x000fe200000e0000 */
[----:B------:R-:W-:Y:S01]  /*aaa0*/  UMOV UR40, 0x0 ;  /* 0x0000000000287882 */ /* 0x000fe20000000000 */
[----:B------:R-:W-:Y:S01]  /*aab0*/  R2UR UR16, R0 ;  /* 0x00000000001072ca */ /* 0x000fe200000e0000 */
[----:B------:R-:W-:Y:S01]  /*aac0*/  IMAD.X R6, RZ, RZ, R6, P0 ;  /* 0x000000ffff067224 */ /* 0x000fe200000e0606 */
        /* <DEDUP_REMOVED lines=10> */
[----:B------:R-:W-:Y:S02]  /*ab70*/  ULEA.HI.X.SX32 UR17, UR35, UR17, 0x1, UP0 ;  /* 0x0000001123117291 */ /* 0x000fe400080f0e3f */
[----:B------:R-:W-:Y:S01]  /*ab80*/  ULEA UR30, UP0, UR18, UR30, 0x2 ;  /* 0x0000001e121e7291 */ /* 0x000fe2000f80103f */
[C---:B------:R-:W-:Y:S01]  /*ab90*/  ISETP.NE.AND P0, PT, R0.reuse, 0x2, PT ;  /* 0x000000020000780c */ /* 0x040fe20003f05270 */
[----:B------:R-:W-:Y:S02]  /*aba0*/  UIADD3 UR35, UR35, UR7, URZ ;  /* 0x0000000723237290 */ /* 0x000fe4000fffe03f */
[----:B------:R-:W-:Y:S01]  /*abb0*/  UIADD3 UR32, UR16, 0x18000, URZ ;  /* 0x0001800010207890 */ /* 0x000fe2000fffe03f */
[----:B------:R-:W-:Y:S01]  /*abc0*/  SEL R3, RZ, 0x1, P0 ;  /* 0x00000001ff037807 */ /* 0x000fe20000000000 */
[----:B------:R-:W-:Y:S01]  /*abd0*/  UIADD3 UR24, UR16, 0x19000, URZ ;  /* 0x0001900010187890 */ /* 0x000fe2000fffe03f */
[----:B------:R-:W-:Y:S01]  /*abe0*/  SEL R0, R0, RZ, P0 ;  /* 0x000000ff00007207 */ /* 0x000fe20000000000 */
[----:B------:R-:W-:Y:S01]  /*abf0*/  UIADD3 UR16, UR16, 0x1a000, URZ ;  /* 0x0001a00010107890 */ /* 0x000fe2000fffe03f */
[----:B------:R-:W-:Y:S01]  /*ac00*/  LOP3.LUT R10, R10, R3, RZ, 0x3c, !PT ;  /* 0x000000030a0a7212 */ /* 0x000fe200078e3cff */
[----:B------:R-:W-:-:S02]  /*ac10*/  ULEA.HI.X UR31, UR18, UR31, UR17, 0x2, UP0 ;  /* 0x0000001f121f7291 */ /* 0x000fc400080f1411 */
        /* <DEDUP_REMOVED lines=17> */
.L_x_1632:
[----:B------:R-:W-:Y:S05]  /*ad30*/  BSYNC B0 ;  /* 0x0000000000007941 */ /* 0x000fea0003800000 */
.L_x_1627:
[----:B------:R-:W-:-:S03]  /*ad40*/  UMOV UR8, 0xffffffff ;  /* 0xffffffff00087882 */ /* 0x000fc60000000000 */
[----:B------:R-:W-:Y:S05]  /*ad50*/  BRA.DIV UR8, `(.L_x_1652) ;  /* 0x00000006089c7947 */ /* 0x000fea000b800000 */
[----:B------:R-:W-:-:S13]  /*ad60*/  ELECT P6, URZ, PT ;  /* 0x00000000003f782f */ /* 0x000fda00038c0000 */
.L_x_1672:
[----:B------:R-:W-:Y:S05]  /*ad70*/  @!P6 BRA `(.L_x_1554) ;  /* 0x000000000084e947 */ /* 0x000fea0003800000 */
[----:B------:R-:W-:-:S06]  /*ad80*/  ULOP3.LUT UR8, UR38, 0x2, URZ, 0xfc, !UPT ;  /* 0x0000000226087892 */ /* 0x000fcc000f8efc3f */
[----:B------:R-:W-:-:S05]  /*ad90*/  IMAD.U32 R2, RZ, RZ, UR8 ;  /* 0x00000008ff027e24 */ /* 0x000fca000f8e00ff */
[----:B------:R-:W-:-:S13]  /*ada0*/  ISETP.NE.AND P2, PT, R2, 0x3, PT ;  /* 0x000000030200780c */ /* 0x000fda0003f45270 */
[----:B------:R-:W-:Y:S05]  /*adb0*/  @!P2 BRA `(.L_x_1653) ;  /* 0x000000000004a947 */ /* 0x000fea0003800000 */
[----:B---3--:R-:W-:Y:S01]  /*adc0*/  BPT.TRAP 0x1 ;  /* 0x000000040000795c */ /* 0x008fe20000300000 */
.L_x_1653:
        /* <DEDUP_REMOVED lines=8> */
[----:B------:R-:W-:Y:S02]  /*ae50*/  SEL R5, RZ, 0x1, P1 ;  /* 0x00000001ff057807 */ /* 0x000fe40000800000 */
[----:B------:R-:W-:Y:S01]  /*ae60*/  SEL R6, R2, RZ, P1 ;  /* 0x000000ff02067207 */ /* 0x000fe20000800000 */
[----:B------:R-:W1:Y:S01]  /*ae70*/  SYNCS.PHASECHK.TRANS64.TRYWAIT P0, [R7+URZ], R4 ;  /* 0x00000004070075a7 */ /* 0x000e62000800017f */
[----:B------:R-:W-:-:S03]  /*ae80*/  LOP3.LUT R5, R10, R5, RZ, 0x3c, !PT ;  /* 0x000000050a057212 */ /* 0x000fc600078e3cff */
[----:B------:R-:W-:Y:S01]  /*ae90*/  IMAD R3, R6, 0x8, R3 ;  /* 0x0000000806037824 */ /* 0x000fe200078e0203 */
[----:B------:R-:W-:Y:S01]  /*aea0*/  SHF.L.U32 R2, R5, 0x1f, RZ ;  /* 0x0000001f05027819 */ /* 0x000fe200000006ff */
[----:B-1----:R-:W-:Y:S06]  /*aeb0*/  @!P0 BRA `(.L_x_1654) ;  /* 0x0000000400648947 */ /* 0x002fec0003800000 */
.L_x_1673:
[----:B------:R-:W2:Y:S02]  /*aec0*/  SYNCS.PHASECHK.TRANS64.TRYWAIT P0, [R3+URZ], R2 ;  /* 0x00000002030075a7 */ /* 0x000ea4000800017f */
[----:B--2---:R-:W-:Y:S05]  /*aed0*/  @!P0 BRA `(.L_x_1655) ;  /* 0x0000000400708947 */ /* 0x004fea0003800000 */
.L_x_1674:
[----:B------:R-:W-:Y:S05]  /*aee0*/  @!P2 BRA `(.L_x_1656) ;  /* 0x000000000004a947 */ /* 0x000fea0003800000 */
[----:B---3--:R-:W-:Y:S01]  /*aef0*/  BPT.TRAP 0x1 ;  /* 0x000000040000795c */ /* 0x008fe20000300000 */
.L_x_1656:
[----:B--2---:R-:W-:-:S04]  /*af00*/  VIADD R3, R8, 0x26840 ;  /* 0x0002684008037836 */ /* 0x004fc80000000000 */
[----:B------:R-:W-:-:S04]  /*af10*/  IMAD R5, R0, 0x8, R3 ;  /* 0x0000000800057824 */ /* 0x000fc800078e0203 */
[----:B------:R-:W2:Y:S02]  /*af20*/  SYNCS.PHASECHK.TRANS64.TRYWAIT P0, [R5+URZ], R4 ;  /* 0x00000004050075a7 */ /* 0x000ea4000800017f */
[----:B--2---:R-:W-:Y:S05]  /*af30*/  @!P0 BRA `(.L_x_1657) ;  /* 0x00000004006c8947 */ /* 0x004fea0003800000 */
.L_x_1675:
[----:B------:R-:W-:-:S07]  /*af40*/  IMAD R3, R6, 0x8, R3 ;  /* 0x0000000806037824 */ /* 0x000fce00078e0203 */
.L_x_1658:
[----:B----4-:R4:W1:Y:S02]  /*af50*/  SYNCS.PHASECHK.TRANS64.TRYWAIT P0, [R3+URZ], R2 ;  /* 0x00000002030075a7 */ /* 0x010864000800017f */
[----:B-1----:R-:W-:Y:S05]  /*af60*/  @!P0 NANOSLEEP.SYNCS 0x989680 ;  /* 0x009896800000895d */ /* 0x002fea0003900000 */
[----:B------:R-:W1:Y:S02]  /*af70*/  @!P0 SYNCS.PHASECHK.TRANS64 P0, [R3+URZ], R2 ;  /* 0x00000002030085a7 */ /* 0x000e64000800007f */
[----:B-1----:R-:W-:Y:S05]  /*af80*/  @!P0 BRA `(.L_x_1658) ;  /* 0xfffffffc00f08947 */ /* 0x002fea000383ffff */
.L_x_1554:
[----:B---3--:R-:W-:Y:S05]  /*af90*/  BSYNC B6 ;  /* 0x0000000000067941 */ /* 0x008fea0003800000 */
.L_x_1548:
[----:B------:R-:W-:Y:S05]  /*afa0*/  EXIT ;  /* 0x000000000000794d */ /* 0x000fea0003800000 */
.L_x_1565:
[----:B------:R-:W-:Y:S02]  /*afb0*/  IMAD.MOV.U32 R13, RZ, RZ, R17 ;  /* 0x000000ffff0d7224 */ /* 0x000fe400078e0011 */
[----:B------:R-:W-:Y:S02]  /*afc0*/  IMAD.MOV.U32 R12, RZ, RZ, RZ ;  /* 0x000000ffff0c7224 */ /* 0x000fe400078e00ff */
[----:B------:R-:W-:Y:S02]  /*afd0*/  IMAD.MOV.U32 R11, RZ, RZ, 0x1f ;  /* 0x0000001fff0b7424 */ /* 0x000fe400078e00ff */
[----:B------:R-:W-:-:S07]  /*afe0*/  IMAD.MOV.U32 R15, RZ, RZ, -0x1 ;  /* 0xffffffffff0f7424 */ /* 0x000fce00078e00ff */
[----:B------:R-:W-:Y:S05]  /*aff0*/  WARPSYNC.COLLECTIVE R15, `(.L_x_1659) ;  /* 0x000000000f087348 */ /* 0x000fea0003c00000 */
[----:B------:R1:W2:Y:S02]  /*b000*/  SHFL.IDX P6, R14, R13, R12, R11 ;  /* 0x0000000c0d0e7389 */ /* 0x0002a400000c000b */
[----:B-12---:R-:W-:Y:S01]  /*b010*/  ENDCOLLECTIVE ;  /* 0x000000000000791b */ /* 0x006fe20003800000 */
.L_x_1659:
[----:B------:R-:W-:Y:S05]  /*b020*/  BRA `(.L_x_1660) ;  /* 0xffffff64003c7947 */ /* 0x000fea000383ffff */
.L_x_1567:
[----:B--2---:R2:W3:Y:S02]  /*b030*/  SYNCS.PHASECHK.TRANS64.TRYWAIT P0, [R237+URZ+0x26800], R4 ;  /* 0x02680004ed0075a7 */ /* 0x0044e4000800017f */
[----:B---3--:R-:W-:Y:S05]  /*b040*/  @!P0 NANOSLEEP.SYNCS 0x989680 ;  /* 0x009896800000895d */ /* 0x008fea0003900000 */
[----:B------:R-:W3:Y:S02]  /*b050*/  @!P0 SYNCS.PHASECHK.TRANS64 P0, [R237+URZ+0x26800], R4 ;  /* 0x02680004ed0085a7 */ /* 0x000ee4000800007f */
[----:B---3--:R-:W-:Y:S05]  /*b060*/  @!P0 BRA `(.L_x_1567) ;  /* 0xfffffffc00f08947 */ /* 0x008fea000383ffff */
[----:B------:R-:W-:Y:S05]  /*b070*/  BRA `(.L_x_1566) ;  /* 0xffffff6400647947 */ /* 0x000fea000383ffff */
.L_x_1572:
[----:B--2---:R-:W-:-:S04]  /*b080*/  IMAD.U32 R5, RZ, RZ, UR7 ;  /* 0x00000007ff057e24 */ /* 0x004fc8000f8e00ff */
[----:B------:R2:W3:Y:S03]  /*b090*/  SYNCS.PHASECHK.TRANS64.TRYWAIT P0, [R5+URZ+0x26810], R120 ;  /* 0x02681078050075a7 */ /* 0x0004e6000800017f */
[----:B---3--:R-:W-:Y:S05]  /*b0a0*/  @!P0 NANOSLEEP.SYNCS 0x989680 ;  /* 0x009896800000895d */ /* 0x008fea0003900000 */
[----:B------:R-:W3:Y:S02]  /*b0b0*/  @!P0 SYNCS.PHASECHK.TRANS64 P0, [R5+URZ+0x26810], R120 ;  /* 0x02681078050085a7 */ /* 0x000ee4000800007f */
[----:B---3--:R-:W-:Y:S05]  /*b0c0*/  @!P0 BRA `(.L_x_1572) ;  /* 0xfffffffc00ec8947 */ /* 0x008fea000383ffff */
[----:B------:R-:W-:Y:S05]  /*b0d0*/  BRA `(.L_x_1571) ;  /* 0xffffff6c00c07947 */ /* 0x000fea000383ffff */
.L_x_1576:
[----:B------:R-:W-:-:S04]  /*b0e0*/  IMAD.U32 R121, RZ, RZ, UR7 ;  /* 0x00000007ff797e24 */ /* 0x000fc8000f8e00ff */
[----:B------:R1:W1:Y:S03]  /*b0f0*/  SYNCS.PHASECHK.TRANS64.TRYWAIT P0, [R121+URZ+0x26830], R120 ;  /* 0x02683078790075a7 */ /* 0x000266000800017f */
[----:B-1----:R-:W-:Y:S05]  /*b100*/  @!P0 NANOSLEEP.SYNCS 0x989680 ;  /* 0x009896800000895d */ /* 0x002fea0003900000 */
[----:B------:R-:W1:Y:S02]  /*b110*/  @!P0 SYNCS.PHASECHK.TRANS64 P0, [R121+URZ+0x26830], R120 ;  /* 0x02683078790085a7 */ /* 0x000e64000800007f */
[----:B-1----:R-:W-:Y:S05]  /*b120*/  @!P0 BRA `(.L_x_1576) ;  /* 0xfffffffc00ec8947 */ /* 0x002fea000383ffff */
[----:B------:R-:W-:Y:S05]  /*b130*/  BRA `(.L_x_1575) ;  /* 0xffffff7400847947 */ /* 0x000fea000383ffff */
.L_x_1633:
[----:B-1----:R1:W2:Y:S02]  /*b140*/  SYNCS.PHASECHK.TRANS64.TRYWAIT P0, [R15+URZ+0x26820], R0 ;  /* 0x026820000f0075a7 */ /* 0x0022a4000800017f */
[----:B--2---:R-:W-:Y:S05]  /*b150*/  @!P0 NANOSLEEP.SYNCS 0x989680 ;  /* 0x009896800000895d */ /* 0x004fea0003900000 */
[----:B------:R-:W2:Y:S02]  /*b160*/  @!P0 SYNCS.PHASECHK.TRANS64 P0, [R15+URZ+0x26820], R0 ;  /* 0x026820000f0085a7 */ /* 0x000ea4000800007f */
[----:B--2---:R-:W-:Y:S05]  /*b170*/  @!P0 BRA `(.L_x_1633) ;  /* 0xfffffffc00f08947 */ /* 0x004fea000383ffff */
[----:B------:R-:W-:Y:S05]  /*b180*/  BRA `(.L_x_1661) ;  /* 0xffffffd800e07947 */ /* 0x000fea000383ffff */
.L_x_1637:
[----:B--2---:R2:W3:Y:S02]  /*b190*/  SYNCS.PHASECHK.TRANS64.TRYWAIT P1, [R15+URZ+0x26840], R18 ;  /* 0x026840120f0075a7 */ /* 0x0044e4000802017f */
[----:B---3--:R-:W-:Y:S05]  /*b1a0*/  @!P1 NANOSLEEP.SYNCS 0x989680 ;  /* 0x009896800000995d */ /* 0x008fea0003900000 */
[----:B------:R-:W3:Y:S02]  /*b1b0*/  @!P1 SYNCS.PHASECHK.TRANS64 P1, [R15+URZ+0x26840], R18 ;  /* 0x026840120f0095a7 */ /* 0x000ee4000802007f */
[----:B---3--:R-:W-:Y:S05]  /*b1c0*/  @!P1 BRA `(.L_x_1637) ;  /* 0xfffffffc00f09947 */ /* 0x008fea000383ffff */
[----:B------:R-:W-:Y:S05]  /*b1d0*/  BRA `(.L_x_1662) ;  /* 0xffffffe400107947 */ /* 0x000fea000383ffff */
.L_x_1639:
[----:B-1----:R1:W3:Y:S02]  /*b1e0*/  SYNCS.PHASECHK.TRANS64.TRYWAIT P1, [R15+URZ+0x26828], R18 ;  /* 0x026828120f0075a7 */ /* 0x0022e4000802017f */
[----:B---3--:R-:W-:Y:S05]  /*b1f0*/  @!P1 NANOSLEEP.SYNCS 0x989680 ;  /* 0x009896800000995d */ /* 0x008fea0003900000 */
[----:B------:R-:W3:Y:S02]  /*b200*/  @!P1 SYNCS.PHASECHK.TRANS64 P1, [R15+URZ+0x26828], R18 ;  /* 0x026828120f0095a7 */ /* 0x000ee4000802007f */
[----:B---3--:R-:W-:Y:S05]  /*b210*/  @!P1 BRA `(.L_x_1639) ;  /* 0xfffffffc00f09947 */ /* 0x008fea000383ffff */
[----:B------:R-:W-:Y:S05]  /*b220*/  BRA `(.L_x_1663) ;  /* 0xffffffe400cc7947 */ /* 0x000fea000383ffff */
.L_x_1641:
[----:B---3--:R3:W4:Y:S02]  /*b230*/  SYNCS.PHASECHK.TRANS64.TRYWAIT P1, [R15+URZ+0x26848], R18 ;  /* 0x026848120f0075a7 */ /* 0x008724000802017f */
[----:B----4-:R-:W-:Y:S05]  /*b240*/  @!P1 NANOSLEEP.SYNCS 0x989680 ;  /* 0x009896800000995d */ /* 0x010fea0003900000 */
[----:B------:R-:W4:Y:S02]  /*b250*/  @!P1 SYNCS.PHASECHK.TRANS64 P1, [R15+URZ+0x26848], R18 ;  /* 0x026848120f0095a7 */ /* 0x000f24000802007f */
[----:B----4-:R-:W-:Y:S05]  /*b260*/  @!P1 BRA `(.L_x_1641) ;  /* 0xfffffffc00f09947 */ /* 0x010fea000383ffff */
[----:B------:R-:W-:Y:S05]  /*b270*/  BRA `(.L_x_1664) ;  /* 0xffffffe800887947 */ /* 0x000fea000383ffff */
.L_x_1643:
[----:B------:R-:W-:-:S07]  /*b280*/  SHF.L.U32 R4, R10, 0x1f, RZ ;  /* 0x0000001f0a047819 */ /* 0x000fce00000006ff */
.L_x_1665:
[----:B----4-:R4:W1:Y:S02]  /*b290*/  SYNCS.PHASECHK.TRANS64.TRYWAIT P1, [R15+URZ+0x26820], R4 ;  /* 0x026820040f0075a7 */ /* 0x010864000802017f */
[----:B-1----:R-:W-:Y:S05]  /*b2a0*/  @!P1 NANOSLEEP.SYNCS 0x989680 ;  /* 0x009896800000995d */ /* 0x002fea0003900000 */
[----:B------:R-:W1:Y:S02]  /*b2b0*/  @!P1 SYNCS.PHASECHK.TRANS64 P1, [R15+URZ+0x26820], R4 ;  /* 0x026820040f0095a7 */ /* 0x000e64000802007f */
[----:B-1----:R-:W-:Y:S05]  /*b2c0*/  @!P1 BRA `(.L_x_1665) ;  /* 0xfffffffc00f09947 */ /* 0x002fea000383ffff */
[----:B------:R-:W-:Y:S05]  /*b2d0*/  BRA `(.L_x_1666) ;  /* 0xffffffec00287947 */ /* 0x000fea000383ffff */
.L_x_1646:
[----:B----4-:R4:W1:Y:S02]  /*b2e0*/  SYNCS.PHASECHK.TRANS64.TRYWAIT P1, [R15+URZ+0x26840], R12 ;  /* 0x0268400c0f0075a7 */ /* 0x010864000802017f */
[----:B-1----:R-:W-:Y:S05]  /*b2f0*/  @!P1 NANOSLEEP.SYNCS 0x989680 ;  /* 0x009896800000995d */ /* 0x002fea0003900000 */
[----:B------:R-:W1:Y:S02]  /*b300*/  @!P1 SYNCS.PHASECHK.TRANS64 P1, [R15+URZ+0x26840], R12 ;  /* 0x0268400c0f0095a7 */ /* 0x000e64000802007f */
[----:B-1----:R-:W-:Y:S05]  /*b310*/  @!P1 BRA `(.L_x_1646) ;  /* 0xfffffffc00f09947 */ /* 0x002fea000383ffff */
[----:B------:R-:W-:Y:S05]  /*b320*/  BRA `(.L_x_1667) ;  /* 0xfffffff000007947 */ /* 0x000fea000383ffff */
.L_x_1648:
[----:B-1----:R1:W2:Y:S02]  /*b330*/  SYNCS.PHASECHK.TRANS64.TRYWAIT P1, [R15+URZ+0x26828], R12 ;  /* 0x0268280c0f0075a7 */ /* 0x0022a4000802017f */
[----:B--2---:R-:W-:Y:S05]  /*b340*/  @!P1 NANOSLEEP.SYNCS 0x989680 ;  /* 0x009896800000995d */ /* 0x004fea0003900000 */
[----:B------:R-:W2:Y:S02]  /*b350*/  @!P1 SYNCS.PHASECHK.TRANS64 P1, [R15+URZ+0x26828], R12 ;  /* 0x0268280c0f0095a7 */ /* 0x000ea4000802007f */
[----:B--2---:R-:W-:Y:S05]  /*b360*/  @!P1 BRA `(.L_x_1648) ;  /* 0xfffffffc00f09947 */ /* 0x004fea000383ffff */
[----:B------:R-:W-:Y:S05]  /*b370*/  BRA `(.L_x_1668) ;  /* 0xfffffff000b07947 */ /* 0x000fea000383ffff */
.L_x_1650:
[----:B------:R1:W1:Y:S02]  /*b380*/  SYNCS.PHASECHK.TRANS64.TRYWAIT P0, [R3+URZ+0x26840], R0 ;  /* 0x02684000030075a7 */ /* 0x000264000800017f */
[----:B-1----:R-:W-:Y:S05]  /*b390*/  @!P0 NANOSLEEP.SYNCS 0x989680 ;  /* 0x009896800000895d */ /* 0x002fea0003900000 */
[----:B------:R-:W1:Y:S02]  /*b3a0*/  @!P0 SYNCS.PHASECHK.TRANS64 P0, [R3+URZ+0x26840], R0 ;  /* 0x02684000030085a7 */ /* 0x000e64000800007f */
[----:B-1----:R-:W-:Y:S05]  /*b3b0*/  @!P0 BRA `(.L_x_1650) ;  /* 0xfffffffc00f08947 */ /* 0x002fea000383ffff */
[----:B------:R-:W-:Y:S05]  /*b3c0*/  BRA `(.L_x_1669) ;  /* 0xfffffff4007c7947 */ /* 0x000fea000383ffff */
.L_x_1652:
[----:B------:R-:W-:Y:S01]  /*b3d0*/  BSSY B0, `(.L_x_1670) ;  /* 0x0000006000007945 */ /* 0x000fe20003800000 */
[----:B------:R-:W-:-:S07]  /*b3e0*/  IMAD.MOV.U32 R15, RZ, RZ, -0x1 ;  /* 0xffffffffff0f7424 */ /* 0x000fce00078e00ff */
[----:B---3--:R-:W-:Y:S05]  /*b3f0*/  WARPSYNC.COLLECTIVE R15, `(.L_x_1671) ;  /* 0x000000000f0c7348 */ /* 0x008fea0003c00000 */
[----:B------:R-:W-:Y:S02]  /*b400*/  ELECT P6, UR62, PT ;  /* 0x00000000003e782f */ /* 0x000fe400038c0000 */
[----:B------:R-:W-:Y:S01]  /*b410*/  MOV R14, UR62 ;  /* 0x0000003e000e7c02 */ /* 0x000fe20008000f00 */
[----:B---3--:R-:W-:Y:S10]  /*b420*/  ENDCOLLECTIVE ;  /* 0x000000000000791b */ /* 0x008ff40003800000 */
.L_x_1671:
[----:B------:R-:W-:Y:S05]  /*b430*/  BSYNC B0 ;  /* 0x0000000000007941 */ /* 0x000fea0003800000 */
.L_x_1670:
[----:B------:R-:W-:Y:S05]  /*b440*/  BRA `(.L_x_1672) ;  /* 0xfffffff800487947 */ /* 0x000fea000383ffff */
.L_x_1654:
[----:B-1----:R1:W2:Y:S02]  /*b450*/  SYNCS.PHASECHK.TRANS64.TRYWAIT P0, [R7+URZ], R4 ;  /* 0x00000004070075a7 */ /* 0x0022a4000800017f */
[----:B--2---:R-:W-:Y:S05]  /*b460*/  @!P0 NANOSLEEP.SYNCS 0x989680 ;  /* 0x009896800000895d */ /* 0x004fea0003900000 */
[----:B------:R-:W2:Y:S02]  /*b470*/  @!P0 SYNCS.PHASECHK.TRANS64 P0, [R7+URZ], R4 ;  /* 0x00000004070085a7 */ /* 0x000ea4000800007f */
[----:B--2---:R-:W-:Y:S05]  /*b480*/  @!P0 BRA `(.L_x_1654) ;  /* 0xfffffffc00f08947 */ /* 0x004fea000383ffff */
[----:B------:R-:W-:Y:S05]  /*b490*/  BRA `(.L_x_1673) ;  /* 0xfffffff800887947 */ /* 0x000fea000383ffff */
.L_x_1655:
[----:B--2---:R2:W4:Y:S02]  /*b4a0*/  SYNCS.PHASECHK.TRANS64.TRYWAIT P0, [R3+URZ], R2 ;  /* 0x00000002030075a7 */ /* 0x004524000800017f */
[----:B----4-:R-:W-:Y:S05]  /*b4b0*/  @!P0 NANOSLEEP.SYNCS 0x989680 ;  /* 0x009896800000895d */ /* 0x010fea0003900000 */
[----:B------:R-:W4:Y:S02]  /*b4c0*/  @!P0 SYNCS.PHASECHK.TRANS64 P0, [R3+URZ], R2 ;  /* 0x00000002030085a7 */ /* 0x000f24000800007f */
[----:B----4-:R-:W-:Y:S05]  /*b4d0*/  @!P0 BRA `(.L_x_1655) ;  /* 0xfffffffc00f08947 */ /* 0x010fea000383ffff */
[----:B------:R-:W-:Y:S05]  /*b4e0*/  BRA `(.L_x_1674) ;  /* 0xfffffff8007c7947 */ /* 0x000fea000383ffff */
.L_x_1657:
[----:B--2---:R2:W4:Y:S02]  /*b4f0*/  SYNCS.PHASECHK.TRANS64.TRYWAIT P0, [R5+URZ], R4 ;  /* 0x00000004050075a7 */ /* 0x004524000800017f */
[----:B----4-:R-:W-:Y:S05]  /*b500*/  @!P0 NANOSLEEP.SYNCS 0x989680 ;  /* 0x009896800000895d */ /* 0x010fea0003900000 */
[----:B------:R-:W4:Y:S02]  /*b510*/  @!P0 SYNCS.PHASECHK.TRANS64 P0, [R5+URZ], R4 ;  /* 0x00000004050085a7 */ /* 0x000f24000800007f */
[----:B----4-:R-:W-:Y:S05]  /*b520*/  @!P0 BRA `(.L_x_1657) ;  /* 0xfffffffc00f08947 */ /* 0x010fea000383ffff */
[----:B------:R-:W-:Y:S05]  /*b530*/  BRA `(.L_x_1675) ;  /* 0xfffffff800807947 */ /* 0x000fea000383ffff */
.L_x_1676:
        /* <DEDUP_REMOVED lines=12> */
.L_x_3305:


//--------------------- .text._ZN7cutlass13device_kernelIN5flash11enable_sm90INS1_16FlashAttnBwdSm90INS1_25CollectiveMainloopBwdSm90ILi2ELi2ELi2EN4cute5tupleIJNS5_1CILi1EEES8_S8_EEENS6_IJNS7_ILi64EEENS7_ILi128EEENS7_ILi96EEEEEENS_10bfloat16_tEfNS_4arch4Sm90ELb0ELb1ELb1ELb1ELb1ELb1ELb0ELb0ELi2ELi1ELi2ELi1ELb1EEENS1_21CollectiveEpilogueBwdISD_SE_SG_Li256ELb1ELb0ELi1EEENS1_19SingleTileSchedulerILb1ELb0ELb0ELi128EEEEEEEEEvNT_6ParamsE --------------------------
	.section	.text._ZN7cutlass13device_kernelIN5flash11enable_sm90INS1_16FlashAttnBwdSm90INS1_25CollectiveMainloopBwdSm90ILi2ELi2ELi2EN4cute5tupleIJNS5_1CILi1EEES8_S8_EEENS6_IJNS7_ILi64EEENS7_ILi128EEENS7_ILi96EEEEEENS_10bfloat16_tEfNS_4arch4Sm90ELb0ELb1ELb1ELb1ELb1ELb1ELb0ELb0ELi2ELi1ELi2ELi1ELb1EEENS1_21CollectiveEpilogueBwdISD_SE_SG_Li256ELb1ELb0ELi1EEENS1_19SingleTileSchedulerILb1ELb0ELb0ELi128EEEEEEEEEvNT_6ParamsE,"ax",@progbits
	.align	128
.text._ZN7cutlass13device_kernelIN5flash11enable_sm90INS1_16FlashAttnBwdSm90INS1_25CollectiveMainloopBwdSm90ILi2ELi2ELi2EN4cute5tupleIJNS5_1CILi1EEES8_S8_EEENS6_IJNS7_ILi64EEENS7_ILi128EEENS7_ILi96EEEEEENS_10bfloat16_tEfNS_4arch4Sm90ELb0ELb1ELb1ELb1ELb1ELb1ELb0ELb0ELi2ELi1ELi2ELi1ELb1EEENS1_21CollectiveEpilogueBwdISD_SE_SG_Li256ELb1ELb0ELi1EEENS1_19SingleTileSchedulerILb1ELb0ELb0ELi128EEEEEEEEEvNT_6ParamsE:
        .type           _ZN7cutlass13device_kernelIN5flash11enable_sm90INS1_16FlashAttnBwdSm90INS1_25CollectiveMainloopBwdSm90ILi2ELi2ELi2EN4cute5tupleIJNS5_1CILi1EEES8_S8_EEENS6_IJNS7_ILi64EEENS7_ILi128EEENS7_ILi96EEEEEENS_10bfloat16_tEfNS_4arch4Sm90ELb0ELb1ELb1ELb1ELb1ELb1ELb0ELb0ELi2ELi1ELi2ELi1ELb1EEENS1_21CollectiveEpilogueBwdISD_SE_SG_Li256ELb1ELb0ELi1EEENS1_19SingleTileSchedulerILb1ELb0ELb0ELi128EEEEEEEEEvNT_6ParamsE,@function
        .size           _ZN7cutlass13device_kernelIN5flash11enable_sm90INS1_16FlashAttnBwdSm90INS1_25CollectiveMainloopBwdSm90ILi2ELi2ELi2EN4cute5tupleIJNS5_1CILi1EEES8_S8_EEENS6_IJNS7_ILi64EEENS7_ILi128EEENS7_ILi96EEEEEENS_10bfloat16_tEfNS_4arch4Sm90ELb0ELb1ELb1ELb1ELb1ELb1ELb0ELb0ELi2ELi1ELi2ELi1ELb1EEENS1_21CollectiveEpilogueBwdISD_SE_SG_Li256ELb1ELb0ELi1EEENS1_19SingleTileSchedulerILb1ELb0ELb0ELi128EEEEEEEEEvNT_6ParamsE,(.L_x_3306 - _ZN7cutlass13device_kernelIN5flash11enable_sm90INS1_16FlashAttnBwdSm90INS1_25CollectiveMainloopBwdSm90ILi2ELi2ELi2EN4cute5tupleIJNS5_1CILi1EEES8_S8_EEENS6_IJNS7_ILi64EEENS7_ILi128EEENS7_ILi96EEEEEENS_10bfloat16_tEfNS_4arch4Sm90ELb0ELb1ELb1ELb1ELb1ELb1ELb0ELb0ELi2ELi1ELi2ELi1ELb1EEENS1_21CollectiveEpilogueBwdISD_SE_SG_Li256ELb1ELb0ELi1EEENS1_19SingleTileSchedulerILb1ELb0ELb0ELi128EEEEEEEEEvNT_6ParamsE)
        .other          _ZN7cutlass13device_kernelIN5flash11enable_sm90INS1_16FlashAttnBwdSm90INS1_25CollectiveMainloopBwdSm90ILi2ELi2ELi2EN4cute5tupleIJNS5_1CILi1EEES8_S8_EEENS6_IJNS7_ILi64EEENS7_ILi128EEENS7_ILi96EEEEEENS_10bfloat16_tEfNS_4arch4Sm90ELb0ELb1ELb1ELb1ELb1ELb1ELb0ELb0ELi2ELi1ELi2ELi1ELb1EEENS1_21CollectiveEpilogueBwdISD_SE_SG_Li256ELb1ELb0ELi1EEENS1_19SingleTileSchedulerILb1ELb0ELb0ELi128EEEEEEEEEvNT_6ParamsE,@"STO_CUDA_ENTRY STV_DEFAULT"
_ZN7cutlass13device_kernelIN5flash11enable_sm90INS1_16FlashAttnBwdSm90INS1_25CollectiveMainloopBwdSm90ILi2ELi2ELi2EN4cute5tupleIJNS5_1CILi1EEES8_S8_EEENS6_IJNS7_ILi64EEENS7_ILi128EEENS7_ILi96EEEEEENS_10bfloat16_tEfNS_4arch4Sm90ELb0ELb1ELb1ELb1ELb1ELb1ELb0ELb0ELi2ELi1ELi2ELi1ELb1EEENS1_21CollectiveEpilogueBwdISD_SE_SG_Li256ELb1ELb0ELi1EEENS1_19SingleTileSchedulerILb1ELb0ELb0ELi128EEEEEEEEEvNT_6ParamsE:
        /* <DEDUP_REMOVED lines=24> */
.L_x_1678:
[----:B------:R-:W-:Y:S05]  /*0180*/  BSYNC B0 ;  /* 0x0000000000007941 */ /* 0x000fea0003800000 */
.L_x_1677:
        /* <DEDUP_REMOVED lines=37> */
.L_x_1679:
        /* <DEDUP_REMOVED lines=22> */
.L_x_1680:
[----:B------:R-:W-:Y:S01]  /*0540*/  PLOP3.LUT P0, PT, PT, PT, UP0, 0x80, 0x0 ;  /* 0x000000000000781c */ /* 0x000fe20003f0f008 */
[----:B------:R-:W-:Y:S01]  /*0550*/  NOP ;  /* 0x0000000000007918 */ /* 0x000fe20000000000 */
[----:B------:R-:W-:Y:S01]  /*0560*/  ULDC.64 UR46, c[0x0][0x208] ;  /* 0x00008200002e7ab9 */ /* 0x000fe20000000a00 */
[----:B------:R-:W-:Y:S01]  /*0570*/  BSSY B6, `(.L_x_1681) ;  /* 0x0000b96000067945 */ /* 0x000fe20003800000 */
[----:B-12-4-:R-:W-:Y:S09]  /*0580*/  BAR.SYNC.DEFER_BLOCKING 0x0 ;  /* 0x0000000000007b1d */ /* 0x016ff20000010000 */
[----:B------:R-:W-:Y:S05]  /*0590*/  @!P0 BRA `(.L_x_1682) ;  /* 0x0000006800688947 */ /* 0x000fea0003800000 */
.L_x_1683:
        /* <DEDUP_REMOVED lines=24> */
.L_x_1684:
        /* <DEDUP_REMOVED lines=14> */
.L_x_1686:
[----:B------:R-:W-:-:S05]  /*0800*/  ULDC UR4, c[0x0][0x8bc] ;  /* 0x00022f0000047ab9 */ /* 0x000fca0000000800 */
.L_x_1685:
        /* <DEDUP_REMOVED lines=19> */
.L_x_1688:
        /* <DEDUP_REMOVED lines=14> */
.L_x_1689:
        /* <DEDUP_REMOVED lines=11> */
.L_x_1690:
        /* <DEDUP_REMOVED lines=13> */
.L_x_1691:
        /* <DEDUP_REMOVED lines=66> */
.L_x_1692:
        /* <DEDUP_REMOVED lines=28> */
.L_x_1695:
        /* <DEDUP_REMOVED lines=15> */
.L_x_1694:
        /* <DEDUP_REMOVED lines=22> */
.L_x_1697:
        /* <DEDUP_REMOVED lines=15> */
.L_x_1696:
[----:B------:R-:W-:Y:S01]  /*14c0*/  SHF.R.S32.HI R19, RZ, 0x1f, R18 ;  /* 0x0000001fff137819 */ /* 0x000fe20000011412 */
[----:B------:R-:W-:-:S03]  /*14d0*/  UMOV UR4, 0xffffffff ;  /* 0xffffffff00047882 */ /* 0x000fc60000000000 */
[----:B------:R-:W-:-:S04]  /*14e0*/  LEA.HI R0, R19, R18, RZ, 0x7 ;  /* 0x0000001213007211 */ /* 0x000fc800078f38ff */
[----:B------:R-:W-:Y:S01]  /*14f0*/  SHF.R.S32.HI R17, RZ, 0x7, R0 ;  /* 0x00000007ff117819 */ /* 0x000fe20000011400 */
[----:B------:R-:W-:Y:S06]  /*1500*/  BRA.DIV UR4, `(.L_x_1698) ;  /* 0x000000aa04787947 */ /* 0x000fec000b800000 */
[----:B------:R1:W2:Y:S02]  /*1510*/  SHFL.IDX PT, R14, R17, RZ, 0x1f ;  /* 0x00001fff110e7589 */ /* 0x0002a400000e0000 */
.L_x_1821:
        /* <DEDUP_REMOVED lines=15> */
.L_x_1699:
        /* <DEDUP_REMOVED lines=19> */
.L_x_1701:
        /* <DEDUP_REMOVED lines=124> */
.L_x_1712:
[----:B------:R-:W-:-:S06]  /*1f00*/  UISETP.NE.AND UP0, UPT, UR11, 0x3, UPT ;  /* 0x000000030b00788c */ /* 0x000fcc000bf05270 */
[----:B------:R-:W-:-:S13]  /*1f10*/  PLOP3.LUT P6, PT, PT, PT, UP0, 0x80, 0x0 ;  /* 0x000000000000781c */ /* 0x000fda0003fcf008 */
[----:B-1----:R-:W-:Y:S05]  /*1f20*/  @!P6 BRA `(.L_x_1702) ;  /* 0x000000000004e947 */ /* 0x002fea0003800000 */
[----:B------:R-:W-:Y:S01]  /*1f30*/  BPT.TRAP 0x1 ;  /* 0x000000040000795c */ /* 0x000fe20000300000 */
.L_x_1702:
[----:B------:R-:W-:Y:S01]  /*1f40*/  R2UR UR7, R237 ;  /* 0x00000000ed0772ca */ /* 0x000fe200000e0000 */
[----:B------:R-:W-:-:S05]  /*1f50*/  IMAD.U32 R120, RZ, RZ, UR9 ;  /* 0x00000009ff787e24 */ /* 0x000fca000f8e00ff */
[----:B------:R-:W-:-:S07]  /*1f60*/  SHF.L.U32 R120, R120, 0x1f, RZ ;  /* 0x0000001f78787819 */ /* 0x000fce00000006ff */
[----:B------:R-:W-:-:S09]  /*1f70*/  ULEA UR7, UR4, UR7, 0x3 ;  /* 0x0000000704077291 */ /* 0x000fd2000f8e183f */
[----:B------:R1:W2:Y:S01]  /*1f80*/  SYNCS.PHASECHK.TRANS64.TRYWAIT P0, [UR7+0x26810], R120 ;  /* 0x02681078ff0075a7 */ /* 0x0002a20008000147 */
[----:B------:R-:W-:Y:S05]  /*1f90*/  @!P6 BRA `(.L_x_1703) ;  /* 0x000000000004e947 */ /* 0x000fea0003800000 */
[----:B------:R-:W-:Y:S01]  /*1fa0*/  BPT.TRAP 0x1 ;  /* 0x000000040000795c */ /* 0x000fe20000300000 */
.L_x_1703:
[----:B--2---:R-:W-:Y:S05]  /*1fb0*/  @P0 BRA `(.L_x_1704) ;  /* 0x0000000000080947 */ /* 0x004fea0003800000 */
[----:B------:R-:W2:Y:S02]  /*1fc0*/  SYNCS.PHASECHK.TRANS64.TRYWAIT P0, [UR7+0x26810], R120 ;  /* 0x02681078ff0075a7 */ /* 0x000ea40008000147 */
[----:B--2---:R-:W-:Y:S05]  /*1fd0*/  @!P0 BRA `(.L_x_1705) ;  /* 0x0000009c00f88947 */ /* 0x004fea0003800000 */
.L_x_1704:
        /* <DEDUP_REMOVED lines=66> */
.L_x_1706:
[----:B------:R1:W1:Y:S01]  /*2400*/  SYNCS.PHASECHK.TRANS64.TRYWAIT P0, [UR7+0x26830], R120 ;  /* 0x02683078ff0075a7 */ /* 0x0002620008000147 */
[----:B------:R-:W-:Y:S05]  /*2410*/  @!P6 BRA `(.L_x_1707) ;  /* 0x000000000004e947 */ /* 0x000fea0003800000 */
[----:B------:R-:W-:Y:S01]  /*2420*/  BPT.TRAP 0x1 ;  /* 0x000000040000795c */ /* 0x000fe20000300000 */
.L_x_1707:
        /* <DEDUP_REMOVED lines=50> */
.L_x_1708:
        /* <DEDUP_REMOVED lines=598> */
.L_x_1710:
        /* <DEDUP_REMOVED lines=48> */
.L_x_1711:
        /* <DEDUP_REMOVED lines=62> */
.L_x_1693:
        /* <DEDUP_REMOVED lines=150> */
.L_x_1714:
        /* <DEDUP_REMOVED lines=60> */
.L_x_1716:
[----:B------:R-:W-:Y:S05]  /*60b0*/  BSYNC B0 ;  /* 0x0000000000007941 */ /* 0x000fea0003800000 */
.L_x_1715:
        /* <DEDUP_REMOVED lines=22> */
.L_x_1718:
[----:B------:R-:W-:Y:S05]  /*6220*/  BSYNC B0 ;  /* 0x0000000000007941 */ /* 0x000fea0003800000 */
.L_x_1717:
        /* <DEDUP_REMOVED lines=26> */
.L_x_1720:
[----:B------:R-:W-:Y:S05]  /*63d0*/  BSYNC B0 ;  /* 0x0000000000007941 */ /* 0x000fea0003800000 */
.L_x_1719:
        /* <DEDUP_REMOVED lines=23> */
.L_x_1713:
        /* <DEDUP_REMOVED lines=41> */
.L_x_1721:
        /* <DEDUP_REMOVED lines=47> */
.L_x_1723:
[----:B------:R-:W-:Y:S05]  /*6ad0*/  BSYNC B0 ;  /* 0x0000000000007941 */ /* 0x000fea0003800000 */
.L_x_1722:
        /* <DEDUP_REMOVED lines=21> */
.L_x_1725:
[----:B------:R-:W-:Y:S05]  /*6c30*/  BSYNC B0 ;  /* 0x0000000000007941 */ /* 0x000fea0003800000 */
.L_x_1724:
        /* <DEDUP_REMOVED lines=25> */
.L_x_1727:
[----:B------:R-:W-:Y:S05]  /*6dd0*/  BSYNC B0 ;  /* 0x0000000000007941 */ /* 0x000fea0003800000 */
.L_x_1726:
        /* <DEDUP_REMOVED lines=22> */
.L_x_1682:
        /* <DEDUP_REMOVED lines=21> */
.L_x_1729:
        /* <DEDUP_REMOVED lines=13> */
.L_x_1731:
[----:B------:R-:W-:-:S05]  /*7160*/  ULDC UR4, c[0x0][0x8bc] ;  /* 0x00022f0000047ab9 */ /* 0x000fca0000000800 */
.L_x_1730:
        /* <DEDUP_REMOVED lines=26> */
[----:B------:R-:W-:Y:S01]  /*7310*/  ULDC UR10, c[0x0][0x280] ;  /* 0x0000a000000a7ab9 */ /* 0x000fe20000000800 */
[----:B-1----:R-:W-:-:S11]  /*7320*/  USHF.R.S32.HI UR15, URZ, 0x1f, UR7 ;  /* 0x0000001f3f0f7899 */ /* 0x002fd60008011407 */
[----:B--2---:R-:W-:Y:S02]  /*7330*/  @P0 R2UR UR4, R0 ;  /* 0x00000000000402ca */ /* 0x004fe400000e0000 */
[----:B------:R-:W-:-:S04]  /*7340*/  ISETP.NE.U32.AND P0, PT, RZ, UR8, PT ;  /* 0x00000008ff007c0c */ /* 0x000fc8000bf05070 */
        /* <DEDUP_REMOVED lines=14> */
.L_x_1732:
        /* <DEDUP_REMOVED lines=13> */
.L_x_1733:
        /* <DEDUP_REMOVED lines=12> */
.L_x_1734:
[----:B------:R-:W-:Y:S01]  /*75c0*/  UIADD3 UR8, -UR12, UR10, UR6 ;  /* 0x0000000a0c087290 */ /* 0x000fe2000fffe106 */
[----:B------:R-:W-:Y:S01]  /*75d0*/  ISETP.LE.AND P0, PT, RZ, UR22, PT ;  /* 0x00000016ff007c0c */ /* 0x000fe2000bf03270 */
[----:B------:R-:W-:Y:S01]  /*75e0*/  ULDC UR9, c[0x0][0x74c] ;  /* 0x0001d30000097ab9 */ /* 0x000fe20000000800 */
[----:B------:R-:W-:Y:S01]  /*75f0*/  ULDC UR20, c[0x0][0x288] ;  /* 0x0000a20000147ab9 */ /* 0x000fe20000000800 */
[----:B------:R-:W-:Y:S02]  /*7600*/  UIADD3 UR9, UR8, -UR9, URZ ;  /* 0x8000000908097290 */ /* 0x000fe4000fffe03f */
[----:B------:R-:W-:Y:S02]  /*7610*/  UIADD3 UR8, UR10, 0x3f, URZ ;  /* 0x0000003f0a087890 */ /* 0x000fe4000fffe03f */
[----:B------:R-:W-:Y:S02]  /*7620*/  USHF.R.S32.HI UR11, URZ, 0x1f, UR9 ;  /* 0x0000001f3f0b7899 */ /* 0x000fe40008011409 */
[----:B------:R-:W-:-:S02]  /*7630*/  USHF.R.S32.HI UR14, URZ, 0x1f, UR13 ;  /* 0x0000001f3f0e7899 */ /* 0x000fc4000801140d */
[----:B------:R-:W-:Y:S02]  /*7640*/  ULEA.HI UR11, UR11, UR9, URZ, 0x6 ;  /* 0x000000090b0b7291 */ /* 0x000fe4000f8f303f */
[----:B------:R-:W-:Y:S02]  /*7650*/  USHF.R.S32.HI UR9, URZ, 0x1f, UR8 ;  /* 0x0000001f3f097899 */ /* 0x000fe40008011408 */
[----:B------:R-:W-:Y:S02]  /*7660*/  USHF.R.S32.HI UR11, URZ, 0x6, UR11 ;  /* 0x000000063f0b7899 */ /* 0x000fe4000801140b */
[----:B------:R-:W-:Y:S02]  /*7670*/  ULEA.HI UR8, UR9, UR8, URZ, 0x6 ;  /* 0x0000000809087291 */ /* 0x000fe4000f8f303f */
[----:B------:R-:W-:Y:S02]  /*7680*/  UISETP.LT.AND UP1, UPT, URZ, UR11, UPT ;  /* 0x0000000b3f00728c */ /* 0x000fe4000bf21270 */
[----:B------:R-:W-:-:S02]  /*7690*/  USHF.R.S32.HI UR8, URZ, 0x6, UR8 ;  /* 0x000000063f087899 */ /* 0x000fc40008011408 */
[----:B------:R-:W-:Y:S02]  /*76a0*/  USEL UR16, UR13, URZ, !UP0 ;  /* 0x0000003f0d107287 */ /* 0x000fe4000c000000 */
[----:B------:R-:W-:Y:S02]  /*76b0*/  USEL UR9, URZ, UR11, !UP1 ;  /* 0x0000000b3f097287 */ /* 0x000fe4000c800000 */
[----:B------:R-:W-:Y:S01]  /*76c0*/  UIMAD UR13, UR13, UR20, URZ ;  /* 0x000000140d0d72a4 */ /* 0x000fe2000f8e023f */
[----:B------:R-:W-:Y:S01]  /*76d0*/  UMOV UR11, UR8 ;  /* 0x00000008000b7c82 */ /* 0x000fe20008000000 */
[----:B------:R-:W-:Y:S10]  /*76e0*/  @!P0 BRA `(.L_x_1735) ;  /* 0x0000000000208947 */ /* 0x000ff40003800000 */
[----:B------:R-:W-:-:S03]  /*76f0*/  UIADD3 UR6, UR6, 0xbf, UR10 ;  /* 0x000000bf06067890 */ /* 0x000fc6000fffe00a */
[----:B------:R-:W-:Y:S02]  /*7700*/  ULDC UR10, c[0x0][0x748] ;  /* 0x0001d200000a7ab9 */ /* 0x000fe40000000800 */
[----:B------:R-:W-:-:S04]  /*7710*/  UIADD3 UR6, UR6, UR10, -UR12 ;  /* 0x0000000a06067290 */ /* 0x000fc8000fffe80c */
[----:B------:R-:W-:-:S04]  /*7720*/  USHF.R.S32.HI UR10, URZ, 0x1f, UR6 ;  /* 0x0000001f3f0a7899 */ /* 0x000fc80008011406 */
[----:B------:R-:W-:-:S04]  /*7730*/  ULEA.HI UR10, UR10, UR6, URZ, 0x6 ;  /* 0x000000060a0a7291 */ /* 0x000fc8000f8f303f */
[----:B------:R-:W-:-:S04]  /*7740*/  USHF.R.S32.HI UR10, URZ, 0x6, UR10 ;  /* 0x000000063f0a7899 */ /* 0x000fc8000801140a */
[----:B------:R-:W-:-:S04]  /*7750*/  UISETP.LT.AND UP1, UPT, UR8, UR10, UPT ;  /* 0x0000000a0800728c */ /* 0x000fc8000bf21270 */
[----:B------:R-:W-:-:S12]  /*7760*/  USEL UR11, UR8, UR10, UP1 ;  /* 0x0000000a080b7287 */ /* 0x000fd80008800000 */
.L_x_1735:
[----:B------:R-:W-:Y:S02]  /*7770*/  UISETP.GT.AND UP1, UPT, UR11, UR9, UPT ;  /* 0x000000090b00728c */ /* 0x000fe4000bf24270 */
[----:B------:R-:W-:Y:S02]  /*7780*/  USEL UR21, UR14, URZ, !UP0 ;  /* 0x0000003f0e157287 */ /* 0x000fe4000c000000 */
[----:B------:R-:W-:Y:S02]  /*7790*/  UIADD3 UR23, UP0, UR13, UR7, URZ ;  /* 0x000000070d177290 */ /* 0x000fe4000ff1e03f */
[----:B------:R-:W-:Y:S02]  /*77a0*/  PLOP3.LUT P1, PT, PT, PT, UP1, 0x80, 0x0 ;  /* 0x000000000000781c */ /* 0x000fe40003f2f018 */
[----:B------:R-:W-:Y:S01]  /*77b0*/  ELECT P0, URZ, PT ;  /* 0x00000000003f782f */ /* 0x000fe20003800000 */
[----:B------:R-:W-:-:S10]  /*77c0*/  ULEA.HI.X.SX32 UR10, UR13, UR15, 0x1, UP0 ;  /* 0x0000000f0d0a7291 */ /* 0x000fd400080f0e3f */
[----:B------:R-:W-:Y:S05]  /*77d0*/  @!P1 BRA `(.L_x_1736) ;  /* 0x0000001000909947 */ /* 0x000fea0003800000 */
[----:B------:R-:W-:Y:S01]  /*77e0*/  ULDC.64 UR18, c[0x0][0x2d8] ;  /* 0x0000b60000127ab9 */ /* 0x000fe20000000a00 */
[----:B------:R-:W1:Y:S01]  /*77f0*/  S2R R0, SR_TID.X ;  /* 0x0000000000007919 */ /* 0x000e620000002100 */
[----:B------:R-:W-:Y:S02]  /*7800*/  UIMAD UR6, UR15, UR18, URZ ;  /* 0x000000120f0672a4 */ /* 0x000fe4000f8e023f */
[----:B------:R-:W-:Y:S02]  /*7810*/  UIMAD.WIDE.U32 UR12, UR7, UR18, URZ ;  /* 0x00000012070c72a5 */ /* 0x000fe4000f8e003f */
[----:B------:R-:W-:Y:S02]  /*7820*/  UIMAD UR19, UR7, UR19, UR6 ;  /* 0x00000013071372a4 */ /* 0x000fe4000f8e0206 */
[----:B------:R-:W-:Y:S02]  /*7830*/  UIADD3 UR7, -UR9, UR11, URZ ;  /* 0x0000000b09077290 */ /* 0x000fe4000fffe13f */
[----:B------:R-:W-:-:S02]  /*7840*/  UIADD3 UR6, UP0, UR4, UR12, URZ ;  /* 0x0000000c04067290 */ /* 0x000fc4000ff1e03f */
[----:B------:R-:W-:Y:S02]  /*7850*/  UIADD3 UR19, UR13, UR19, URZ ;  /* 0x000000130d137290 */ /* 0x000fe4000fffe03f */
[----:B------:R-:W-:Y:S02]  /*7860*/  ULOP3.LUT UR17, UR7, 0x1, URZ, 0xc0, !UPT ;  /* 0x0000000107117892 */ /* 0x000fe4000f8ec03f */
[----:B------:R-:W-:Y:S02]  /*7870*/  UIADD3.X UR7, UR5, UR19, URZ, UP0, !UPT ;  /* 0x0000001305077290 */ /* 0x000fe400087fe43f */
[----:B------:R-:W-:Y:S01]  /*7880*/  UISETP.NE.U32.AND UP0, UPT, UR17, 0x1, UPT ;  /* 0x000000011100788c */ /* 0x000fe2000bf05070 */
[----:B------:R-:W-:Y:S02]  /*7890*/  ULDC.64 UR14, c[0x0][0x2e0] ;  /* 0x0000b800000e7ab9 */ /* 0x000fe40000000a00 */
[----:B------:R-:W-:-:S03]  /*78a0*/  UIMAD UR18, UR21, UR14, URZ ;  /* 0x0000000e151272a4 */ /* 0x000fc6000f8e023f */
[----:B------:R-:W-:Y:S01]  /*78b0*/  PLOP3.LUT P1, PT, PT, PT, UP0, 0x80, 0x0 ;  /* 0x000000000000781c */ /* 0x000fe20003f2f008 */
[----:B------:R-:W-:Y:S02]  /*78c0*/  UIMAD.WIDE.U32 UR6, UR16, UR14, UR6 ;  /* 0x0000000e100672a5 */ /* 0x000fe4000f8e0006 */
[----:B------:R-:W-:Y:S01]  /*78d0*/  UIMAD UR18, UR16, UR15, UR18 ;  /* 0x0000000f101272a4 */ /* 0x000fe2000f8e0212 */
[----:B------:R-:W-:Y:S02]  /*78e0*/  ULDC UR21, c[0x0][0x760] ;  /* 0x0001d80000157ab9 */ /* 0x000fe40000000800 */
[----:B------:R-:W-:Y:S02]  /*78f0*/  UIMAD UR15, UR20, UR21, URZ ;  /* 0x00000015140f72a4 */ /* 0x000fe4000f8e023f */
[----:B------:R-:W-:Y:S01]  /*7900*/  UIADD3 UR24, UR7, UR18, URZ ;  /* 0x0000001207187290 */ /* 0x000fe2000fffe03f */
[----:B-1----:R-:W-:-:S04]  /*7910*/  LOP3.LUT R9, R0, 0x1f, RZ, 0xc0, !PT ;  /* 0x0000001f00097812 */ /* 0x002fc800078ec0ff */
[----:B------:R-:W-:Y:S07]  /*7920*/  @P1 BRA `(.L_x_1737) ;  /* 0x00000004006c1947 */ /* 0x000fee0003800000 */
        /* <DEDUP_REMOVED lines=11> */
.L_x_1740:
[----:B------:R-:W2:Y:S04]  /*79e0*/  LDG.E.STRONG.GPU R0, desc[UR46][R2.64] ;  /* 0x0000002e02007981 */ /* 0x000ea8000c1ef900 */
[----:B--2---:R-:W-:Y:S01]  /*79f0*/  CCTL.IVALL ;  /* 0x00000000ff00798f */ /* 0x004fe20002000000 */
[----:B------:R-:W-:Y:S05]  /*7a00*/  YIELD ;  /* 0x0000000000007946 */ /* 0x000fea0003800000 */
[----:B------:R-:W-:-:S13]  /*7a10*/  ISETP.NE.AND P1, PT, R0, UR22, PT ;  /* 0x0000001600007c0c */ /* 0x000fda000bf25270 */
[----:B------:R-:W-:Y:S05]  /*7a20*/  @P1 BRA `(.L_x_1740) ;  /* 0xfffffffc00ec1947 */ /* 0x000fea000383ffff */
.L_x_1739:
[----:B------:R-:W-:Y:S05]  /*7a30*/  BSYNC B0 ;  /* 0x0000000000007941 */ /* 0x000fea0003800000 */
.L_x_1738:
[----:B------:R-:W-:-:S03]  /*7a40*/  UMOV UR17, 0xffffffff ;  /* 0xffffffff00117882 */ /* 0x000fc60000000000 */
[----:B------:R-:W-:Y:S05]  /*7a50*/  BRA.DIV UR17, `(.L_x_1741) ;  /* 0x0000004611887947 */ /* 0x000fea000b800000 */
[----:B------:R-:W-:Y:S01]  /*7a60*/  NOP ;  /* 0x0000000000007918 */ /* 0x000fe20000000000 */
.L_x_1824:
        /* <DEDUP_REMOVED lines=22> */
.L_x_1743:
[----:B------:R-:W-:Y:S05]  /*7bd0*/  BSYNC B0 ;  /* 0x0000000000007941 */ /* 0x000fea0003800000 */
.L_x_1742:
        /* <DEDUP_REMOVED lines=20> */
.L_x_1745:
[----:B------:R-:W-:Y:S05]  /*7d20*/  BSYNC B0 ;  /* 0x0000000000007941 */ /* 0x000fea0003800000 */
.L_x_1744:
[----:B------:R-:W-:Y:S06]  /*7d30*/  BAR.ARV 0xa, 0xa0 ;  /* 0x0282800000007b1d */ /* 0x000fec0000002000 */
[----:B------:R-:W-:Y:S04]  /*7d40*/  BSSY B0, `(.L_x_1746) ;  /* 0x0000003000007945 */ /* 0x000fe80003800000 */
[----:B------:R-:W-:Y:S05]  /*7d50*/  @!P0 BRA `(.L_x_1747) ;  /* 0x0000000000048947 */ /* 0x000fea0003800000 */
[----:B------:R-:W-:-:S04]  /*7d60*/  DEPBAR.LE SB0, 0x0 ;  /* 0x000080000000791a */ /* 0x000fc80000000000 */
.L_x_1747:
[----:B------:R-:W-:Y:S05]  /*7d70*/  BSYNC B0 ;  /* 0x0000000000007941 */ /* 0x000fea0003800000 */
.L_x_1746:
        /* <DEDUP_REMOVED lines=19> */
.L_x_1749:
[----:B------:R-:W-:Y:S05]  /*7eb0*/  BSYNC B0 ;  /* 0x0000000000007941 */ /* 0x000fea0003800000 */
.L_x_1748:
[----:B------:R-:W-:Y:S01]  /*7ec0*/  UIADD3 UR17, UR9, 0x1, URZ ;  /* 0x0000000109117890 */ /* 0x000fe2000fffe03f */
[----:B------:R-:W-:Y:S11]  /*7ed0*/  BRA `(.L_x_1750) ;  /* 0x0000000000047947 */ /* 0x000ff60003800000 */
.L_x_1737:
[----:B------:R-:W-:-:S05]  /*7ee0*/  UMOV UR17, UR9 ;  /* 0x0000000900117c82 */ /* 0x000fca0008000000 */
.L_x_1750:
[----:B------:R-:W-:-:S04]  /*7ef0*/  UIADD3 UR9, UR9, 0x1, URZ ;  /* 0x0000000109097890 */ /* 0x000fc8000fffe03f */
[----:B------:R-:W-:-:S03]  /*7f00*/  UISETP.NE.AND UP0, UPT, UR11, UR9, UPT ;  /* 0x000000090b00728c */ /* 0x000fc6000bf05270 */
[----:B------:R-:W-:-:S03]  /*7f10*/  UMOV UR9, UR17 ;  /* 0x0000001100097c82 */ /* 0x000fc60008000000 */
[----:B------:R-:W-:-:S13]  /*7f20*/  PLOP3.LUT P1, PT, PT, PT, UP0, 0x80, 0x0 ;  /* 0x000000000000781c */ /* 0x000fda0003f2f008 */
[----:B------:R-:W-:Y:S05]  /*7f30*/  @!P1 BRA `(.L_x_1736) ;  /* 0x0000000800b89947 */ /* 0x000fea0003800000 */
[----:B------:R-:W-:Y:S01]  /*7f40*/  UMOV UR13, UR19 ;  /* 0x00000013000d7c82 */ /* 0x000fe20008000000 */
[----:B------:R-:W-:Y:S01]  /*7f50*/  ULDC.64 UR20, c[0x0][0x2c0] ;  /* 0x0000b00000147ab9 */ /* 0x000fe20000000a00 */
[----:B------:R-:W-:Y:S01]  /*7f60*/  UIMAD.WIDE.U32 UR12, UR16, UR14, UR12 ;  /* 0x0000000e100c72a5 */ /* 0x000fe2000f8e000c */
[----:B------:R-:W-:-:S03]  /*7f70*/  UMOV UR9, UR17 ;  /* 0x0000001100097c82 */ /* 0x000fc60008000000 */
[----:B------:R-:W-:-:S04]  /*7f80*/  UIADD3 UR4, UP0, UR4, UR12, URZ ;  /* 0x0000000c04047290 */ /* 0x000fc8000ff1e03f */
[----:B------:R-:W-:Y:S02]  /*7f90*/  UIADD3.X UR5, UR5, UR18, UR13, UP0, !UPT ;  /* 0x0000001205057290 */ /* 0x000fe400087fe40d */
[----:B------:R-:W-:-:S04]  /*7fa0*/  ULEA UR14, UP0, UR4, UR20, 0x2 ;  /* 0x00000014040e7291 */ /* 0x000fc8000f80103f */
[----:B------:R-:W-:Y:S02]  /*7fb0*/  ULEA.HI.X UR5, UR4, UR21, UR5, 0x2, UP0 ;  /* 0x0000001504057291 */ /* 0x000fe400080f1405 */
[----:B------:R-:W-:Y:S01]  /*7fc0*/  UIADD3 UR14, UP0, UR14, 0x3000, URZ ;  /* 0x000030000e0e7890 */ /* 0x000fe2000ff1e03f */
[----:B------:R-:W-:-:S03]  /*7fd0*/  UMOV UR4, URZ ;  /* 0x0000003f00047c82 */ /* 0x000fc60008000000 */
[----:B------:R-:W-:-:S12]  /*7fe0*/  UIADD3.X UR5, URZ, UR5, URZ, UP0, !UPT ;  /* 0x000000053f057290 */ /* 0x000fd800087fe43f */
.L_x_1775:
        /* <DEDUP_REMOVED lines=11> */
.L_x_1753:
[----:B------:R-:W2:Y:S04]  /*80a0*/  LDG.E.STRONG.GPU R0, desc[UR46][R2.64] ;  /* 0x0000002e02007981 */ /* 0x000ea8000c1ef900 */
[----:B--2---:R-:W-:Y:S01]  /*80b0*/  CCTL.IVALL ;  /* 0x00000000ff00798f */ /* 0x004fe20002000000 */
[----:B------:R-:W-:Y:S05]  /*80c0*/  YIELD ;  /* 0x0000000000007946 */ /* 0x000fea0003800000 */
[----:B------:R-:W-:-:S13]  /*80d0*/  ISETP.NE.AND P1, PT, R0, UR22, PT ;  /* 0x0000001600007c0c */ /* 0x000fda000bf25270 */
[----:B------:R-:W-:Y:S05]  /*80e0*/  @P1 BRA `(.L_x_1753) ;  /* 0xfffffffc00ec1947 */ /* 0x000fea000383ffff */
.L_x_1752:
[----:B------:R-:W-:Y:S05]  /*80f0*/  BSYNC B0 ;  /* 0x0000000000007941 */ /* 0x000fea0003800000 */
.L_x_1751:
[----:B------:R-:W-:-:S03]  /*8100*/  UMOV UR16, 0xffffffff ;  /* 0xffffffff00107882 */ /* 0x000fc60000000000 */
[----:B------:R-:W-:Y:S05]  /*8110*/  BRA.DIV UR16, `(.L_x_1754) ;  /* 0x0000003e10f47947 */ /* 0x000fea000b800000 */
[----:B------:R-:W-:Y:S01]  /*8120*/  NOP ;  /* 0x0000000000007918 */ /* 0x000fe20000000000 */
.L_x_1827:
        /* <DEDUP_REMOVED lines=9> */
[----:B------:R-:W-:-:S03]  /*81c0*/  UMOV UR27, 0x14f00000 ;  /* 0x14f00000001b7882 */ /* 0x000fc60000000000 */
[----:B------:R-:W-:Y:S02]  /*81d0*/  ULEA.HI.X.SX32 UR16, UR16, UR24, 0x1, UP0 ;  /* 0x0000001810107291 */ /* 0x000fe400080f0e3f */
[----:B------:R-:W-:-:S04]  /*81e0*/  ULEA UR18, UP0, UR26, UR18, 0x2 ;  /* 0x000000121a127291 */ /* 0x000fc8000f80103f */
[----:B------:R-:W-:-:S03]  /*81f0*/  ULEA.HI.X UR19, UR26, UR19, UR16, 0x2, UP0 ;  /* 0x000000131a137291 */ /* 0x000fc600080f1410 */
[----:B------:R-:W-:Y:S01]  /*8200*/  UMOV UR16, 0x300 ;  /* 0x0000030000107882 */ /* 0x000fe20000000000 */
[----:B------:R-:W-:Y:S01]  /*8210*/  UMOV UR26, 0x0 ;  /* 0x00000000001a7882 */ /* 0x000fe20000000000 */
[----:B-1----:R-:W-:-:S04]  /*8220*/  ULEA UR21, UR25, UR21, 0x18 ;  /* 0x0000001519157291 */ /* 0x002fc8000f8ec03f */
[----:B------:R-:W-:-:S09]  /*8230*/  UIADD3 UR21, UR21, 0xc000, URZ ;  /* 0x0000c00015157890 */ /* 0x000fd2000fffe03f */
[----:B------:R1:W-:Y:S02]  /*8240*/  UBLKRED.G.S.ADD.F32.RN [UR18], [UR21], UR16, desc[UR26] ;  /* 0x00001a12150073bb */ /* 0x0003e400080a1410 */
[----:B-1----:R0:W-:Y:S02]  /*8250*/  UTMACMDFLUSH ;  /* 0x00000000000079b7 */ /* 0x0021e40000000000 */
.L_x_1756:
[----:B------:R-:W-:Y:S05]  /*8260*/  BSYNC B0 ;  /* 0x0000000000007941 */ /* 0x000fea0003800000 */
.L_x_1755:
[----:B------:R-:W-:Y:S01]  /*8270*/  UIMAD UR16, UR17, 0x1800, UR4 ;  /* 0x00001800111078a4 */ /* 0x000fe2000f8e0204 */
[----:B------:R-:W-:Y:S06]  /*8280*/  BAR.SYNC.DEFER_BLOCKING 0xe, 0xa0 ;  /* 0x0382800000007b1d */ /* 0x000fec0000010000 */
[----:B------:R-:W-:Y:S01]  /*8290*/  UMOV UR18, UR14 ;  /* 0x0000000e00127c82 */ /* 0x000fe20008000000 */
[----:B------:R-:W-:Y:S01]  /*82a0*/  UMOV UR19, UR5 ;  /* 0x0000000500137c82 */ /* 0x000fe20008000000 */
[----:B------:R-:W-:Y:S01]  /*82b0*/  BSSY B0, `(.L_x_1757) ;  /* 0x000000d000007945 */ /* 0x000fe20003800000 */
[----:B------:R-:W-:-:S03]  /*82c0*/  UIMAD.WIDE UR18, UR16, 0x4, UR18 ;  /* 0x00000004101278a5 */ /* 0x000fc6000f8e0212 */
[----:B------:R-:W-:Y:S09]  /*82d0*/  @!P0 BRA `(.L_x_1758) ;  /* 0x0000000000288947 */ /* 0x000ff20003800000 */
        /* <DEDUP_REMOVED lines=10> */
.L_x_1758:
[----:B------:R-:W-:Y:S05]  /*8380*/  BSYNC B0 ;  /* 0x0000000000007941 */ /* 0x000fea0003800000 */
.L_x_1757:
[----:B------:R-:W-:Y:S06]  /*8390*/  BAR.ARV 0xa, 0xa0 ;  /* 0x0282800000007b1d */ /* 0x000fec0000002000 */
[----:B------:R-:W-:Y:S04]  /*83a0*/  BSSY B0, `(.L_x_1759) ;  /* 0x0000003000007945 */ /* 0x000fe80003800000 */
[----:B------:R-:W-:Y:S05]  /*83b0*/  @!P0 BRA `(.L_x_1760) ;  /* 0x0000000000048947 */ /* 0x000fea0003800000 */
[----:B------:R-:W-:-:S04]  /*83c0*/  DEPBAR.LE SB0, 0x0 ;  /* 0x000080000000791a */ /* 0x000fc80000000000 */
.L_x_1760:
[----:B------:R-:W-:Y:S05]  /*83d0*/  BSYNC B0 ;  /* 0x0000000000007941 */ /* 0x000fea0003800000 */
.L_x_1759:
        /* <DEDUP_REMOVED lines=19> */
.L_x_1762:
[----:B------:R-:W-:Y:S05]  /*8510*/  BSYNC B0 ;  /* 0x0000000000007941 */ /* 0x000fea0003800000 */
.L_x_1761:
        /* <DEDUP_REMOVED lines=9> */
.L_x_1765:
[----:B------:R-:W2:Y:S04]  /*85b0*/  LDG.E.STRONG.GPU R0, desc[UR46][R2.64] ;  /* 0x0000002e02007981 */ /* 0x000ea8000c1ef900 */
[----:B--2---:R-:W-:Y:S01]  /*85c0*/  CCTL.IVALL ;  /* 0x00000000ff00798f */ /* 0x004fe20002000000 */
[----:B------:R-:W-:Y:S05]  /*85d0*/  YIELD ;  /* 0x0000000000007946 */ /* 0x000fea0003800000 */
[----:B------:R-:W-:-:S13]  /*85e0*/  ISETP.NE.AND P1, PT, R0, UR22, PT ;  /* 0x0000001600007c0c */ /* 0x000fda000bf25270 */
[----:B------:R-:W-:Y:S05]  /*85f0*/  @P1 BRA `(.L_x_1765) ;  /* 0xfffffffc00ec1947 */ /* 0x000fea000383ffff */
.L_x_1764:
[----:B------:R-:W-:Y:S05]  /*8600*/  BSYNC B0 ;  /* 0x0000000000007941 */ /* 0x000fea0003800000 */
.L_x_1763:
[----:B------:R-:W-:-:S03]  /*8610*/  UMOV UR12, 0xffffffff ;  /* 0xffffffff000c7882 */ /* 0x000fc60000000000 */
[----:B------:R-:W-:Y:S05]  /*8620*/  BRA.DIV UR12, `(.L_x_1766) ;  /* 0x0000003a0ccc7947 */ /* 0x000fea000b800000 */
[----:B------:R-:W-:Y:S01]  /*8630*/  NOP ;  /* 0x0000000000007918 */ /* 0x000fe20000000000 */
.L_x_1830:
        /* <DEDUP_REMOVED lines=15> */
.L_x_1768:
[----:B------:R-:W-:Y:S05]  /*8730*/  BSYNC B0 ;  /* 0x0000000000007941 */ /* 0x000fea0003800000 */
.L_x_1767:
        /* <DEDUP_REMOVED lines=15> */
.L_x_1770:
[----:B------:R-:W-:Y:S05]  /*8830*/  BSYNC B0 ;  /* 0x0000000000007941 */ /* 0x000fea0003800000 */
.L_x_1769:
[----:B------:R-:W-:Y:S06]  /*8840*/  BAR.ARV 0xa, 0xa0 ;  /* 0x0282800000007b1d */ /* 0x000fec0000002000 */
[----:B------:R-:W-:Y:S04]  /*8850*/  BSSY B0, `(.L_x_1771) ;  /* 0x0000003000007945 */ /* 0x000fe80003800000 */
[----:B------:R-:W-:Y:S05]  /*8860*/  @!P0 BRA `(.L_x_1772) ;  /* 0x0000000000048947 */ /* 0x000fea0003800000 */
[----:B------:R-:W-:-:S04]  /*8870*/  DEPBAR.LE SB0, 0x0 ;  /* 0x000080000000791a */ /* 0x000fc80000000000 */
.L_x_1772:
[----:B------:R-:W-:Y:S05]  /*8880*/  BSYNC B0 ;  /* 0x0000000000007941 */ /* 0x000fea0003800000 */
.L_x_1771:
        /* <DEDUP_REMOVED lines=19> */
.L_x_1774:
[----:B------:R-:W-:Y:S05]  /*89c0*/  BSYNC B0 ;  /* 0x0000000000007941 */ /* 0x000fea0003800000 */
.L_x_1773:
[----:B------:R-:W-:Y:S02]  /*89d0*/  UIADD3 UR9, UR9, 0x2, URZ ;  /* 0x0000000209097890 */ /* 0x000fe4000fffe03f */
[----:B------:R-:W-:Y:S02]  /*89e0*/  UIADD3 UR4, UR4, 0x3000, URZ ;  /* 0x0000300004047890 */ /* 0x000fe4000fffe03f */
[----:B------:R-:W-:-:S06]  /*89f0*/  UISETP.GE.AND UP0, UPT, UR9, UR11, UPT ;  /* 0x0000000b0900728c */ /* 0x000fcc000bf06270 */
[----:B------:R-:W-:-:S13]  /*8a00*/  PLOP3.LUT P1, PT, PT, PT, UP0, 0x80, 0x0 ;  /* 0x000000000000781c */ /* 0x000fda0003f2f008 */
[----:B------:R-:W-:Y:S05]  /*8a10*/  @!P1 BRA `(.L_x_1775) ;  /* 0xfffffff400749947 */ /* 0x000fea000383ffff */
.L_x_1736:
        /* <DEDUP_REMOVED lines=41> */
.L_x_1778:
[----:B------:R-:W-:Y:S05]  /*8cb0*/  BSYNC B0 ;  /* 0x0000000000007941 */ /* 0x000fea0003800000 */
.L_x_1777:
[----:B------:R-:W-:Y:S05]  /*8cc0*/  BRA `(.L_x_1779) ;  /* 0x0000000000047947 */ /* 0x000fea0003800000 */
.L_x_1776:
[----:B------:R-:W-:-:S05]  /*8cd0*/  UMOV UR4, UR9 ;  /* 0x0000000900047c82 */ /* 0x000fca0008000000 */
.L_x_1779:
        /* <DEDUP_REMOVED lines=11> */
.L_x_1784:
        /* <DEDUP_REMOVED lines=24> */
.L_x_1781:
[----:B------:R-:W-:Y:S05]  /*8f10*/  BSYNC B0 ;  /* 0x0000000000007941 */ /* 0x000fea0003800000 */
.L_x_1780:
        /* <DEDUP_REMOVED lines=24> */
.L_x_1783:
[----:B------:R-:W-:Y:S05]  /*90a0*/  BSYNC B0 ;  /* 0x0000000000007941 */ /* 0x000fea0003800000 */
.L_x_1782:
[----:B------:R-:W-:Y:S02]  /*90b0*/  UIADD3 UR7, UR7, 0x2, URZ ;  /* 0x0000000207077890 */ /* 0x000fe4000fffe03f */
[----:B------:R-:W-:Y:S02]  /*90c0*/  ULEA UR5, UR19, UR5, 0x1 ;  /* 0x0000000513057291 */ /* 0x000fe4000f8e083f */
[----:B------:R-:W-:Y:S02]  /*90d0*/  ULEA UR6, UR19, UR6, 0x1 ;  /* 0x0000000613067291 */ /* 0x000fe4000f8e083f */
[----:B------:R-:W-:-:S13]  /*90e0*/  ISETP.NE.AND P0, PT, RZ, UR7, PT ;  /* 0x00000007ff007c0c */ /* 0x000fda000bf05270 */
[----:B------:R-:W-:Y:S05]  /*90f0*/  @!P0 BRA `(.L_x_1687) ;  /* 0x0000002c00748947 */ /* 0x000fea0003800000 */
[----:B------:R-:W-:Y:S05]  /*9100*/  BRA `(.L_x_1784) ;  /* 0xfffffffc00207947 */ /* 0x000fea000383ffff */
.L_x_1728:
        /* <DEDUP_REMOVED lines=14> */
.L_x_1785:
        /* <DEDUP_REMOVED lines=14> */
.L_x_1787:
[----:B------:R-:W-:-:S05]  /*92d0*/  ULDC UR4, c[0x0][0x8bc] ;  /* 0x00022f0000047ab9 */ /* 0x000fca0000000800 */
.L_x_1786:
        /* <DEDUP_REMOVED lines=59> */
.L_x_1789:
        /* <DEDUP_REMOVED lines=13> */
.L_x_1790:
        /* <DEDUP_REMOVED lines=8> */
.L_x_1791:
        /* <DEDUP_REMOVED lines=21> */
.L_x_1792:
        /* <DEDUP_REMOVED lines=50> */
.L_x_1831:
        /* <DEDUP_REMOVED lines=15> */
.L_x_1795:
        /* <DEDUP_REMOVED lines=127> */
.L_x_1806:
[----:B-123--:R-:W-:-:S04]  /*a530*/  SHF.L.U32 R18, R10, 0x1f, RZ ;  /* 0x0000001f0a127819 */ /* 0x00efc800000006ff */
[----:B------:R-:W2:Y:S02]  /*a540*/  SYNCS.PHASECHK.TRANS64.TRYWAIT P1, [R15+URZ+0x26840], R18 ;  /* 0x026840120f0075a7 */ /* 0x000ea4000802017f */
[----:B--2---:R-:W-:Y:S05]  /*a550*/  @!P1 BRA `(.L_x_1798) ;  /* 0x0000001c00309947 */ /* 0x004fea0003800000 */
.L_x_1832:
        /* <DEDUP_REMOVED lines=8> */
.L_x_1799:
        /* <DEDUP_REMOVED lines=44> */
.L_x_1833:
        /* <DEDUP_REMOVED lines=8> */
.L_x_1801:
        /* <DEDUP_REMOVED lines=44> */
.L_x_1834:
        /* <DEDUP_REMOVED lines=8> */
.L_x_1803:
        /* <DEDUP_REMOVED lines=38> */
.L_x_1836:
        /* <DEDUP_REMOVED lines=8> */
.L_x_1805:
        /* <DEDUP_REMOVED lines=44> */
.L_x_1797:
[----:B------:R-:W4:Y:S02]  /*b200*/  LDL.LU R4, [R1+0x8] ;  /* 0x0000080001047983 */ /* 0x000f240000300800 */
[----:B----4-:R-:W-:Y:S02]  /*b210*/  ISETP.NE.AND P1, PT, R4, RZ, PT ;  /* 0x000000ff0400720c */ /* 0x010fe40003f25270 */
[----:B------:R4:W5:Y:S11]  /*b220*/  LDL R4, [R1+0x4] ;  /* 0x0000040001047983 */ /* 0x0009760000100800 */
[----:B----4-:R-:W-:Y:S05]  /*b230*/  @!P1 BRA `(.L_x_1796) ;  /* 0x0000000400949947 */ /* 0x010fea0003800000 */
[----:B------:R-:W-:-:S04]  /*b240*/  SHF.L.U32 R12, R10, 0x1f, RZ ;  /* 0x0000001f0a0c7819 */ /* 0x000fc800000006ff */
[----:B------:R-:W4:Y:S02]  /*b250*/  SYNCS.PHASECHK.TRANS64.TRYWAIT P1, [R15+URZ+0x26840], R12 ;  /* 0x0268400c0f0075a7 */ /* 0x000f24000802017f */
[----:B----4-:R-:W-:Y:S05]  /*b260*/  @!P1 BRA `(.L_x_1807) ;  /* 0x0000001000409947 */ /* 0x010fea0003800000 */
.L_x_1837:
        /* <DEDUP_REMOVED lines=8> */
.L_x_1808:
        /* <DEDUP_REMOVED lines=41> */
.L_x_1838:
        /* <DEDUP_REMOVED lines=8> */
.L_x_1810:
        /* <DEDUP_REMOVED lines=41> */
.L_x_1796:
[----:B------:R-:W1:Y:S01]  /*b890*/  S2R R0, SR_TID.X ;  /* 0x0000000000007919 */ /* 0x000e620000002100 */
[----:B------:R-:W-:Y:S01]  /*b8a0*/  IMAD R3, R16, 0x8, R15 ;  /* 0x0000000810037824 */ /* 0x000fe200078e020f */
[----:B-1----:R-:W-:Y:S02]  /*b8b0*/  LOP3.LUT R2, R0, 0x7f, RZ, 0xc0, !PT ;  /* 0x0000007f00027812 */ /* 0x002fe400078ec0ff */
[----:B------:R-:W-:Y:S02]  /*b8c0*/  SHF.L.U32 R0, R10, 0x1f, RZ ;  /* 0x0000001f0a007819 */ /* 0x000fe400000006ff */
[----:B------:R-:W-:Y:S02]  /*b8d0*/  ISETP.NE.AND P1, PT, R2, RZ, PT ;  /* 0x000000ff0200720c */ /* 0x000fe40003f25270 */
[----:B------:R-:W1:Y:S02]  /*b8e0*/  SYNCS.PHASECHK.TRANS64.TRYWAIT P0, [R3+URZ+0x26840], R0 ;  /* 0x02684000030075a7 */ /* 0x000e64000800017f */
[----:B-1----:R-:W-:Y:S09]  /*b8f0*/  @!P0 BRA `(.L_x_1811) ;  /* 0x0000000800c48947 */ /* 0x002ff20003800000 */
.L_x_1839:
[----:B------:R-:W-:Y:S05]  /*b900*/  @P1 BRA `(.L_x_1812) ;  /* 0x0000000000181947 */ /* 0x000fea0003800000 */
[----:B------:R-:W1:Y:S01]  /*b910*/  S2R R2, SR_TID.X ;  /* 0x0000000000027919 */ /* 0x000e620000002100 */
[----:B------:R-:W-:-:S04]  /*b920*/  IMAD.MOV.U32 R0, RZ, RZ, 0x3100 ;  /* 0x00003100ff007424 */ /* 0x000fc800078e00ff */
[----:B------:R1:W-:Y:S02]  /*b930*/  SYNCS.ARRIVE.TRANS64 RZ, [R3+URZ+0x26830], R0 ;  /* 0x0268300003ff79a7 */ /* 0x0003e4000800003f */
[----:B-1----:R-:W-:-:S13]  /*b940*/  LOP3.LUT P0, RZ, R2, 0x1f, RZ, 0xc0, !PT ;  /* 0x0000001f02ff7812 */ /* 0x002fda000780c0ff */
[----:B------:R-:W-:Y:S05]  /*b950*/  @!P0 BRA `(.L_x_1812) ;  /* 0x0000000000048947 */ /* 0x000fea0003800000 */
[----:B------:R-:W-:Y:S01]  /*b960*/  BPT.TRAP 0x1 ;  /* 0x000000040000795c */ /* 0x000fe20000300000 */
.L_x_1812:
        /* <DEDUP_REMOVED lines=48> */
.L_x_1793:
[----:B------:R-:W-:Y:S05]  /*bc70*/  BSYNC B0 ;  /* 0x0000000000007941 */ /* 0x000fea0003800000 */
.L_x_1788:
[----:B------:R-:W-:-:S03]  /*bc80*/  UMOV UR8, 0xffffffff ;  /* 0xffffffff00087882 */ /* 0x000fc60000000000 */
[----:B------:R-:W-:Y:S05]  /*bc90*/  BRA.DIV UR8, `(.L_x_1813) ;  /* 0x0000000608f07947 */ /* 0x000fea000b800000 */
[----:B------:R-:W-:-:S13]  /*bca0*/  ELECT P6, URZ, PT ;  /* 0x00000000003f782f */ /* 0x000fda00038c0000 */
.L_x_1842:
[----:B------:R-:W-:Y:S05]  /*bcb0*/  @!P6 BRA `(.L_x_1687) ;  /* 0x000000000084e947 */ /* 0x000fea0003800000 */
[----:B------:R-:W-:-:S06]  /*bcc0*/  ULOP3.LUT UR8, UR38, 0x2, URZ, 0xfc, !UPT ;  /* 0x0000000226087892 */ /* 0x000fcc000f8efc3f */
[----:B------:R-:W-:-:S05]  /*bcd0*/  IMAD.U32 R2, RZ, RZ, UR8 ;  /* 0x00000008ff027e24 */ /* 0x000fca000f8e00ff */
[----:B------:R-:W-:-:S13]  /*bce0*/  ISETP.NE.AND P2, PT, R2, 0x3, PT ;  /* 0x000000030200780c */ /* 0x000fda0003f45270 */
[----:B------:R-:W-:Y:S05]  /*bcf0*/  @!P2 BRA `(.L_x_1814) ;  /* 0x000000000004a947 */ /* 0x000fea0003800000 */
[----:B---3--:R-:W-:Y:S01]  /*bd00*/  BPT.TRAP 0x1 ;  /* 0x000000040000795c */ /* 0x008fe20000300000 */
.L_x_1814:
        /* <DEDUP_REMOVED lines=15> */
.L_x_1843:
[----:B------:R-:W2:Y:S02]  /*be00*/  SYNCS.PHASECHK.TRANS64.TRYWAIT P0, [R3+URZ], R2 ;  /* 0x00000002030075a7 */ /* 0x000ea4000800017f */
[----:B--2---:R-:W-:Y:S05]  /*be10*/  @!P0 BRA `(.L_x_1816) ;  /* 0x0000000400c48947 */ /* 0x004fea0003800000 */
.L_x_1844:
[----:B------:R-:W-:Y:S05]  /*be20*/  @!P2 BRA `(.L_x_1817) ;  /* 0x000000000004a947 */ /* 0x000fea0003800000 */
[----:B---3--:R-:W-:Y:S01]  /*be30*/  BPT.TRAP 0x1 ;  /* 0x000000040000795c */ /* 0x008fe20000300000 */
.L_x_1817:
[----:B--2---:R-:W-:-:S04]  /*be40*/  VIADD R3, R8, 0x26840 ;  /* 0x0002684008037836 */ /* 0x004fc80000000000 */
[----:B------:R-:W-:-:S04]  /*be50*/  IMAD R5, R0, 0x8, R3 ;  /* 0x0000000800057824 */ /* 0x000fc800078e0203 */
[----:B------:R-:W2:Y:S02]  /*be60*/  SYNCS.PHASECHK.TRANS64.TRYWAIT P0, [R5+URZ], R4 ;  /* 0x00000004050075a7 */ /* 0x000ea4000800017f */
[----:B--2---:R-:W-:Y:S05]  /*be70*/  @!P0 BRA `(.L_x_1818) ;  /* 0x0000000400c08947 */ /* 0x004fea0003800000 */
.L_x_1845:
[----:B------:R-:W-:-:S07]  /*be80*/  IMAD R3, R6, 0x8, R3 ;  /* 0x0000000806037824 */ /* 0x000fce00078e0203 */
.L_x_1819:
[----:B----4-:R4:W1:Y:S02]  /*be90*/  SYNCS.PHASECHK.TRANS64.TRYWAIT P0, [R3+URZ], R2 ;  /* 0x00000002030075a7 */ /* 0x010864000800017f */
[----:B-1----:R-:W-:Y:S05]  /*bea0*/  @!P0 NANOSLEEP.SYNCS 0x989680 ;  /* 0x009896800000895d */ /* 0x002fea0003900000 */
[----:B------:R-:W1:Y:S02]  /*beb0*/  @!P0 SYNCS.PHASECHK.TRANS64 P0, [R3+URZ], R2 ;  /* 0x00000002030085a7 */ /* 0x000e64000800007f */
[----:B-1----:R-:W-:Y:S05]  /*bec0*/  @!P0 BRA `(.L_x_1819) ;  /* 0xfffffffc00f08947 */ /* 0x002fea000383ffff */
.L_x_1687:
[----:B---3--:R-:W-:Y:S05]  /*bed0*/  BSYNC B6 ;  /* 0x0000000000067941 */ /* 0x008fea0003800000 */
.L_x_1681:
[----:B------:R-:W-:Y:S05]  /*bee0*/  EXIT ;  /* 0x000000000000794d */ /* 0x000fea0003800000 */
.L_x_1698:
[----:B------:R-:W-:Y:S02]  /*bef0*/  IMAD.MOV.U32 R13, RZ, RZ, R17 ;  /* 0x000000ffff0d7224 */ /* 0x000fe400078e0011 */
[----:B------:R-:W-:Y:S02]  /*bf00*/  IMAD.MOV.U32 R12, RZ, RZ, RZ ;  /* 0x000000ffff0c7224 */ /* 0x000fe400078e00ff */
[----:B------:R-:W-:Y:S02]  /*bf10*/  IMAD.MOV.U32 R11, RZ, RZ, 0x1f ;  /* 0x0000001fff0b7424 */ /* 0x000fe400078e00ff */
[----:B------:R-:W-:-:S07]  /*bf20*/  IMAD.MOV.U32 R15, RZ, RZ, -0x1 ;  /* 0xffffffffff0f7424 */ /* 0x000fce00078e00ff */
[----:B------:R-:W-:Y:S05]  /*bf30*/  WARPSYNC.COLLECTIVE R15, `(.L_x_1820) ;  /* 0x000000000f087348 */ /* 0x000fea0003c00000 */
[----:B------:R1:W2:Y:S02]  /*bf40*/  SHFL.IDX P6, R14, R13, R12, R11 ;  /* 0x0000000c0d0e7389 */ /* 0x0002a400000c000b */
[----:B-12---:R-:W-:Y:S01]  /*bf50*/  ENDCOLLECTIVE ;  /* 0x000000000000791b */ /* 0x006fe20003800000 */
.L_x_1820:
[----:B------:R-:W-:Y:S05]  /*bf60*/  BRA `(.L_x_1821) ;  /* 0xffffff54006c7947 */ /* 0x000fea000383ffff */
.L_x_1700:
[----:B--2---:R2:W3:Y:S02]  /*bf70*/  SYNCS.PHASECHK.TRANS64.TRYWAIT P0, [R237+URZ+0x26800], R4 ;  /* 0x02680004ed0075a7 */ /* 0x0044e4000800017f */
[----:B---3--:R-:W-:Y:S05]  /*bf80*/  @!P0 NANOSLEEP.SYNCS 0x989680 ;  /* 0x009896800000895d */ /* 0x008fea0003900000 */
[----:B------:R-:W3:Y:S02]  /*bf90*/  @!P0 SYNCS.PHASECHK.TRANS64 P0, [R237+URZ+0x26800], R4 ;  /* 0x02680004ed0085a7 */ /* 0x000ee4000800007f */
[----:B---3--:R-:W-:Y:S05]  /*bfa0*/  @!P0 BRA `(.L_x_1700) ;  /* 0xfffffffc00f08947 */ /* 0x008fea000383ffff */
[----:B------:R-:W-:Y:S05]  /*bfb0*/  BRA `(.L_x_1699) ;  /* 0xffffff5400947947 */ /* 0x000fea000383ffff */
.L_x_1705:
[----:B--2---:R-:W-:-:S04]  /*bfc0*/  IMAD.U32 R5, RZ, RZ, UR7 ;  /* 0x00000007ff057e24 */ /* 0x004fc8000f8e00ff */
[----:B------:R2:W3:Y:S03]  /*bfd0*/  SYNCS.PHASECHK.TRANS64.TRYWAIT P0, [R5+URZ+0x26810], R120 ;  /* 0x02681078050075a7 */ /* 0x0004e6000800017f */
[----:B---3--:R-:W-:Y:S05]  /*bfe0*/  @!P0 NANOSLEEP.SYNCS 0x989680 ;  /* 0x009896800000895d */ /* 0x008fea0003900000 */
[----:B------:R-:W3:Y:S02]  /*bff0*/  @!P0 SYNCS.PHASECHK.TRANS64 P0, [R5+URZ+0x26810], R120 ;  /* 0x02681078050085a7 */ /* 0x000ee4000800007f */
[----:B---3--:R-:W-:Y:S05]  /*c000*/  @!P0 BRA `(.L_x_1705) ;  /* 0xfffffffc00ec8947 */ /* 0x008fea000383ffff */
[----:B------:R-:W-:Y:S05]  /*c010*/  BRA `(.L_x_1704) ;  /* 0xffffff5c00f07947 */ /* 0x000fea000383ffff */
.L_x_1709:
[----:B------:R-:W-:-:S04]  /*c020*/  IMAD.U32 R121, RZ, RZ, UR7 ;  /* 0x00000007ff797e24 */ /* 0x000fc8000f8e00ff */
[----:B------:R1:W1:Y:S03]  /*c030*/  SYNCS.PHASECHK.TRANS64.TRYWAIT P0, [R121+URZ+0x26830], R120 ;  /* 0x02683078790075a7 */ /* 0x000266000800017f */
[----:B-1----:R-:W-:Y:S05]  /*c040*/  @!P0 NANOSLEEP.SYNCS 0x989680 ;  /* 0x009896800000895d */ /* 0x002fea0003900000 */
[----:B------:R-:W1:Y:S02]  /*c050*/  @!P0 SYNCS.PHASECHK.TRANS64 P0, [R121+URZ+0x26830], R120 ;  /* 0x02683078790085a7 */ /* 0x000e64000800007f */
[----:B-1----:R-:W-:Y:S05]  /*c060*/  @!P0 BRA `(.L_x_1709) ;  /* 0xfffffffc00ec8947 */ /* 0x002fea000383ffff */
[----:B------:R-:W-:Y:S05]  /*c070*/  BRA `(.L_x_1708) ;  /* 0xffffff6400b47947 */ /* 0x000fea000383ffff */
.L_x_1741:
[----:B------:R-:W-:Y:S01]  /*c080*/  BSSY B0, `(.L_x_1822) ;  /* 0x0000005000007945 */ /* 0x000fe20003800000 */
[----:B------:R-:W-:-:S07]  /*c090*/  IMAD.MOV.U32 R15, RZ, RZ, -0x1 ;  /* 0xffffffffff0f7424 */ /* 0x000fce00078e00ff */
[----:B------:R-:W-:Y:S05]  /*c0a0*/  WARPSYNC.COLLECTIVE R15, `(.L_x_1823) ;  /* 0x000000000f087348 */ /* 0x000fea0003c00000 */
[----:B------:R-:W-:Y:S01]  /*c0b0*/  NOP ;  /* 0x0000000000007918 */ /* 0x000fe20000000000 */
[----:B------:R-:W-:Y:S01]  /*c0c0*/  ENDCOLLECTIVE ;  /* 0x000000000000791b */ /* 0x000fe20003800000 */
.L_x_1823:
[----:B------:R-:W-:Y:S05]  /*c0d0*/  BSYNC B0 ;  /* 0x0000000000007941 */ /* 0x000fea0003800000 */
.L_x_1822:
[----:B------:R-:W-:Y:S05]  /*c0e0*/  BRA `(.L_x_1824) ;  /* 0xffffffb800607947 */ /* 0x000fea000383ffff */
.L_x_1754:
[----:B------:R-:W-:Y:S01]  /*c0f0*/  BSSY B0, `(.L_x_1825) ;  /* 0x0000005000007945 */ /* 0x000fe20003800000 */
[----:B------:R-:W-:-:S07]  /*c100*/  IMAD.MOV.U32 R15, RZ, RZ, -0x1 ;  /* 0xffffffffff0f7424 */ /* 0x000fce00078e00ff */
[----:B------:R-:W-:Y:S05]  /*c110*/  WARPSYNC.COLLECTIVE R15, `(.L_x_1826) ;  /* 0x000000000f087348 */ /* 0x000fea0003c00000 */
[----:B------:R-:W-:Y:S01]  /*c120*/  NOP ;  /* 0x0000000000007918 */ /* 0x000fe20000000000 */
[----:B------:R-:W-:Y:S01]  /*c130*/  ENDCOLLECTIVE ;  /* 0x000000000000791b */ /* 0x000fe20003800000 */
.L_x_1826:
[----:B------:R-:W-:Y:S05]  /*c140*/  BSYNC B0 ;  /* 0x0000000000007941 */ /* 0x000fea0003800000 */
.L_x_1825:
[----:B------:R-:W-:Y:S05]  /*c150*/  BRA `(.L_x_1827) ;  /* 0xffffffbc00f47947 */ /* 0x000fea000383ffff */
.L_x_1766:
[----:B------:R-:W-:Y:S01]  /*c160*/  BSSY B0, `(.L_x_1828) ;  /* 0x0000005000007945 */ /* 0x000fe20003800000 */
[----:B------:R-:W-:-:S07]  /*c170*/  IMAD.MOV.U32 R15, RZ, RZ, -0x1 ;  /* 0xffffffffff0f7424 */ /* 0x000fce00078e00ff */
[----:B------:R-:W-:Y:S05]  /*c180*/  WARPSYNC.COLLECTIVE R15, `(.L_x_1829) ;  /* 0x000000000f087348 */ /* 0x000fea0003c00000 */
[----:B------:R-:W-:Y:S01]  /*c190*/  NOP ;  /* 0x0000000000007918 */ /* 0x000fe20000000000 */
[----:B------:R-:W-:Y:S01]  /*c1a0*/  ENDCOLLECTIVE ;  /* 0x000000000000791b */ /* 0x000fe20003800000 */
.L_x_1829:
[----:B------:R-:W-:Y:S05]  /*c1b0*/  BSYNC B0 ;  /* 0x0000000000007941 */ /* 0x000fea0003800000 */
.L_x_1828:
[----:B------:R-:W-:Y:S05]  /*c1c0*/  BRA `(.L_x_1830) ;  /* 0xffffffc4001c7947 */ /* 0x000fea000383ffff */
.L_x_1794:
[----:B-1----:R1:W2:Y:S02]  /*c1d0*/  SYNCS.PHASECHK.TRANS64.TRYWAIT P0, [R15+URZ+0x26820], R0 ;  /* 0x026820000f0075a7 */ /* 0x0022a4000800017f */
[----:B--2---:R-:W-:Y:S05]  /*c1e0*/  @!P0 NANOSLEEP.SYNCS 0x989680 ;  /* 0x009896800000895d */ /* 0x004fea0003900000 */
[----:B------:R-:W2:Y:S02]  /*c1f0*/  @!P0 SYNCS.PHASECHK.TRANS64 P0, [R15+URZ+0x26820], R0 ;  /* 0x026820000f0085a7 */ /* 0x000ea4000800007f */
[----:B--2---:R-:W-:Y:S05]  /*c200*/  @!P0 BRA `(.L_x_1794) ;  /* 0xfffffffc00f08947 */ /* 0x004fea000383ffff */
[----:B------:R-:W-:Y:S05]  /*c210*/  BRA `(.L_x_1831) ;  /* 0xffffffd8008c7947 */ /* 0x000fea000383ffff */
.L_x_1798:
[----:B--2---:R2:W3:Y:S02]  /*c220*/  SYNCS.PHASECHK.TRANS64.TRYWAIT P1, [R15+URZ+0x26840], R18 ;  /* 0x026840120f0075a7 */ /* 0x0044e4000802017f */
[----:B---3--:R-:W-:Y:S05]  /*c230*/  @!P1 NANOSLEEP.SYNCS 0x989680 ;  /* 0x009896800000995d */ /* 0x008fea0003900000 */
[----:B------:R-:W3:Y:S02]  /*c240*/  @!P1 SYNCS.PHASECHK.TRANS64 P1, [R15+URZ+0x26840], R18 ;  /* 0x026840120f0095a7 */ /* 0x000ee4000802007f */
[----:B---3--:R-:W-:Y:S05]  /*c250*/  @!P1 BRA `(.L_x_1798) ;  /* 0xfffffffc00f09947 */ /* 0x008fea000383ffff */
[----:B------:R-:W-:Y:S05]  /*c260*/  BRA `(.L_x_1832) ;  /* 0xffffffe000bc7947 */ /* 0x000fea000383ffff */
.L_x_1800:
[----:B-1----:R1:W3:Y:S02]  /*c270*/  SYNCS.PHASECHK.TRANS64.TRYWAIT P1, [R15+URZ+0x26828], R18 ;  /* 0x026828120f0075a7 */ /* 0x0022e4000802017f */
[----:B---3--:R-:W-:Y:S05]  /*c280*/  @!P1 NANOSLEEP.SYNCS 0x989680 ;  /* 0x009896800000995d */ /* 0x008fea0003900000 */
[----:B------:R-:W3:Y:S02]  /*c290*/  @!P1 SYNCS.PHASECHK.TRANS64 P1, [R15+URZ+0x26828], R18 ;  /* 0x026828120f0095a7 */ /* 0x000ee4000802007f */
[----:B---3--:R-:W-:Y:S05]  /*c2a0*/  @!P1 BRA `(.L_x_1800) ;  /* 0xfffffffc00f09947 */ /* 0x008fea000383ffff */
[----:B------:R-:W-:Y:S05]  /*c2b0*/  BRA `(.L_x_1833) ;  /* 0xffffffe400787947 */ /* 0x000fea000383ffff */
.L_x_1802:
[----:B---3--:R3:W4:Y:S02]  /*c2c0*/  SYNCS.PHASECHK.TRANS64.TRYWAIT P1, [R15+URZ+0x26848], R18 ;  /* 0x026848120f0075a7 */ /* 0x008724000802017f */
[----:B----4-:R-:W-:Y:S05]  /*c2d0*/  @!P1 NANOSLEEP.SYNCS 0x989680 ;  /* 0x009896800000995d */ /* 0x010fea0003900000 */
[----:B------:R-:W4:Y:S02]  /*c2e0*/  @!P1 SYNCS.PHASECHK.TRANS64 P1, [R15+URZ+0x26848], R18 ;  /* 0x026848120f0095a7 */ /* 0x000f24000802007f */
[----:B----4-:R-:W-:Y:S05]  /*c2f0*/  @!P1 BRA `(.L_x_1802) ;  /* 0xfffffffc00f09947 */ /* 0x010fea000383ffff */
[----:B------:R-:W-:Y:S05]  /*c300*/  BRA `(.L_x_1834) ;  /* 0xffffffe800347947 */ /* 0x000fea000383ffff */
.L_x_1804:
[----:B------:R-:W-:-:S07]  /*c310*/  SHF.L.U32 R4, R10, 0x1f, RZ ;  /* 0x0000001f0a047819 */ /* 0x000fce00000006ff */
.L_x_1835:
[----:B----4-:R4:W1:Y:S02]  /*c320*/  SYNCS.PHASECHK.TRANS64.TRYWAIT P1, [R15+URZ+0x26820], R4 ;  /* 0x026820040f0075a7 */ /* 0x010864000802017f */
[----:B-1----:R-:W-:Y:S05]  /*c330*/  @!P1 NANOSLEEP.SYNCS 0x989680 ;  /* 0x009896800000995d */ /* 0x002fea0003900000 */
[----:B------:R-:W1:Y:S02]  /*c340*/  @!P1 SYNCS.PHASECHK.TRANS64 P1, [R15+URZ+0x26820], R4 ;  /* 0x026820040f0095a7 */ /* 0x000e64000802007f */
[----:B-1----:R-:W-:Y:S05]  /*c350*/  @!P1 BRA `(.L_x_1835) ;  /* 0xfffffffc00f09947 */ /* 0x002fea000383ffff */
[----:B------:R-:W-:Y:S05]  /*c360*/  BRA `(.L_x_1836) ;  /* 0xffffffe800d47947 */ /* 0x000fea000383ffff */
.L_x_1807:
[----:B----4-:R4:W1:Y:S02]  /*c370*/  SYNCS.PHASECHK.TRANS64.TRYWAIT P1, [R15+URZ+0x26840], R12 ;  /* 0x0268400c0f0075a7 */ /* 0x010864000802017f */
[----:B-1----:R-:W-:Y:S05]  /*c380*/  @!P1 NANOSLEEP.SYNCS 0x989680 ;  /* 0x009896800000995d */ /* 0x002fea0003900000 */
[----:B------:R-:W1:Y:S02]  /*c390*/  @!P1 SYNCS.PHASECHK.TRANS64 P1, [R15+URZ+0x26840], R12 ;  /* 0x0268400c0f0095a7 */ /* 0x000e64000802007f */
[----:B-1----:R-:W-:Y:S05]  /*c3a0*/  @!P1 BRA `(.L_x_1807) ;  /* 0xfffffffc00f09947 */ /* 0x002fea000383ffff */
[----:B------:R-:W-:Y:S05]  /*c3b0*/  BRA `(.L_x_1837) ;  /* 0xffffffec00ac7947 */ /* 0x000fea000383ffff */
.L_x_1809:
[----:B-1----:R1:W2:Y:S02]  /*c3c0*/  SYNCS.PHASECHK.TRANS64.TRYWAIT P1, [R15+URZ+0x26828], R12 ;  /* 0x0268280c0f0075a7 */ /* 0x0022a4000802017f */
[----:B--2---:R-:W-:Y:S05]  /*c3d0*/  @!P1 NANOSLEEP.SYNCS 0x989680 ;  /* 0x009896800000995d */ /* 0x004fea0003900000 */
[----:B------:R-:W2:Y:S02]  /*c3e0*/  @!P1 SYNCS.PHASECHK.TRANS64 P1, [R15+URZ+0x26828], R12 ;  /* 0x0268280c0f0095a7 */ /* 0x000ea4000802007f */
[----:B--2---:R-:W-:Y:S05]  /*c3f0*/  @!P1 BRA `(.L_x_1809) ;  /* 0xfffffffc00f09947 */ /* 0x004fea000383ffff */
[----:B------:R-:W-:Y:S05]  /*c400*/  BRA `(.L_x_1838) ;  /* 0xfffffff0005c7947 */ /* 0x000fea000383ffff */
.L_x_1811:
[----:B------:R1:W1:Y:S02]  /*c410*/  SYNCS.PHASECHK.TRANS64.TRYWAIT P0, [R3+URZ+0x26840], R0 ;  /* 0x02684000030075a7 */ /* 0x000264000800017f */
[----:B-1----:R-:W-:Y:S05]  /*c420*/  @!P0 NANOSLEEP.SYNCS 0x989680 ;  /* 0x009896800000895d */ /* 0x002fea0003900000 */
[----:B------:R-:W1:Y:S02]  /*c430*/  @!P0 SYNCS.PHASECHK.TRANS64 P0, [R3+URZ+0x26840], R0 ;  /* 0x02684000030085a7 */ /* 0x000e64000800007f */
[----:B-1----:R-:W-:Y:S05]  /*c440*/  @!P0 BRA `(.L_x_1811) ;  /* 0xfffffffc00f08947 */ /* 0x002fea000383ffff */
[----:B------:R-:W-:Y:S05]  /*c450*/  BRA `(.L_x_1839) ;  /* 0xfffffff400287947 */ /* 0x000fea000383ffff */
.L_x_1813:
[----:B------:R-:W-:Y:S01]  /*c460*/  BSSY B0, `(.L_x_1840) ;  /* 0x0000006000007945 */ /* 0x000fe20003800000 */
[----:B------:R-:W-:-:S07]  /*c470*/  IMAD.MOV.U32 R15, RZ, RZ, -0x1 ;  /* 0xffffffffff0f7424 */ /* 0x000fce00078e00ff */
[----:B---3--:R-:W-:Y:S05]  /*c480*/  WARPSYNC.COLLECTIVE R15, `(.L_x_1841) ;  /* 0x000000000f0c7348 */ /* 0x008fea0003c00000 */
[----:B------:R-:W-:Y:S02]  /*c490*/  ELECT P6, UR62, PT ;  /* 0x00000000003e782f */ /* 0x000fe400038c0000 */
[----:B------:R-:W-:Y:S01]  /*c4a0*/  MOV R14, UR62 ;  /* 0x0000003e000e7c02 */ /* 0x000fe20008000f00 */
[----:B---3--:R-:W-:Y:S10]  /*c4b0*/  ENDCOLLECTIVE ;  /* 0x000000000000791b */ /* 0x008ff40003800000 */
.L_x_1841:
[----:B------:R-:W-:Y:S05]  /*c4c0*/  BSYNC B0 ;  /* 0x0000000000007941 */ /* 0x000fea0003800000 */
.L_x_1840:
[----:B------:R-:W-:Y:S05]  /*c4d0*/  BRA `(.L_x_1842) ;  /* 0xfffffff400f47947 */ /* 0x000fea000383ffff */
.L_x_1815:
[----:B-1----:R1:W2:Y:S02]  /*c4e0*/  SYNCS.PHASECHK.TRANS64.TRYWAIT P0, [R7+URZ], R4 ;  /* 0x00000004070075a7 */ /* 0x0022a4000800017f */
[----:B--2---:R-:W-:Y:S05]  /*c4f0*/  @!P0 NANOSLEEP.SYNCS 0x989680 ;  /* 0x009896800000895d */ /* 0x004fea0003900000 */
[----:B------:R-:W2:Y:S02]  /*c500*/  @!P0 SYNCS.PHASECHK.TRANS64 P0, [R7+URZ], R4 ;  /* 0x00000004070085a7 */ /* 0x000ea4000800007f */
[----:B--2---:R-:W-:Y:S05]  /*c510*/  @!P0 BRA `(.L_x_1815) ;  /* 0xfffffffc00f08947 */ /* 0x004fea000383ffff */
[----:B------:R-:W-:Y:S05]  /*c520*/  BRA `(.L_x_1843) ;  /* 0xfffffff800347947 */ /* 0x000fea000383ffff */
.L_x_1816:
[----:B--2---:R2:W4:Y:S02]  /*c530*/  SYNCS.PHASECHK.TRANS64.TRYWAIT P0, [R3+URZ], R2 ;  /* 0x00000002030075a7 */ /* 0x004524000800017f */
[----:B----4-:R-:W-:Y:S05]  /*c540*/  @!P0 NANOSLEEP.SYNCS 0x989680 ;  /* 0x009896800000895d */ /* 0x010fea0003900000 */
[----:B------:R-:W4:Y:S02]  /*c550*/  @!P0 SYNCS.PHASECHK.TRANS64 P0, [R3+URZ], R2 ;  /* 0x00000002030085a7 */ /* 0x000f24000800007f */
[----:B----4-:R-:W-:Y:S05]  /*c560*/  @!P0 BRA `(.L_x_1816) ;  /* 0xfffffffc00f08947 */ /* 0x010fea000383ffff */
[----:B------:R-:W-:Y:S05]  /*c570*/  BRA `(.L_x_1844) ;  /* 0xfffffff800287947 */ /* 0x000fea000383ffff */
.L_x_1818:
[----:B--2---:R2:W4:Y:S02]  /*c580*/  SYNCS.PHASECHK.TRANS64.TRYWAIT P0, [R5+URZ], R4 ;  /* 0x00000004050075a7 */ /* 0x004524000800017f */
[----:B----4-:R-:W-:Y:S05]  /*c590*/  @!P0 NANOSLEEP.SYNCS 0x989680 ;  /* 0x009896800000895d */ /* 0x010fea0003900000 */
[----:B------:R-:W4:Y:S02]  /*c5a0*/  @!P0 SYNCS.PHASECHK.TRANS64 P0, [R5+URZ], R4 ;  /* 0x00000004050085a7 */ /* 0x000f24000800007f */
[----:B----4-:R-:W-:Y:S05]  /*c5b0*/  @!P0 BRA `(.L_x_1818) ;  /* 0xfffffffc00f08947 */ /* 0x010fea000383ffff */
[----:B------:R-:W-:Y:S05]  /*c5c0*/  BRA `(.L_x_1845) ;  /* 0xfffffff8002c7947 */ /* 0x000fea000383ffff */
.L_x_1846:
        /* <DEDUP_REMOVED lines=11> */
.L_x_3306:


//--------------------- .text._ZN7cutlass13device_kernelIN5flash11enable_sm90INS1_16FlashAttnBwdSm90INS1_25CollectiveMainloopBwdSm90ILi2ELi2ELi2EN4cute5tupleIJNS5_1CILi1EEES8_S8_EEENS6_IJNS7_ILi64EEENS7_ILi128EEENS7_ILi96EEEEEENS_10bfloat16_tEfNS_4arch4Sm90ELb0ELb1ELb1ELb1ELb0ELb1ELb0ELb0ELi2ELi1ELi2ELi1ELb1EEENS1_24CollectiveEpilogueBwdGQAISD_fSG_Li256ELb1ELb0EEENS1_19SingleTileSchedulerILb1ELb0ELb0ELi128EEEEEEEEEvNT_6ParamsE --------------------------
	.section	.text._ZN7cutlass13device_kernelIN5flash11enable_sm90INS1_16FlashAttnBwdSm90INS1_25CollectiveMainloopBwdSm90ILi2ELi2ELi2EN4cute5tupleIJNS5_1CILi1EEES8_S8_EEENS6_IJNS7_ILi64EEENS7_ILi128EEENS7_ILi96EEEEEENS_10bfloat16_tEfNS_4arch4Sm90ELb0ELb1ELb1ELb1ELb0ELb1ELb0ELb0ELi2ELi1ELi2ELi1ELb1EEENS1_24CollectiveEpilogueBwdGQAISD_fSG_Li256ELb1ELb0EEENS1_19SingleTileSchedulerILb1ELb0ELb0ELi128EEEEEEEEEvNT_6ParamsE,"ax",@progbits
	.align	128
.text._ZN7cutlass13device_kernelIN5flash11enable_sm90INS1_16FlashAttnBwdSm90INS1_25CollectiveMainloopBwdSm90ILi2ELi2ELi2EN4cute5tupleIJNS5_1CILi1EEES8_S8_EEENS6_IJNS7_ILi64EEENS7_ILi128EEENS7_ILi96EEEEEENS_10bfloat16_tEfNS_4arch4Sm90ELb0ELb1ELb1ELb1ELb0ELb1ELb0ELb0ELi2ELi1ELi2ELi1ELb1EEENS1_24CollectiveEpilogueBwdGQAISD_fSG_Li256ELb1ELb0EEENS1_19SingleTileSchedulerILb1ELb0ELb0ELi128EEEEEEEEEvNT_6ParamsE:
        .type           _ZN7cutlass13device_kernelIN5flash11enable_sm90INS1_16FlashAttnBwdSm90INS1_25CollectiveMainloopBwdSm90ILi2ELi2ELi2EN4cute5tupleIJNS5_1CILi1EEES8_S8_EEENS6_IJNS7_ILi64EEENS7_ILi128EEENS7_ILi96EEEEEENS_10bfloat16_tEfNS_4arch4Sm90ELb0ELb1ELb1ELb1ELb0ELb1ELb0ELb0ELi2ELi1ELi2ELi1ELb1EEENS1_24CollectiveEpilogueBwdGQAISD_fSG_Li256ELb1ELb0EEENS1_19SingleTileSchedulerILb1ELb0ELb0ELi128EEEEEEEEEvNT_6ParamsE,@function
        .size           _ZN7cutlass13device_kernelIN5flash11enable_sm90INS1_16FlashAttnBwdSm90INS1_25CollectiveMainloopBwdSm90ILi2ELi2ELi2EN4cute5tupleIJNS5_1CILi1EEES8_S8_EEENS6_IJNS7_ILi64EEENS7_ILi128EEENS7_ILi96EEEEEENS_10bfloat16_tEfNS_4arch4Sm90ELb0ELb1ELb1ELb1ELb0ELb1ELb0ELb0ELi2ELi1ELi2ELi1ELb1EEENS1_24CollectiveEpilogueBwdGQAISD_fSG_Li256ELb1ELb0EEENS1_19SingleTileSchedulerILb1ELb0ELb0ELi128EEEEEEEEEvNT_6ParamsE,(.L_x_3307 - _ZN7cutlass13device_kernelIN5flash11enable_sm90INS1_16FlashAttnBwdSm90INS1_25CollectiveMainloopBwdSm90ILi2ELi2ELi2EN4cute5tupleIJNS5_1CILi1EEES8_S8_EEENS6_IJNS7_ILi64EEENS7_ILi128EEENS7_ILi96EEEEEENS_10bfloat16_tEfNS_4arch4Sm90ELb0ELb1ELb1ELb1ELb0ELb1ELb0ELb0ELi2ELi1ELi2ELi1ELb1EEENS1_24CollectiveEpilogueBwdGQAISD_fSG_Li256ELb1ELb0EEENS1_19SingleTileSchedulerILb1ELb0ELb0ELi128EEEEEEEEEvNT_6ParamsE)
        .other          _ZN7cutlass13device_kernelIN5flash11enable_sm90INS1_16FlashAttnBwdSm90INS1_25CollectiveMainloopBwdSm90ILi2ELi2ELi2EN4cute5tupleIJNS5_1CILi1EEES8_S8_EEENS6_IJNS7_ILi64EEENS7_ILi128EEENS7_ILi96EEEEEENS_10bfloat16_tEfNS_4arch4Sm90ELb0ELb1ELb1ELb1ELb0ELb1ELb0ELb0ELi2ELi1ELi2ELi1ELb1EEENS1_24CollectiveEpilogueBwdGQAISD_fSG_Li256ELb1ELb0EEENS1_19SingleTileSchedulerILb1ELb0ELb0ELi128EEEEEEEEEvNT_6ParamsE,@"STO_CUDA_ENTRY STV_DEFAULT"
_ZN7cutlass13device_kernelIN5flash11enable_sm90INS1_16FlashAttnBwdSm90INS1_25CollectiveMainloopBwdSm90ILi2ELi2ELi2EN4cute5tupleIJNS5_1CILi1EEES8_S8_EEENS6_IJNS7_ILi64EEENS7_ILi128EEENS7_ILi96EEEEEENS_10bfloat16_tEfNS_4arch4Sm90ELb0ELb1ELb1ELb1ELb0ELb1ELb0ELb0ELi2ELi1ELi2ELi1ELb1EEENS1_24CollectiveEpilogueBwdGQAISD_fSG_Li256ELb1ELb0EEENS1_19SingleTileSchedulerILb1ELb0ELb0ELi128EEEEEEEEEvNT_6ParamsE:
        /* <DEDUP_REMOVED lines=24> */
.L_x_1848:
[----:B------:R-:W-:Y:S05]  /*0180*/  BSYNC B0 ;  /* 0x0000000000007941 */ /* 0x000fea0003800000 */
.L_x_1847:
        /* <DEDUP_REMOVED lines=37> */
.L_x_1849:
        /* <DEDUP_REMOVED lines=22> */
.L_x_1850:
[----:B------:R-:W-:Y:S01]  /*0540*/  PLOP3.LUT P0, PT, PT, PT, UP0, 0x80, 0x0 ;  /* 0x000000000000781c */ /* 0x000fe20003f0f008 */
[----:B------:R-:W-:Y:S01]  /*0550*/  NOP ;  /* 0x0000000000007918 */ /* 0x000fe20000000000 */
[----:B------:R-:W-:Y:S01]  /*0560*/  ULDC.64 UR46, c[0x0][0x208] ;  /* 0x00008200002e7ab9 */ /* 0x000fe20000000a00 */
[----:B------:R-:W-:Y:S01]  /*0570*/  BSSY B6, `(.L_x_1851) ;  /* 0x000097c000067945 */ /* 0x000fe20003800000 */
[----:B-12-4-:R-:W-:Y:S09]  /*0580*/  BAR.SYNC.DEFER_BLOCKING 0x0 ;  /* 0x0000000000007b1d */ /* 0x016ff20000010000 */
[----:B------:R-:W-:Y:S05]  /*0590*/  @!P0 BRA `(.L_x_1852) ;  /* 0x0000005400c08947 */ /* 0x000fea0003800000 */
.L_x_1853:
        /* <DEDUP_REMOVED lines=24> */
.L_x_1854:
        /* <DEDUP_REMOVED lines=14> */
.L_x_1856:
[----:B------:R-:W-:-:S05]  /*0800*/  ULDC UR4, c[0x0][0x8c4] ;  /* 0x0002310000047ab9 */ /* 0x000fca0000000800 */
.L_x_1855:
        /* <DEDUP_REMOVED lines=19> */
.L_x_1858:
        /* <DEDUP_REMOVED lines=14> */
.L_x_1859:
        /* <DEDUP_REMOVED lines=11> */
.L_x_1860:
        /* <DEDUP_REMOVED lines=13> */
.L_x_1861:
        /* <DEDUP_REMOVED lines=66> */
.L_x_1862:
        /* <DEDUP_REMOVED lines=28> */
.L_x_1865:
        /* <DEDUP_REMOVED lines=15> */
.L_x_1864:
        /* <DEDUP_REMOVED lines=22> */
.L_x_1867:
        /* <DEDUP_REMOVED lines=15> */
.L_x_1866:
[----:B------:R-:W-:Y:S01]  /*14c0*/  SHF.R.S32.HI R19, RZ, 0x1f, R18 ;  /* 0x0000001fff137819 */ /* 0x000fe20000011412 */
[----:B------:R-:W-:-:S03]  /*14d0*/  UMOV UR4, 0xffffffff ;  /* 0xffffffff00047882 */ /* 0x000fc60000000000 */
[----:B------:R-:W-:-:S04]  /*14e0*/  LEA.HI R0, R19, R18, RZ, 0x7 ;  /* 0x0000001213007211 */ /* 0x000fc800078f38ff */
[----:B------:R-:W-:Y:S01]  /*14f0*/  SHF.R.S32.HI R17, RZ, 0x7, R0 ;  /* 0x00000007ff117819 */ /* 0x000fe20000011400 */
[----:B------:R-:W-:Y:S06]  /*1500*/  BRA.DIV UR4, `(.L_x_1868) ;  /* 0x0000008a04107947 */ /* 0x000fec000b800000 */
[----:B------:R1:W2:Y:S02]  /*1510*/  SHFL.IDX PT, R14, R17, RZ, 0x1f ;  /* 0x00001fff110e7589 */ /* 0x0002a400000e0000 */
.L_x_1952:
        /* <DEDUP_REMOVED lines=15> */
.L_x_1869:
        /* <DEDUP_REMOVED lines=19> */
.L_x_1871:
        /* <DEDUP_REMOVED lines=124> */
.L_x_1882:
[----:B------:R-:W-:-:S06]  /*1f00*/  UISETP.NE.AND UP0, UPT, UR11, 0x3, UPT ;  /* 0x000000030b00788c */ /* 0x000fcc000bf05270 */
[----:B------:R-:W-:-:S13]  /*1f10*/  PLOP3.LUT P6, PT, PT, PT, UP0, 0x80, 0x0 ;  /* 0x000000000000781c */ /* 0x000fda0003fcf008 */
[----:B-1----:R-:W-:Y:S05]  /*1f20*/  @!P6 BRA `(.L_x_1872) ;  /* 0x000000000004e947 */ /* 0x002fea0003800000 */
[----:B------:R-:W-:Y:S01]  /*1f30*/  BPT.TRAP 0x1 ;  /* 0x000000040000795c */ /* 0x000fe20000300000 */
.L_x_1872:
[----:B------:R-:W-:Y:S01]  /*1f40*/  R2UR UR7, R237 ;  /* 0x00000000ed0772ca */ /* 0x000fe200000e0000 */
[----:B------:R-:W-:-:S05]  /*1f50*/  IMAD.U32 R120, RZ, RZ, UR9 ;  /* 0x00000009ff787e24 */ /* 0x000fca000f8e00ff */
[----:B------:R-:W-:-:S07]  /*1f60*/  SHF.L.U32 R120, R120, 0x1f, RZ ;  /* 0x0000001f78787819 */ /* 0x000fce00000006ff */
[----:B------:R-:W-:-:S09]  /*1f70*/  ULEA UR7, UR4, UR7, 0x3 ;  /* 0x0000000704077291 */ /* 0x000fd2000f8e183f */
[----:B------:R1:W2:Y:S01]  /*1f80*/  SYNCS.PHASECHK.TRANS64.TRYWAIT P0, [UR7+0x26810], R120 ;  /* 0x02681078ff0075a7 */ /* 0x0002a20008000147 */
[----:B------:R-:W-:Y:S05]  /*1f90*/  @!P6 BRA `(.L_x_1873) ;  /* 0x000000000004e947 */ /* 0x000fea0003800000 */
[----:B------:R-:W-:Y:S01]  /*1fa0*/  BPT.TRAP 0x1 ;  /* 0x000000040000795c */ /* 0x000fe20000300000 */
.L_x_1873:
[----:B--2---:R-:W-:Y:S05]  /*1fb0*/  @P0 BRA `(.L_x_1874) ;  /* 0x0000000000080947 */ /* 0x004fea0003800000 */
[----:B------:R-:W2:Y:S02]  /*1fc0*/  SYNCS.PHASECHK.TRANS64.TRYWAIT P0, [UR7+0x26810], R120 ;  /* 0x02681078ff0075a7 */ /* 0x000ea40008000147 */
[----:B--2---:R-:W-:Y:S05]  /*1fd0*/  @!P0 BRA `(.L_x_1875) ;  /* 0x0000007c00908947 */ /* 0x004fea0003800000 */
.L_x_1874:
        /* <DEDUP_REMOVED lines=66> */
.L_x_1876:
[----:B------:R1:W1:Y:S01]  /*2400*/  SYNCS.PHASECHK.TRANS64.TRYWAIT P0, [UR7+0x26830], R120 ;  /* 0x02683078ff0075a7 */ /* 0x0002620008000147 */
[----:B------:R-:W-:Y:S05]  /*2410*/  @!P6 BRA `(.L_x_1877) ;  /* 0x000000000004e947 */ /* 0x000fea0003800000 */
[----:B------:R-:W-:Y:S01]  /*2420*/  BPT.TRAP 0x1 ;  /* 0x000000040000795c */ /* 0x000fe20000300000 */
.L_x_1877:
        /* <DEDUP_REMOVED lines=50> */
.L_x_1878:
        /* <DEDUP_REMOVED lines=598> */
.L_x_1880:
        /* <DEDUP_REMOVED lines=48> */
.L_x_1881:
        /* <DEDUP_REMOVED lines=62> */
.L_x_1863:
[----:B------:R-:W-:Y:S05]  /*5390*/  @P0 BRA `(.L_x_1857) ;  /* 0x0000004800640947 */ /* 0x000fea0003800000 */
[----:B------:R-:W-:Y:S01]  /*53a0*/  ULDC.64 UR4, c[0x0][0x878] ;  /* 0x00021e0000047ab9 */ /* 0x000fe20000000a00 */
[----:B-1----:R-:W1:Y:S01]  /*53b0*/  S2R R4, SR_TID.X ;  /* 0x0000000000047919 */ /* 0x002e620000002100 */
        /* <DEDUP_REMOVED lines=98> */
.L_x_1885:
[----:B------:R-:W-:Y:S01]  /*59e0*/  @P0 ELECT P1, URZ, PT ;  /* 0x00000000003f082f */ /* 0x000fe20003820000 */
[----:B------:R2:W-:-:S12]  /*59f0*/  UBLKRED.G.S.ADD.F32.RN [UR6], [UR4], UR5, desc[UR8] ;  /* 0x00000806040073bb */ /* 0x0005d800080a1405 */
[----:B------:R-:W-:Y:S02]  /*5a00*/  @P1 PLOP3.LUT P0, PT, P1, PT, PT, 0x8, 0x0 ;  /* 0x000000000000181c */ /* 0x000fe40000f0e170 */
[----:B------:R-:W-:-:S11]  /*5a10*/  PLOP3.LUT P1, PT, PT, PT, PT, 0x8, 0x0 ;  /* 0x000000000000781c */ /* 0x000fd60003f2e170 */
[----:B--2---:R-:W-:Y:S05]  /*5a20*/  @P0 BRA.U.ANY `(.L_x_1885) ;  /* 0xfffffffd00ec0947 */ /* 0x004fea000393ffff */
[----:B------:R0:W-:Y:S01]  /*5a30*/  UTMACMDFLUSH ;  /* 0x00000000000079b7 */ /* 0x0001e20000000000 */
[----:B------:R-:W-:-:S04]  /*5a40*/  DEPBAR.LE SB0, 0x0 ;  /* 0x000080000000791a */ /* 0x000fc80000000000 */
.L_x_1884:
[----:B------:R-:W-:Y:S05]  /*5a50*/  BSYNC B0 ;  /* 0x0000000000007941 */ /* 0x000fea0003800000 */
.L_x_1883:
        /* <DEDUP_REMOVED lines=28> */
.L_x_1886:
        /* <DEDUP_REMOVED lines=8> */
.L_x_1852:
        /* <DEDUP_REMOVED lines=21> */
.L_x_1888:
        /* <DEDUP_REMOVED lines=13> */
.L_x_1890:
[----:B------:R-:W-:-:S05]  /*5ec0*/  ULDC UR4, c[0x0][0x8c4] ;  /* 0x0002310000047ab9 */ /* 0x000fca0000000800 */
.L_x_1889:
        /* <DEDUP_REMOVED lines=44> */
.L_x_1891:
        /* <DEDUP_REMOVED lines=13> */
.L_x_1892:
        /* <DEDUP_REMOVED lines=12> */
.L_x_1893:
[----:B------:R-:W-:Y:S01]  /*6320*/  UIADD3 UR7, -UR6, UR8, UR14 ;  /* 0x0000000806077290 */ /* 0x000fe2000fffe10e */
[----:B------:R-:W-:Y:S01]  /*6330*/  ISETP.LE.AND P0, PT, RZ, UR10, PT ;  /* 0x0000000aff007c0c */ /* 0x000fe2000bf03270 */
[----:B------:R-:W-:Y:S02]  /*6340*/  ULDC UR9, c[0x0][0x74c] ;  /* 0x0001d30000097ab9 */ /* 0x000fe40000000800 */
[----:B------:R-:W-:-:S04]  /*6350*/  UIADD3 UR7, UR7, -UR9, URZ ;  /* 0x8000000907077290 */ /* 0x000fc8000fffe03f */
        /* <DEDUP_REMOVED lines=18> */
.L_x_1894:
[----:B------:R-:W-:-:S06]  /*6480*/  UISETP.GT.AND UP1, UPT, UR12, UR7, UPT ;  /* 0x000000070c00728c */ /* 0x000fcc000bf24270 */
[----:B------:R-:W-:-:S13]  /*6490*/  PLOP3.LUT P0, PT, PT, PT, UP1, 0x80, 0x0 ;  /* 0x000000000000781c */ /* 0x000fda0003f0f018 */
[----:B------:R-:W-:Y:S05]  /*64a0*/  @!P0 BRA `(.L_x_1857) ;  /* 0x0000003800208947 */ /* 0x000fea0003800000 */
[----:B------:R-:W-:Y:S01]  /*64b0*/  ULDC.64 UR14, c[0x0][0x2d8] ;  /* 0x0000b600000e7ab9 */ /* 0x000fe20000000a00 */
[----:B------:R-:W-:Y:S01]  /*64c0*/  ULDC.64 UR28, c[0x0][0x2e0] ;  /* 0x0000b800001c7ab9 */ /* 0x000fe20000000a00 */
[----:B------:R-:W-:Y:S02]  /*64d0*/  UIMAD UR6, UR11, UR14, URZ ;  /* 0x0000000e0b0672a4 */ /* 0x000fe4000f8e023f */
[----:B------:R-:W-:Y:S02]  /*64e0*/  USHF.R.S32.HI UR11, URZ, 0x1f, UR13 ;  /* 0x0000001f3f0b7899 */ /* 0x000fe4000801140d */
[----:B------:R-:W-:Y:S02]  /*64f0*/  UIMAD UR15, UR16, UR15, UR6 ;  /* 0x0000000f100f72a4 */ /* 0x000fe4000f8e0206 */
[----:B------:R-:W-:Y:S02]  /*6500*/  UIADD3 UR6, -UR7, UR12, URZ ;  /* 0x0000000c07067290 */ /* 0x000fe4000fffe13f */
[----:B------:R-:W-:-:S02]  /*6510*/  UIMAD.WIDE.U32 UR8, UR16, UR14, URZ ;  /* 0x0000000e100872a5 */ /* 0x000fc4000f8e003f */
[----:B------:R-:W-:Y:S02]  /*6520*/  ULOP3.LUT UR6, UR6, 0x1, URZ, 0xc0, !UPT ;  /* 0x0000000106067892 */ /* 0x000fe4000f8ec03f */
[----:B------:R-:W-:Y:S02]  /*6530*/  USEL UR13, UR13, URZ, !UP0 ;  /* 0x0000003f0d0d7287 */ /* 0x000fe4000c000000 */
[----:B------:R-:W-:Y:S02]  /*6540*/  USEL UR14, UR11, URZ, !UP0 ;  /* 0x0000003f0b0e7287 */ /* 0x000fe4000c000000 */
[----:B------:R-:W-:Y:S02]  /*6550*/  UISETP.NE.U32.AND UP0, UPT, UR6, 0x1, UPT ;  /* 0x000000010600788c */ /* 0x000fe4000bf05070 */
[----:B------:R-:W-:Y:S02]  /*6560*/  UIADD3 UR10, UP1, UR4, UR8, URZ ;  /* 0x00000008040a7290 */ /* 0x000fe4000ff3e03f */
[----:B------:R-:W-:-:S02]  /*6570*/  UIADD3 UR15, UR9, UR15, URZ ;  /* 0x0000000f090f7290 */ /* 0x000fc4000fffe03f */
[----:B------:R-:W-:Y:S01]  /*6580*/  PLOP3.LUT P1, PT, PT, PT, UP0, 0x80, 0x0 ;  /* 0x000000000000781c */ /* 0x000fe20003f2f008 */
[----:B------:R-:W-:Y:S02]  /*6590*/  UIMAD UR14, UR14, UR28, URZ ;  /* 0x0000001c0e0e72a4 */ /* 0x000fe4000f8e023f */
[----:B------:R-:W-:Y:S02]  /*65a0*/  UIADD3.X UR11, UR5, UR15, URZ, UP1, !UPT ;  /* 0x0000000f050b7290 */ /* 0x000fe40008ffe43f */
[----:B------:R-:W-:Y:S02]  /*65b0*/  UIMAD UR14, UR13, UR29, UR14 ;  /* 0x0000001d0d0e72a4 */ /* 0x000fe4000f8e020e */
[----:B------:R-:W-:Y:S01]  /*65c0*/  UIMAD.WIDE.U32 UR10, UR13, UR28, UR10 ;  /* 0x0000001c0d0a72a5 */ /* 0x000fe2000f8e000a */
[----:B------:R-:W-:-:S03]  /*65d0*/  ELECT P0, URZ, PT ;  /* 0x00000000003f782f */ /* 0x000fc60003800000 */
[----:B------:R-:W-:Y:S02]  /*65e0*/  UIADD3 UR27, UR11, UR14, URZ ;  /* 0x0000000e0b1b7290 */ /* 0x000fe4000fffe03f */
[----:B------:R-:W-:Y:S10]  /*65f0*/  @P1 BRA `(.L_x_1895) ;  /* 0x0000000000bc1947 */ /* 0x000ff40003800000 */
        /* <DEDUP_REMOVED lines=18> */
.L_x_1897:
[----:B------:R-:W-:Y:S05]  /*6720*/  BSYNC B0 ;  /* 0x0000000000007941 */ /* 0x000fea0003800000 */
.L_x_1896:
        /* <DEDUP_REMOVED lines=19> */
.L_x_1899:
[----:B------:R-:W-:Y:S05]  /*6860*/  BSYNC B0 ;  /* 0x0000000000007941 */ /* 0x000fea0003800000 */
.L_x_1898:
[----:B------:R-:W-:Y:S06]  /*6870*/  BAR.ARV 0xa, 0xa0 ;  /* 0x0282800000007b1d */ /* 0x000fec0000002000 */
[----:B------:R-:W-:Y:S04]  /*6880*/  BSSY B0, `(.L_x_1900) ;  /* 0x0000003000007945 */ /* 0x000fe80003800000 */
[----:B------:R-:W-:Y:S05]  /*6890*/  @!P0 BRA `(.L_x_1901) ;  /* 0x0000000000048947 */ /* 0x000fea0003800000 */
[----:B------:R-:W-:-:S04]  /*68a0*/  DEPBAR.LE SB0, 0x0 ;  /* 0x000080000000791a */ /* 0x000fc80000000000 */
.L_x_1901:
[----:B------:R-:W-:Y:S05]  /*68b0*/  BSYNC B0 ;  /* 0x0000000000007941 */ /* 0x000fea0003800000 */
.L_x_1900:
[----:B------:R-:W-:Y:S06]  /*68c0*/  BAR.ARV 0xb, 0xa0 ;  /* 0x02c2800000007b1d */ /* 0x000fec0000002000 */
[----:B------:R-:W-:Y:S01]  /*68d0*/  UIADD3 UR18, UR7, 0x1, URZ ;  /* 0x0000000107127890 */ /* 0x000fe2000fffe03f */
[----:B------:R-:W-:Y:S11]  /*68e0*/  BRA `(.L_x_1902) ;  /* 0x0000000000047947 */ /* 0x000ff60003800000 */
.L_x_1895:
[----:B------:R-:W-:-:S05]  /*68f0*/  UMOV UR18, UR7 ;  /* 0x0000000700127c82 */ /* 0x000fca0008000000 */
.L_x_1902:
[----:B------:R-:W-:-:S04]  /*6900*/  UIADD3 UR6, UR7, 0x1, URZ ;  /* 0x0000000107067890 */ /* 0x000fc8000fffe03f */
[----:B------:R-:W-:-:S06]  /*6910*/  UISETP.NE.AND UP0, UPT, UR12, UR6, UPT ;  /* 0x000000060c00728c */ /* 0x000fcc000bf05270 */
[----:B------:R-:W-:-:S13]  /*6920*/  PLOP3.LUT P1, PT, PT, PT, UP0, 0x80, 0x0 ;  /* 0x000000000000781c */ /* 0x000fda0003f2f008 */
[----:B------:R-:W-:Y:S05]  /*6930*/  @!P1 BRA `(.L_x_1857) ;  /* 0x0000003000fc9947 */ /* 0x000fea0003800000 */
[----:B------:R-:W-:Y:S01]  /*6940*/  UMOV UR16, UR8 ;  /* 0x0000000800107c82 */ /* 0x000fe20008000000 */
[----:B------:R-:W-:Y:S01]  /*6950*/  UMOV UR17, UR15 ;  /* 0x0000000f00117c82 */ /* 0x000fe20008000000 */
[----:B------:R-:W-:Y:S01]  /*6960*/  ULDC.64 UR20, c[0x0][0x2c0] ;  /* 0x0000b00000147ab9 */ /* 0x000fe20000000a00 */
[----:B------:R-:W-:Y:S02]  /*6970*/  UIMAD.WIDE.U32 UR16, UR13, UR28, UR16 ;  /* 0x0000001c0d1072a5 */ /* 0x000fe4000f8e0010 */
[----:B------:R-:W-:Y:S02]  /*6980*/  UIMAD UR19, UR18, 0x1800, URZ ;  /* 0x00001800121378a4 */ /* 0x000fe4000f8e023f */
[----:B------:R-:W-:Y:S01]  /*6990*/  UIADD3 UR25, UP0, UR4, UR16, URZ ;  /* 0x0000001004197290 */ /* 0x000fe2000ff1e03f */
[----:B------:R-:W-:Y:S01]  /*69a0*/  UMOV UR6, URZ ;  /* 0x0000003f00067c82 */ /* 0x000fe20008000000 */
[----:B------:R-:W-:Y:S02]  /*69b0*/  ULDC.64 UR30, c[0x0][0x2c0] ;  /* 0x0000b000001e7ab9 */ /* 0x000fe40000000a00 */
[----:B------:R-:W-:-:S02]  /*69c0*/  UIADD3.X UR16, UR5, UR14, UR17, UP0, !UPT ;  /* 0x0000000e05107290 */ /* 0x000fc400087fe411 */
[----:B------:R-:W-:Y:S01]  /*69d0*/  ULEA UR24, UP0, UR25, UR20, 0x2 ;  /* 0x0000001419187291 */ /* 0x000fe2000f80103f */
[----:B------:R-:W-:-:S03]  /*69e0*/  UMOV UR26, UR19 ;  /* 0x00000013001a7c82 */ /* 0x000fc60008000000 */
[----:B------:R-:W-:Y:S02]  /*69f0*/  ULEA.HI.X UR25, UR25, UR21, UR16, 0x2, UP0 ;  /* 0x0000001519197291 */ /* 0x000fe400080f1410 */
[----:B------:R-:W-:Y:S02]  /*6a00*/  UIADD3 UR20, UP0, UR24, 0x3000, URZ ;  /* 0x0000300018147890 */ /* 0x000fe4000ff1e03f */
[----:B------:R-:W-:Y:S02]  /*6a10*/  UIADD3 UR22, UP1, UR24, 0x6000, URZ ;  /* 0x0000600018167890 */ /* 0x000fe4000ff3e03f */
[----:B------:R-:W-:Y:S02]  /*6a20*/  UIADD3 UR24, UP2, UR24, 0x9000, URZ ;  /* 0x0000900018187890 */ /* 0x000fe4000ff5e03f */
[----:B------:R-:W-:Y:S02]  /*6a30*/  UIADD3.X UR21, URZ, UR25, URZ, UP0, !UPT ;  /* 0x000000193f157290 */ /* 0x000fe400087fe43f */
[----:B------:R-:W-:-:S02]  /*6a40*/  UIADD3.X UR23, URZ, UR25, URZ, UP1, !UPT ;  /* 0x000000193f177290 */ /* 0x000fc40008ffe43f */
[----:B------:R-:W-:-:S12]  /*6a50*/  UIADD3.X UR25, URZ, UR25, URZ, UP2, !UPT ;  /* 0x000000193f197290 */ /* 0x000fd800097fe43f */
.L_x_1915:
        /* <DEDUP_REMOVED lines=20> */
.L_x_1904:
[----:B------:R-:W-:Y:S05]  /*6ba0*/  BSYNC B0 ;  /* 0x0000000000007941 */ /* 0x000fea0003800000 */
.L_x_1903:
        /* <DEDUP_REMOVED lines=13> */
.L_x_1906:
[----:B------:R-:W-:Y:S05]  /*6c80*/  BSYNC B0 ;  /* 0x0000000000007941 */ /* 0x000fea0003800000 */
.L_x_1905:
[----:B------:R-:W-:Y:S06]  /*6c90*/  BAR.ARV 0xa, 0xa0 ;  /* 0x0282800000007b1d */ /* 0x000fec0000002000 */
[----:B------:R-:W-:Y:S04]  /*6ca0*/  BSSY B0, `(.L_x_1907) ;  /* 0x0000003000007945 */ /* 0x000fe80003800000 */
[----:B------:R-:W-:Y:S05]  /*6cb0*/  @!P0 BRA `(.L_x_1908) ;  /* 0x0000000000048947 */ /* 0x000fea0003800000 */
[----:B------:R-:W-:-:S04]  /*6cc0*/  DEPBAR.LE SB0, 0x0 ;  /* 0x000080000000791a */ /* 0x000fc80000000000 */
.L_x_1908:
[----:B------:R-:W-:Y:S05]  /*6cd0*/  BSYNC B0 ;  /* 0x0000000000007941 */ /* 0x000fea0003800000 */
.L_x_1907:
        /* <DEDUP_REMOVED lines=13> */
.L_x_1910:
[----:B------:R-:W-:Y:S05]  /*6db0*/  BSYNC B0 ;  /* 0x0000000000007941 */ /* 0x000fea0003800000 */
.L_x_1909:
        /* <DEDUP_REMOVED lines=13> */
.L_x_1912:
[----:B------:R-:W-:Y:S05]  /*6e90*/  BSYNC B0 ;  /* 0x0000000000007941 */ /* 0x000fea0003800000 */
.L_x_1911:
[----:B------:R-:W-:Y:S01]  /*6ea0*/  UIADD3 UR18, UR18, 0x2, URZ ;  /* 0x0000000212127890 */ /* 0x000fe2000fffe03f */
[----:B------:R-:W-:Y:S06]  /*6eb0*/  BAR.ARV 0xa, 0xa0 ;  /* 0x0282800000007b1d */ /* 0x000fec0000002000 */
[----:B------:R-:W-:Y:S01]  /*6ec0*/  UISETP.GE.AND UP0, UPT, UR18, UR12, UPT ;  /* 0x0000000c1200728c */ /* 0x000fe2000bf06270 */
[----:B------:R-:W-:Y:S04]  /*6ed0*/  BSSY B0, `(.L_x_1913) ;  /* 0x0000003000007945 */ /* 0x000fe80003800000 */
[----:B------:R-:W-:Y:S06]  /*6ee0*/  @!P0 BRA `(.L_x_1914) ;  /* 0x0000000000048947 */ /* 0x000fec0003800000 */
[----:B------:R-:W-:-:S04]  /*6ef0*/  DEPBAR.LE SB0, 0x0 ;  /* 0x000080000000791a */ /* 0x000fc80000000000 */
.L_x_1914:
[----:B------:R-:W-:Y:S05]  /*6f00*/  BSYNC B0 ;  /* 0x0000000000007941 */ /* 0x000fea0003800000 */
.L_x_1913:
[----:B------:R-:W-:Y:S06]  /*6f10*/  BAR.ARV 0xb, 0xa0 ;  /* 0x02c2800000007b1d */ /* 0x000fec0000002000 */
[----:B------:R-:W-:Y:S01]  /*6f20*/  PLOP3.LUT P1, PT, PT, PT, UP0, 0x80, 0x0 ;  /* 0x000000000000781c */ /* 0x000fe20003f2f008 */
[----:B------:R-:W-:Y:S02]  /*6f30*/  UIADD3 UR26, UR26, 0x3000, URZ ;  /* 0x000030001a1a7890 */ /* 0x000fe4000fffe03f */
[----:B------:R-:W-:-:S10]  /*6f40*/  UIADD3 UR6, UR6, 0x3000, URZ ;  /* 0x0000300006067890 */ /* 0x000fd4000fffe03f */
[----:B------:R-:W-:Y:S05]  /*6f50*/  @!P1 BRA `(.L_x_1915) ;  /* 0xfffffff800c09947 */ /* 0x000fea000383ffff */
[----:B------:R-:W-:Y:S05]  /*6f60*/  BRA `(.L_x_1857) ;  /* 0x0000002c00707947 */ /* 0x000fea0003800000 */
.L_x_1887:
        /* <DEDUP_REMOVED lines=14> */
.L_x_1916:
        /* <DEDUP_REMOVED lines=14> */
.L_x_1918:
[----:B------:R-:W-:-:S05]  /*7130*/  ULDC UR4, c[0x0][0x8c4] ;  /* 0x0002310000047ab9 */ /* 0x000fca0000000800 */
.L_x_1917:
        /* <DEDUP_REMOVED lines=59> */
.L_x_1920:
        /* <DEDUP_REMOVED lines=13> */
.L_x_1921:
        /* <DEDUP_REMOVED lines=8> */
.L_x_1922:
        /* <DEDUP_REMOVED lines=21> */
.L_x_1923:
        /* <DEDUP_REMOVED lines=50> */
.L_x_1953:
        /* <DEDUP_REMOVED lines=15> */
.L_x_1926:
        /* <DEDUP_REMOVED lines=127> */
.L_x_1937:
[----:B-123--:R-:W-:-:S04]  /*8390*/  SHF.L.U32 R18, R10, 0x1f, RZ ;  /* 0x0000001f0a127819 */ /* 0x00efc800000006ff */
[----:B------:R-:W2:Y:S02]  /*83a0*/  SYNCS.PHASECHK.TRANS64.TRYWAIT P1, [R15+URZ+0x26840], R18 ;  /* 0x026840120f0075a7 */ /* 0x000ea4000802017f */
[----:B--2---:R-:W-:Y:S05]  /*83b0*/  @!P1 BRA `(.L_x_1929) ;  /* 0x0000001800dc9947 */ /* 0x004fea0003800000 */
.L_x_1954:
        /* <DEDUP_REMOVED lines=8> */
.L_x_1930:
        /* <DEDUP_REMOVED lines=44> */
.L_x_1955:
        /* <DEDUP_REMOVED lines=8> */
.L_x_1932:
        /* <DEDUP_REMOVED lines=44> */
.L_x_1956:
        /* <DEDUP_REMOVED lines=8> */
.L_x_1934:
        /* <DEDUP_REMOVED lines=38> */
.L_x_1958:
        /* <DEDUP_REMOVED lines=8> */
.L_x_1936:
        /* <DEDUP_REMOVED lines=44> */
.L_x_1928:
[----:B------:R-:W4:Y:S02]  /*9060*/  LDL.LU R4, [R1+0x8] ;  /* 0x0000080001047983 */ /* 0x000f240000300800 */
[----:B----4-:R-:W-:Y:S02]  /*9070*/  ISETP.NE.AND P1, PT, R4, RZ, PT ;  /* 0x000000ff0400720c */ /* 0x010fe40003f25270 */
[----:B------:R4:W5:Y:S11]  /*9080*/  LDL R4, [R1+0x4] ;  /* 0x0000040001047983 */ /* 0x0009760000100800 */
[----:B----4-:R-:W-:Y:S05]  /*9090*/  @!P1 BRA `(.L_x_1927) ;  /* 0x0000000400949947 */ /* 0x010fea0003800000 */
[----:B------:R-:W-:-:S04]  /*90a0*/  SHF.L.U32 R12, R10, 0x1f, RZ ;  /* 0x0000001f0a0c7819 */ /* 0x000fc800000006ff */
[----:B------:R-:W4:Y:S02]  /*90b0*/  SYNCS.PHASECHK.TRANS64.TRYWAIT P1, [R15+URZ+0x26840], R12 ;  /* 0x0268400c0f0075a7 */ /* 0x000f24000802017f */
[----:B----4-:R-:W-:Y:S05]  /*90c0*/  @!P1 BRA `(.L_x_1938) ;  /* 0x0000000c00ec9947 */ /* 0x010fea0003800000 */
.L_x_1959:
        /* <DEDUP_REMOVED lines=8> */
.L_x_1939:
        /* <DEDUP_REMOVED lines=41> */
.L_x_1960:
        /* <DEDUP_REMOVED lines=8> */
.L_x_1941:
        /* <DEDUP_REMOVED lines=41> */
.L_x_1927:
[----:B------:R-:W1:Y:S01]  /*96f0*/  S2R R0, SR_TID.X ;  /* 0x0000000000007919 */ /* 0x000e620000002100 */
[----:B------:R-:W-:Y:S01]  /*9700*/  IMAD R3, R16, 0x8, R15 ;  /* 0x0000000810037824 */ /* 0x000fe200078e020f */
[----:B-1----:R-:W-:Y:S02]  /*9710*/  LOP3.LUT R2, R0, 0x7f, RZ, 0xc0, !PT ;  /* 0x0000007f00027812 */ /* 0x002fe400078ec0ff */
[----:B------:R-:W-:Y:S02]  /*9720*/  SHF.L.U32 R0, R10, 0x1f, RZ ;  /* 0x0000001f0a007819 */ /* 0x000fe400000006ff */
[----:B------:R-:W-:Y:S02]  /*9730*/  ISETP.NE.AND P1, PT, R2, RZ, PT ;  /* 0x000000ff0200720c */ /* 0x000fe40003f25270 */
[----:B------:R-:W1:Y:S02]  /*9740*/  SYNCS.PHASECHK.TRANS64.TRYWAIT P0, [R3+URZ+0x26840], R0 ;  /* 0x02684000030075a7 */ /* 0x000e64000800017f */
[----:B-1----:R-:W-:Y:S09]  /*9750*/  @!P0 BRA `(.L_x_1942) ;  /* 0x0000000800708947 */ /* 0x002ff20003800000 */
.L_x_1961:
[----:B------:R-:W-:Y:S05]  /*9760*/  @P1 BRA `(.L_x_1943) ;  /* 0x0000000000181947 */ /* 0x000fea0003800000 */
[----:B------:R-:W1:Y:S01]  /*9770*/  S2R R2, SR_TID.X ;  /* 0x0000000000027919 */ /* 0x000e620000002100 */
[----:B------:R-:W-:-:S04]  /*9780*/  IMAD.MOV.U32 R0, RZ, RZ, 0x3100 ;  /* 0x00003100ff007424 */ /* 0x000fc800078e00ff */
[----:B------:R1:W-:Y:S02]  /*9790*/  SYNCS.ARRIVE.TRANS64 RZ, [R3+URZ+0x26830], R0 ;  /* 0x0268300003ff79a7 */ /* 0x0003e4000800003f */
[----:B-1----:R-:W-:-:S13]  /*97a0*/  LOP3.LUT P0, RZ, R2, 0x1f, RZ, 0xc0, !PT ;  /* 0x0000001f02ff7812 */ /* 0x002fda000780c0ff */
[----:B------:R-:W-:Y:S05]  /*97b0*/  @!P0 BRA `(.L_x_1943) ;  /* 0x0000000000048947 */ /* 0x000fea0003800000 */
[----:B------:R-:W-:Y:S01]  /*97c0*/  BPT.TRAP 0x1 ;  /* 0x000000040000795c */ /* 0x000fe20000300000 */
.L_x_1943:
        /* <DEDUP_REMOVED lines=48> */
.L_x_1924:
[----:B------:R-:W-:Y:S05]  /*9ad0*/  BSYNC B0 ;  /* 0x0000000000007941 */ /* 0x000fea0003800000 */
.L_x_1919:
[----:B------:R-:W-:-:S03]  /*9ae0*/  UMOV UR8, 0xffffffff ;  /* 0xffffffff00087882 */ /* 0x000fc60000000000 */
[----:B------:R-:W-:Y:S05]  /*9af0*/  BRA.DIV UR8, `(.L_x_1944) ;  /* 0x00000006089c7947 */ /* 0x000fea000b800000 */
[----:B------:R-:W-:-:S13]  /*9b00*/  ELECT P6, URZ, PT ;  /* 0x00000000003f782f */ /* 0x000fda00038c0000 */
.L_x_1964:
[----:B------:R-:W-:Y:S05]  /*9b10*/  @!P6 BRA `(.L_x_1857) ;  /* 0x000000000084e947 */ /* 0x000fea0003800000 */
[----:B------:R-:W-:-:S06]  /*9b20*/  ULOP3.LUT UR8, UR38, 0x2, URZ, 0xfc, !UPT ;  /* 0x0000000226087892 */ /* 0x000fcc000f8efc3f */
[----:B------:R-:W-:-:S05]  /*9b30*/  IMAD.U32 R2, RZ, RZ, UR8 ;  /* 0x00000008ff027e24 */ /* 0x000fca000f8e00ff */
[----:B------:R-:W-:-:S13]  /*9b40*/  ISETP.NE.AND P2, PT, R2, 0x3, PT ;  /* 0x000000030200780c */ /* 0x000fda0003f45270 */
[----:B------:R-:W-:Y:S05]  /*9b50*/  @!P2 BRA `(.L_x_1945) ;  /* 0x000000000004a947 */ /* 0x000fea0003800000 */
[----:B---3--:R-:W-:Y:S01]  /*9b60*/  BPT.TRAP 0x1 ;  /* 0x000000040000795c */ /* 0x008fe20000300000 */
.L_x_1945:
        /* <DEDUP_REMOVED lines=15> */
.L_x_1965:
[----:B------:R-:W2:Y:S02]  /*9c60*/  SYNCS.PHASECHK.TRANS64.TRYWAIT P0, [R3+URZ], R2 ;  /* 0x00000002030075a7 */ /* 0x000ea4000800017f */
[----:B--2---:R-:W-:Y:S05]  /*9c70*/  @!P0 BRA `(.L_x_1947) ;  /* 0x0000000400708947 */ /* 0x004fea0003800000 */
.L_x_1966:
[----:B------:R-:W-:Y:S05]  /*9c80*/  @!P2 BRA `(.L_x_1948) ;  /* 0x000000000004a947 */ /* 0x000fea0003800000 */
[----:B---3--:R-:W-:Y:S01]  /*9c90*/  BPT.TRAP 0x1 ;  /* 0x000000040000795c */ /* 0x008fe20000300000 */
.L_x_1948:
[----:B--2---:R-:W-:-:S04]  /*9ca0*/  VIADD R3, R8, 0x26840 ;  /* 0x0002684008037836 */ /* 0x004fc80000000000 */
[----:B------:R-:W-:-:S04]  /*9cb0*/  IMAD R5, R0, 0x8, R3 ;  /* 0x0000000800057824 */ /* 0x000fc800078e0203 */
[----:B------:R-:W2:Y:S02]  /*9cc0*/  SYNCS.PHASECHK.TRANS64.TRYWAIT P0, [R5+URZ], R4 ;  /* 0x00000004050075a7 */ /* 0x000ea4000800017f */
[----:B--2---:R-:W-:Y:S05]  /*9cd0*/  @!P0 BRA `(.L_x_1949) ;  /* 0x00000004006c8947 */ /* 0x004fea0003800000 */
.L_x_1967:
[----:B------:R-:W-:-:S07]  /*9ce0*/  IMAD R3, R6, 0x8, R3 ;  /* 0x0000000806037824 */ /* 0x000fce00078e0203 */
.L_x_1950:
[----:B----4-:R4:W1:Y:S02]  /*9cf0*/  SYNCS.PHASECHK.TRANS64.TRYWAIT P0, [R3+URZ], R2 ;  /* 0x00000002030075a7 */ /* 0x010864000800017f */
[----:B-1----:R-:W-:Y:S05]  /*9d00*/  @!P0 NANOSLEEP.SYNCS 0x989680 ;  /* 0x009896800000895d */ /* 0x002fea0003900000 */
[----:B------:R-:W1:Y:S02]  /*9d10*/  @!P0 SYNCS.PHASECHK.TRANS64 P0, [R3+URZ], R2 ;  /* 0x00000002030085a7 */ /* 0x000e64000800007f */
[----:B-1----:R-:W-:Y:S05]  /*9d20*/  @!P0 BRA `(.L_x_1950) ;  /* 0xfffffffc00f08947 */ /* 0x002fea000383ffff */
.L_x_1857:
[----:B---3--:R-:W-:Y:S05]  /*9d30*/  BSYNC B6 ;  /* 0x0000000000067941 */ /* 0x008fea0003800000 */
.L_x_1851:
[----:B------:R-:W-:Y:S05]  /*9d40*/  EXIT ;  /* 0x000000000000794d */ /* 0x000fea0003800000 */
.L_x_1868:
[----:B------:R-:W-:Y:S02]  /*9d50*/  IMAD.MOV.U32 R13, RZ, RZ, R17 ;  /* 0x000000ffff0d7224 */ /* 0x000fe400078e0011 */
[----:B------:R-:W-:Y:S02]  /*9d60*/  IMAD.MOV.U32 R12, RZ, RZ, RZ ;  /* 0x000000ffff0c7224 */ /* 0x000fe400078e00ff */
[----:B------:R-:W-:Y:S02]  /*9d70*/  IMAD.MOV.U32 R11, RZ, RZ, 0x1f ;  /* 0x0000001fff0b7424 */ /* 0x000fe400078e00ff */
[----:B------:R-:W-:-:S07]  /*9d80*/  IMAD.MOV.U32 R15, RZ, RZ, -0x1 ;  /* 0xffffffffff0f7424 */ /* 0x000fce00078e00ff */
[----:B------:R-:W-:Y:S05]  /*9d90*/  WARPSYNC.COLLECTIVE R15, `(.L_x_1951) ;  /* 0x000000000f087348 */ /* 0x000fea0003c00000 */
[----:B------:R1:W2:Y:S02]  /*9da0*/  SHFL.IDX P6, R14, R13, R12, R11 ;  /* 0x0000000c0d0e7389 */ /* 0x0002a400000c000b */
[----:B-12---:R-:W-:Y:S01]  /*9db0*/  ENDCOLLECTIVE ;  /* 0x000000000000791b */ /* 0x006fe20003800000 */
.L_x_1951:
[----:B------:R-:W-:Y:S05]  /*9dc0*/  BRA `(.L_x_1952) ;  /* 0xffffff7400d47947 */ /* 0x000fea000383ffff */
.L_x_1870:
[----:B--2---:R2:W3:Y:S02]  /*9dd0*/  SYNCS.PHASECHK.TRANS64.TRYWAIT P0, [R237+URZ+0x26800], R4 ;  /* 0x02680004ed0075a7 */ /* 0x0044e4000800017f */
[----:B---3--:R-:W-:Y:S05]  /*9de0*/  @!P0 NANOSLEEP.SYNCS 0x989680 ;  /* 0x009896800000895d */ /* 0x008fea0003900000 */
[----:B------:R-:W3:Y:S02]  /*9df0*/  @!P0 SYNCS.PHASECHK.TRANS64 P0, [R237+URZ+0x26800], R4 ;  /* 0x02680004ed0085a7 */ /* 0x000ee4000800007f */
[----:B---3--:R-:W-:Y:S05]  /*9e00*/  @!P0 BRA `(.L_x_1870) ;  /* 0xfffffffc00f08947 */ /* 0x008fea000383ffff */
[----:B------:R-:W-:Y:S05]  /*9e10*/  BRA `(.L_x_1869) ;  /* 0xffffff7400fc7947 */ /* 0x000fea000383ffff */
.L_x_1875:
[----:B--2---:R-:W-:-:S04]  /*9e20*/  IMAD.U32 R5, RZ, RZ, UR7 ;  /* 0x00000007ff057e24 */ /* 0x004fc8000f8e00ff */
[----:B------:R2:W3:Y:S03]  /*9e30*/  SYNCS.PHASECHK.TRANS64.TRYWAIT P0, [R5+URZ+0x26810], R120 ;  /* 0x02681078050075a7 */ /* 0x0004e6000800017f */
[----:B---3--:R-:W-:Y:S05]  /*9e40*/  @!P0 NANOSLEEP.SYNCS 0x989680 ;  /* 0x009896800000895d */ /* 0x008fea0003900000 */
[----:B------:R-:W3:Y:S02]  /*9e50*/  @!P0 SYNCS.PHASECHK.TRANS64 P0, [R5+URZ+0x26810], R120 ;  /* 0x02681078050085a7 */ /* 0x000ee4000800007f */
[----:B---3--:R-:W-:Y:S05]  /*9e60*/  @!P0 BRA `(.L_x_1875) ;  /* 0xfffffffc00ec8947 */ /* 0x008fea000383ffff */
[----:B------:R-:W-:Y:S05]  /*9e70*/  BRA `(.L_x_1874) ;  /* 0xffffff8000587947 */ /* 0x000fea000383ffff */
.L_x_1879:
[----:B------:R-:W-:-:S04]  /*9e80*/  IMAD.U32 R121, RZ, RZ, UR7 ;  /* 0x00000007ff797e24 */ /* 0x000fc8000f8e00ff */
[----:B------:R1:W1:Y:S03]  /*9e90*/  SYNCS.PHASECHK.TRANS64.TRYWAIT P0, [R121+URZ+0x26830], R120 ;  /* 0x02683078790075a7 */ /* 0x000266000800017f */
[----:B-1----:R-:W-:Y:S05]  /*9ea0*/  @!P0 NANOSLEEP.SYNCS 0x989680 ;  /* 0x009896800000895d */ /* 0x002fea0003900000 */
[----:B------:R-:W1:Y:S02]  /*9eb0*/  @!P0 SYNCS.PHASECHK.TRANS64 P0, [R121+URZ+0x26830], R120 ;  /* 0x02683078790085a7 */ /* 0x000e64000800007f */
[----:B-1----:R-:W-:Y:S05]  /*9ec0*/  @!P0 BRA `(.L_x_1879) ;  /* 0xfffffffc00ec8947 */ /* 0x002fea000383ffff */
[----:B------:R-:W-:Y:S05]  /*9ed0*/  BRA `(.L_x_1878) ;  /* 0xffffff88001c7947 */ /* 0x000fea000383ffff */
.L_x_1925:
[----:B-1----:R1:W2:Y:S02]  /*9ee0*/  SYNCS.PHASECHK.TRANS64.TRYWAIT P0, [R15+URZ+0x26820], R0 ;  /* 0x026820000f0075a7 */ /* 0x0022a4000800017f */
[----:B--2---:R-:W-:Y:S05]  /*9ef0*/  @!P0 NANOSLEEP.SYNCS 0x989680 ;  /* 0x009896800000895d */ /* 0x004fea0003900000 */
[----:B------:R-:W2:Y:S02]  /*9f00*/  @!P0 SYNCS.PHASECHK.TRANS64 P0, [R15+URZ+0x26820], R0 ;  /* 0x026820000f0085a7 */ /* 0x000ea4000800007f */
[----:B--2---:R-:W-:Y:S05]  /*9f10*/  @!P0 BRA `(.L_x_1925) ;  /* 0xfffffffc00f08947 */ /* 0x004fea000383ffff */
[----:B------:R-:W-:Y:S05]  /*9f20*/  BRA `(.L_x_1953) ;  /* 0xffffffd800e07947 */ /* 0x000fea000383ffff */
.L_x_1929:
[----:B--2---:R2:W3:Y:S02]  /*9f30*/  SYNCS.PHASECHK.TRANS64.TRYWAIT P1, [R15+URZ+0x26840], R18 ;  /* 0x026840120f0075a7 */ /* 0x0044e4000802017f */
[----:B---3--:R-:W-:Y:S05]  /*9f40*/  @!P1 NANOSLEEP.SYNCS 0x989680 ;  /* 0x009896800000995d */ /* 0x008fea0003900000 */
[----:B------:R-:W3:Y:S02]  /*9f50*/  @!P1 SYNCS.PHASECHK.TRANS64 P1, [R15+URZ+0x26840], R18 ;  /* 0x026840120f0095a7 */ /* 0x000ee4000802007f */
[----:B---3--:R-:W-:Y:S05]  /*9f60*/  @!P1 BRA `(.L_x_1929) ;  /* 0xfffffffc00f09947 */ /* 0x008fea000383ffff */
[----:B------:R-:W-:Y:S05]  /*9f70*/  BRA `(.L_x_1954) ;  /* 0xffffffe400107947 */ /* 0x000fea000383ffff */
.L_x_1931:
[----:B-1----:R1:W3:Y:S02]  /*9f80*/  SYNCS.PHASECHK.TRANS64.TRYWAIT P1, [R15+URZ+0x26828], R18 ;  /* 0x026828120f0075a7 */ /* 0x0022e4000802017f */
[----:B---3--:R-:W-:Y:S05]  /*9f90*/  @!P1 NANOSLEEP.SYNCS 0x989680 ;  /* 0x009896800000995d */ /* 0x008fea0003900000 */
[----:B------:R-:W3:Y:S02]  /*9fa0*/  @!P1 SYNCS.PHASECHK.TRANS64 P1, [R15+URZ+0x26828], R18 ;  /* 0x026828120f0095a7 */ /* 0x000ee4000802007f */
[----:B---3--:R-:W-:Y:S05]  /*9fb0*/  @!P1 BRA `(.L_x_1931) ;  /* 0xfffffffc00f09947 */ /* 0x008fea000383ffff */
[----:B------:R-:W-:Y:S05]  /*9fc0*/  BRA `(.L_x_1955) ;  /* 0xffffffe400cc7947 */ /* 0x000fea000383ffff */
.L_x_1933:
[----:B---3--:R3:W4:Y:S02]  /*9fd0*/  SYNCS.PHASECHK.TRANS64.TRYWAIT P1, [R15+URZ+0x26848], R18 ;  /* 0x026848120f0075a7 */ /* 0x008724000802017f */
[----:B----4-:R-:W-:Y:S05]  /*9fe0*/  @!P1 NANOSLEEP.SYNCS 0x989680 ;  /* 0x009896800000995d */ /* 0x010fea0003900000 */
[----:B------:R-:W4:Y:S02]  /*9ff0*/  @!P1 SYNCS.PHASECHK.TRANS64 P1, [R15+URZ+0x26848], R18 ;  /* 0x026848120f0095a7 */ /* 0x000f24000802007f */
[----:B----4-:R-:W-:Y:S05]  /*a000*/  @!P1 BRA `(.L_x_1933) ;  /* 0xfffffffc00f09947 */ /* 0x010fea000383ffff */
[----:B------:R-:W-:Y:S05]  /*a010*/  BRA `(.L_x_1956) ;  /* 0xffffffe800887947 */ /* 0x000fea000383ffff */
.L_x_1935:
[----:B------:R-:W-:-:S07]  /*a020*/  SHF.L.U32 R4, R10, 0x1f, RZ ;  /* 0x0000001f0a047819 */ /* 0x000fce00000006ff */
.L_x_1957:
[----:B----4-:R4:W1:Y:S02]  /*a030*/  SYNCS.PHASECHK.TRANS64.TRYWAIT P1, [R15+URZ+0x26820], R4 ;  /* 0x026820040f0075a7 */ /* 0x010864000802017f */
[----:B-1----:R-:W-:Y:S05]  /*a040*/  @!P1 NANOSLEEP.SYNCS 0x989680 ;  /* 0x009896800000995d */ /* 0x002fea0003900000 */
[----:B------:R-:W1:Y:S02]  /*a050*/  @!P1 SYNCS.PHASECHK.TRANS64 P1, [R15+URZ+0x26820], R4 ;  /* 0x026820040f0095a7 */ /* 0x000e64000802007f */
[----:B-1----:R-:W-:Y:S05]  /*a060*/  @!P1 BRA `(.L_x_1957) ;  /* 0xfffffffc00f09947 */ /* 0x002fea000383ffff */
[----:B------:R-:W-:Y:S05]  /*a070*/  BRA `(.L_x_1958) ;  /* 0xffffffec00287947 */ /* 0x000fea000383ffff */
.L_x_1938:
[----:B----4-:R4:W1:Y:S02]  /*a080*/  SYNCS.PHASECHK.TRANS64.TRYWAIT P1, [R15+URZ+0x26840], R12 ;  /* 0x0268400c0f0075a7 */ /* 0x010864000802017f */
[----:B-1----:R-:W-:Y:S05]  /*a090*/  @!P1 NANOSLEEP.SYNCS 0x989680 ;  /* 0x009896800000995d */ /* 0x002fea0003900000 */
[----:B------:R-:W1:Y:S02]  /*a0a0*/  @!P1 SYNCS.PHASECHK.TRANS64 P1, [R15+URZ+0x26840], R12 ;  /* 0x0268400c0f0095a7 */ /* 0x000e64000802007f */
[----:B-1----:R-:W-:Y:S05]  /*a0b0*/  @!P1 BRA `(.L_x_1938) ;  /* 0xfffffffc00f09947 */ /* 0x002fea000383ffff */
[----:B------:R-:W-:Y:S05]  /*a0c0*/  BRA `(.L_x_1959) ;  /* 0xfffffff000007947 */ /* 0x000fea000383ffff */
.L_x_1940:
[----:B-1----:R1:W2:Y:S02]  /*a0d0*/  SYNCS.PHASECHK.TRANS64.TRYWAIT P1, [R15+URZ+0x26828], R12 ;  /* 0x0268280c0f0075a7 */ /* 0x0022a4000802017f */
[----:B--2---:R-:W-:Y:S05]  /*a0e0*/  @!P1 NANOSLEEP.SYNCS 0x989680 ;  /* 0x009896800000995d */ /* 0x004fea0003900000 */
[----:B------:R-:W2:Y:S02]  /*a0f0*/  @!P1 SYNCS.PHASECHK.TRANS64 P1, [R15+URZ+0x26828], R12 ;  /* 0x0268280c0f0095a7 */ /* 0x000ea4000802007f */
[----:B--2---:R-:W-:Y:S05]  /*a100*/  @!P1 BRA `(.L_x_1940) ;  /* 0xfffffffc00f09947 */ /* 0x004fea000383ffff */
[----:B------:R-:W-:Y:S05]  /*a110*/  BRA `(.L_x_1960) ;  /* 0xfffffff000b07947 */ /* 0x000fea000383ffff */
.L_x_1942:
[----:B------:R1:W1:Y:S02]  /*a120*/  SYNCS.PHASECHK.TRANS64.TRYWAIT P0, [R3+URZ+0x26840], R0 ;  /* 0x02684000030075a7 */ /* 0x000264000800017f */
[----:B-1----:R-:W-:Y:S05]  /*a130*/  @!P0 NANOSLEEP.SYNCS 0x989680 ;  /* 0x009896800000895d */ /* 0x002fea0003900000 */
[----:B------:R-:W1:Y:S02]  /*a140*/  @!P0 SYNCS.PHASECHK.TRANS64 P0, [R3+URZ+0x26840], R0 ;  /* 0x02684000030085a7 */ /* 0x000e64000800007f */
[----:B-1----:R-:W-:Y:S05]  /*a150*/  @!P0 BRA `(.L_x_1942) ;  /* 0xfffffffc00f08947 */ /* 0x002fea000383ffff */
[----:B------:R-:W-:Y:S05]  /*a160*/  BRA `(.L_x_1961) ;  /* 0xfffffff4007c7947 */ /* 0x000fea000383ffff */
.L_x_1944:
[----:B------:R-:W-:Y:S01]  /*a170*/  BSSY B0, `(.L_x_1962) ;  /* 0x0000006000007945 */ /* 0x000fe20003800000 */
[----:B------:R-:W-:-:S07]  /*a180*/  IMAD.MOV.U32 R15, RZ, RZ, -0x1 ;  /* 0xffffffffff0f7424 */ /* 0x000fce00078e00ff */
[----:B---3--:R-:W-:Y:S05]  /*a190*/  WARPSYNC.COLLECTIVE R15, `(.L_x_1963) ;  /* 0x000000000f0c7348 */ /* 0x008fea0003c00000 */
[----:B------:R-:W-:Y:S02]  /*a1a0*/  ELECT P6, UR62, PT ;  /* 0x00000000003e782f */ /* 0x000fe400038c0000 */
[----:B------:R-:W-:Y:S01]  /*a1b0*/  MOV R14, UR62 ;  /* 0x0000003e000e7c02 */ /* 0x000fe20008000f00 */
[----:B---3--:R-:W-:Y:S10]  /*a1c0*/  ENDCOLLECTIVE ;  /* 0x000000000000791b */ /* 0x008ff40003800000 */
.L_x_1963:
[----:B------:R-:W-:Y:S05]  /*a1d0*/  BSYNC B0 ;  /* 0x0000000000007941 */ /* 0x000fea0003800000 */
.L_x_1962:
[----:B------:R-:W-:Y:S05]  /*a1e0*/  BRA `(.L_x_1964) ;  /* 0xfffffff800487947 */ /* 0x000fea000383ffff */
.L_x_1946:
[----:B-1----:R1:W2:Y:S02]  /*a1f0*/  SYNCS.PHASECHK.TRANS64.TRYWAIT P0, [R7+URZ], R4 ;  /* 0x00000004070075a7 */ /* 0x0022a4000800017f */
[----:B--2---:R-:W-:Y:S05]  /*a200*/  @!P0 NANOSLEEP.SYNCS 0x989680 ;  /* 0x009896800000895d */ /* 0x004fea0003900000 */
[----:B------:R-:W2:Y:S02]  /*a210*/  @!P0 SYNCS.PHASECHK.TRANS64 P0, [R7+URZ], R4 ;  /* 0x00000004070085a7 */ /* 0x000ea4000800007f */
[----:B--2---:R-:W-:Y:S05]  /*a220*/  @!P0 BRA `(.L_x_1946) ;  /* 0xfffffffc00f08947 */ /* 0x004fea000383ffff */
[----:B------:R-:W-:Y:S05]  /*a230*/  BRA `(.L_x_1965) ;  /* 0xfffffff800887947 */ /* 0x000fea000383ffff */
.L_x_1947:
[----:B--2---:R2:W4:Y:S02]  /*a240*/  SYNCS.PHASECHK.TRANS64.TRYWAIT P0, [R3+URZ], R2 ;  /* 0x00000002030075a7 */ /* 0x004524000800017f */
[----:B----4-:R-:W-:Y:S05]  /*a250*/  @!P0 NANOSLEEP.SYNCS 0x989680 ;  /* 0x009896800000895d */ /* 0x010fea0003900000 */
[----:B------:R-:W4:Y:S02]  /*a260*/  @!P0 SYNCS.PHASECHK.TRANS64 P0, [R3+URZ], R2 ;  /* 0x00000002030085a7 */ /* 0x000f24000800007f */
[----:B----4-:R-:W-:Y:S05]  /*a270*/  @!P0 BRA `(.L_x_1947) ;  /* 0xfffffffc00f08947 */ /* 0x010fea000383ffff */
[----:B------:R-:W-:Y:S05]  /*a280*/  BRA `(.L_x_1966) ;  /* 0xfffffff8007c7947 */ /* 0x000fea000383ffff */
.L_x_1949:
[----:B--2---:R2:W4:Y:S02]  /*a290*/  SYNCS.PHASECHK.TRANS64.TRYWAIT P0, [R5+URZ], R4 ;  /* 0x00000004050075a7 */ /* 0x004524000800017f */
[----:B----4-:R-:W-:Y:S05]  /*a2a0*/  @!P0 NANOSLEEP.SYNCS 0x989680 ;  /* 0x009896800000895d */ /* 0x010fea0003900000 */
[----:B------:R-:W4:Y:S02]  /*a2b0*/  @!P0 SYNCS.PHASECHK.TRANS64 P0, [R5+URZ], R4 ;  /* 0x00000004050085a7 */ /* 0x000f24000800007f */
[----:B----4-:R-:W-:Y:S05]  /*a2c0*/  @!P0 BRA `(.L_x_1949) ;  /* 0xfffffffc00f08947 */ /* 0x010fea000383ffff */
[----:B------:R-:W-:Y:S05]  /*a2d0*/  BRA `(.L_x_1967) ;  /* 0xfffffff800807947 */ /* 0x000fea000383ffff */
.L_x_1968:
        /* <DEDUP_REMOVED lines=10> */
.L_x_3307:


//--------------------- .text._ZN7cutlass13device_kernelIN5flash11enable_sm90INS1_16FlashAttnBwdSm90INS1_25CollectiveMainloopBwdSm90ILi2ELi2ELi2EN4cute5tupleIJNS5_1CILi1EEES8_S8_EEENS6_IJNS7_ILi64EEENS7_ILi128EEENS7_ILi96EEEEEENS_10bfloat16_tEfNS_4arch4Sm90ELb0ELb1ELb1ELb1ELb1ELb1ELb0ELb0ELi2ELi1ELi2ELi1ELb1EEENS1_24CollectiveEpilogueBwdGQAISD_fSG_Li256ELb1ELb1EEENS1_19SingleTileSchedulerILb1ELb0ELb0ELi128EEEEEEEEEvNT_6ParamsE --------------------------
	.section	.text._ZN7cutlass13device_kernelIN5flash11enable_sm90INS1_16FlashAttnBwdSm90INS1_25CollectiveMainloopBwdSm90ILi2ELi2ELi2EN4cute5tupleIJNS5_1CILi1EEES8_S8_EEENS6_IJNS7_ILi64EEENS7_ILi128EEENS7_ILi96EEEEEENS_10bfloat16_tEfNS_4arch4Sm90ELb0ELb1ELb1ELb1ELb1ELb1ELb0ELb0ELi2ELi1ELi2ELi1ELb1EEENS1_24CollectiveEpilogueBwdGQAISD_fSG_Li256ELb1ELb1EEENS1_19SingleTileSchedulerILb1ELb0ELb0ELi128EEEEEEEEEvNT_6ParamsE,"ax",@progbits
	.align	128
.text._ZN7cutlass13device_kernelIN5flash11enable_sm90INS1_16FlashAttnBwdSm90INS1_25CollectiveMainloopBwdSm90ILi2ELi2ELi2EN4cute5tupleIJNS5_1CILi1EEES8_S8_EEENS6_IJNS7_ILi64EEENS7_ILi128EEENS7_ILi96EEEEEENS_10bfloat16_tEfNS_4arch4Sm90ELb0ELb1ELb1ELb1ELb1ELb1ELb0ELb0ELi2ELi1ELi2ELi1ELb1EEENS1_24CollectiveEpilogueBwdGQAISD_fSG_Li256ELb1ELb1EEENS1_19SingleTileSchedulerILb1ELb0ELb0ELi128EEEEEEEEEvNT_6ParamsE:
        .type           _ZN7cutlass13device_kernelIN5flash11enable_sm90INS1_16FlashAttnBwdSm90INS1_25CollectiveMainloopBwdSm90ILi2ELi2ELi2EN4cute5tupleIJNS5_1CILi1EEES8_S8_EEENS6_IJNS7_ILi64EEENS7_ILi128EEENS7_ILi96EEEEEENS_10bfloat16_tEfNS_4arch4Sm90ELb0ELb1ELb1ELb1ELb1ELb1ELb0ELb0ELi2ELi1ELi2ELi1ELb1EEENS1_24CollectiveEpilogueBwdGQAISD_fSG_Li256ELb1ELb1EEENS1_19SingleTileSchedulerILb1ELb0ELb0ELi128EEEEEEEEEvNT_6ParamsE,@function
        .size           _ZN7cutlass13device_kernelIN5flash11enable_sm90INS1_16FlashAttnBwdSm90INS1_25CollectiveMainloopBwdSm90ILi2ELi2ELi2EN4cute5tupleIJNS5_1CILi1EEES8_S8_EEENS6_IJNS7_ILi64EEENS7_ILi128EEENS7_ILi96EEEEEENS_10bfloat16_tEfNS_4arch4Sm90ELb0ELb1ELb1ELb1ELb1ELb1ELb0ELb0ELi2ELi1ELi2ELi1ELb1EEENS1_24CollectiveEpilogueBwdGQAISD_fSG_Li256ELb1ELb1EEENS1_19SingleTileSchedulerILb1ELb0ELb0ELi128EEEEEEEEEvNT_6ParamsE,(.L_x_3308 - _ZN7cutlass13device_kernelIN5flash11enable_sm90INS1_16FlashAttnBwdSm90INS1_25CollectiveMainloopBwdSm90ILi2ELi2ELi2EN4cute5tupleIJNS5_1CILi1EEES8_S8_EEENS6_IJNS7_ILi64EEENS7_ILi128EEENS7_ILi96EEEEEENS_10bfloat16_tEfNS_4arch4Sm90ELb0ELb1ELb1ELb1ELb1ELb1ELb0ELb0ELi2ELi1ELi2ELi1ELb1EEENS1_24CollectiveEpilogueBwdGQAISD_fSG_Li256ELb1ELb1EEENS1_19SingleTileSchedulerILb1ELb0ELb0ELi128EEEEEEEEEvNT_6ParamsE)
        .other          _ZN7cutlass13device_kernelIN5flash11enable_sm90INS1_16FlashAttnBwdSm90INS1_25CollectiveMainloopBwdSm90ILi2ELi2ELi2EN4cute5tupleIJNS5_1CILi1EEES8_S8_EEENS6_IJNS7_ILi64EEENS7_ILi128EEENS7_ILi96EEEEEENS_10bfloat16_tEfNS_4arch4Sm90ELb0ELb1ELb1ELb1ELb1ELb1ELb0ELb0ELi2ELi1ELi2ELi1ELb1EEENS1_24CollectiveEpilogueBwdGQAISD_fSG_Li256ELb1ELb1EEENS1_19SingleTileSchedulerILb1ELb0ELb0ELi128EEEEEEEEEvNT_6ParamsE,@"STO_CUDA_ENTRY STV_DEFAULT"
_ZN7cutlass13device_kernelIN5flash11enable_sm90INS1_16FlashAttnBwdSm90INS1_25CollectiveMainloopBwdSm90ILi2ELi2ELi2EN4cute5tupleIJNS5_1CILi1EEES8_S8_EEENS6_IJNS7_ILi64EEENS7_ILi128EEENS7_ILi96EEEEEENS_10bfloat16_tEfNS_4arch4Sm90ELb0ELb1ELb1ELb1ELb1ELb1ELb0ELb0ELi2ELi1ELi2ELi1ELb1EEENS1_24CollectiveEpilogueBwdGQAISD_fSG_Li256ELb1ELb1EEENS1_19SingleTileSchedulerILb1ELb0ELb0ELi128EEEEEEEEEvNT_6ParamsE:
        /* <DEDUP_REMOVED lines=24> */
.L_x_1970:
[----:B------:R-:W-:Y:S05]  /*0180*/  BSYNC B0 ;  /* 0x0000000000007941 */ /* 0x000fea0003800000 */
.L_x_1969:
        /* <DEDUP_REMOVED lines=37> */
.L_x_1971:
        /* <DEDUP_REMOVED lines=22> */
.L_x_1972:
[----:B------:R-:W-:Y:S01]  /*0540*/  PLOP3.LUT P0, PT, PT, PT, UP0, 0x80, 0x0 ;  /* 0x000000000000781c */ /* 0x000fe20003f0f008 */
[----:B------:R-:W-:Y:S01]  /*0550*/  NOP ;  /* 0x0000000000007918 */ /* 0x000fe20000000000 */
[----:B------:R-:W-:Y:S01]  /*0560*/  ULDC.64 UR46, c[0x0][0x208] ;  /* 0x00008200002e7ab9 */ /* 0x000fe20000000a00 */
[----:B------:R-:W-:Y:S01]  /*0570*/  BSSY B6, `(.L_x_1973) ;  /* 0x0000abb000067945 */ /* 0x000fe20003800000 */
[----:B-12-4-:R-:W-:Y:S09]  /*0580*/  BAR.SYNC.DEFER_BLOCKING 0x0 ;  /* 0x0000000000007b1d */ /* 0x016ff20000010000 */
[----:B------:R-:W-:Y:S05]  /*0590*/  @!P0 BRA `(.L_x_1974) ;  /* 0x0000005800fc8947 */ /* 0x000fea0003800000 */
.L_x_1975:
        /* <DEDUP_REMOVED lines=24> */
.L_x_1976:
        /* <DEDUP_REMOVED lines=14> */
.L_x_1978:
[----:B------:R-:W-:-:S05]  /*0800*/  ULDC UR4, c[0x0][0x8c4] ;  /* 0x0002310000047ab9 */ /* 0x000fca0000000800 */
.L_x_1977:
        /* <DEDUP_REMOVED lines=19> */
.L_x_1980:
        /* <DEDUP_REMOVED lines=14> */
.L_x_1981:
        /* <DEDUP_REMOVED lines=11> */
.L_x_1982:
        /* <DEDUP_REMOVED lines=13> */
.L_x_1983:
        /* <DEDUP_REMOVED lines=66> */
.L_x_1984:
        /* <DEDUP_REMOVED lines=28> */
.L_x_1987:
        /* <DEDUP_REMOVED lines=15> */
.L_x_1986:
        /* <DEDUP_REMOVED lines=22> */
.L_x_1989:
        /* <DEDUP_REMOVED lines=15> */
.L_x_1988:
[----:B------:R-:W-:Y:S01]  /*14c0*/  SHF.R.S32.HI R19, RZ, 0x1f, R18 ;  /* 0x0000001fff137819 */ /* 0x000fe20000011412 */
[----:B------:R-:W-:-:S03]  /*14d0*/  UMOV UR4, 0xffffffff ;  /* 0xffffffff00047882 */ /* 0x000fc60000000000 */
[----:B------:R-:W-:-:S04]  /*14e0*/  LEA.HI R0, R19, R18, RZ, 0x7 ;  /* 0x0000001213007211 */ /* 0x000fc800078f38ff */
[----:B------:R-:W-:Y:S01]  /*14f0*/  SHF.R.S32.HI R17, RZ, 0x7, R0 ;  /* 0x00000007ff117819 */ /* 0x000fe20000011400 */
[----:B------:R-:W-:Y:S06]  /*1500*/  BRA.DIV UR4, `(.L_x_1990) ;  /* 0x0000009e040c7947 */ /* 0x000fec000b800000 */
[----:B------:R1:W2:Y:S02]  /*1510*/  SHFL.IDX PT, R14, R17, RZ, 0x1f ;  /* 0x00001fff110e7589 */ /* 0x0002a400000e0000 */
.L_x_2114:
        /* <DEDUP_REMOVED lines=15> */
.L_x_1991:
        /* <DEDUP_REMOVED lines=19> */
.L_x_1993:
        /* <DEDUP_REMOVED lines=124> */
.L_x_2004:
[----:B------:R-:W-:-:S06]  /*1f00*/  UISETP.NE.AND UP0, UPT, UR11, 0x3, UPT ;  /* 0x000000030b00788c */ /* 0x000fcc000bf05270 */
[----:B------:R-:W-:-:S13]  /*1f10*/  PLOP3.LUT P6, PT, PT, PT, UP0, 0x80, 0x0 ;  /* 0x000000000000781c */ /* 0x000fda0003fcf008 */
[----:B-1----:R-:W-:Y:S05]  /*1f20*/  @!P6 BRA `(.L_x_1994) ;  /* 0x000000000004e947 */ /* 0x002fea0003800000 */
[----:B------:R-:W-:Y:S01]  /*1f30*/  BPT.TRAP 0x1 ;  /* 0x000000040000795c */ /* 0x000fe20000300000 */
.L_x_1994:
[----:B------:R-:W-:Y:S01]  /*1f40*/  R2UR UR7, R237 ;  /* 0x00000000ed0772ca */ /* 0x000fe200000e0000 */
[----:B------:R-:W-:-:S05]  /*1f50*/  IMAD.U32 R120, RZ, RZ, UR9 ;  /* 0x00000009ff787e24 */ /* 0x000fca000f8e00ff */
[----:B------:R-:W-:-:S07]  /*1f60*/  SHF.L.U32 R120, R120, 0x1f, RZ ;  /* 0x0000001f78787819 */ /* 0x000fce00000006ff */
[----:B------:R-:W-:-:S09]  /*1f70*/  ULEA UR7, UR4, UR7, 0x3 ;  /* 0x0000000704077291 */ /* 0x000fd2000f8e183f */
[----:B------:R1:W2:Y:S01]  /*1f80*/  SYNCS.PHASECHK.TRANS64.TRYWAIT P0, [UR7+0x26810], R120 ;  /* 0x02681078ff0075a7 */ /* 0x0002a20008000147 */
[----:B------:R-:W-:Y:S05]  /*1f90*/  @!P6 BRA `(.L_x_1995) ;  /* 0x000000000004e947 */ /* 0x000fea0003800000 */
[----:B------:R-:W-:Y:S01]  /*1fa0*/  BPT.TRAP 0x1 ;  /* 0x000000040000795c */ /* 0x000fe20000300000 */
.L_x_1995:
[----:B--2---:R-:W-:Y:S05]  /*1fb0*/  @P0 BRA `(.L_x_1996) ;  /* 0x0000000000080947 */ /* 0x004fea0003800000 */
[----:B------:R-:W2:Y:S02]  /*1fc0*/  SYNCS.PHASECHK.TRANS64.TRYWAIT P0, [UR7+0x26810], R120 ;  /* 0x02681078ff0075a7 */ /* 0x000ea40008000147 */
[----:B--2---:R-:W-:Y:S05]  /*1fd0*/  @!P0 BRA `(.L_x_1997) ;  /* 0x00000090008c8947 */ /* 0x004fea0003800000 */
.L_x_1996:
        /* <DEDUP_REMOVED lines=66> */
.L_x_1998:
[----:B------:R1:W1:Y:S01]  /*2400*/  SYNCS.PHASECHK.TRANS64.TRYWAIT P0, [UR7+0x26830], R120 ;  /* 0x02683078ff0075a7 */ /* 0x0002620008000147 */
[----:B------:R-:W-:Y:S05]  /*2410*/  @!P6 BRA `(.L_x_1999) ;  /* 0x000000000004e947 */ /* 0x000fea0003800000 */
[----:B------:R-:W-:Y:S01]  /*2420*/  BPT.TRAP 0x1 ;  /* 0x000000040000795c */ /* 0x000fe20000300000 */
.L_x_1999:
        /* <DEDUP_REMOVED lines=50> */
.L_x_2000:
        /* <DEDUP_REMOVED lines=598> */
.L_x_2002:
        /* <DEDUP_REMOVED lines=48> */
.L_x_2003:
        /* <DEDUP_REMOVED lines=62> */
.L_x_1985:
[----:B------:R-:W-:Y:S05]  /*5390*/  @P0 BRA `(.L_x_1979) ;  /* 0x0000005c00600947 */ /* 0x000fea0003800000 */
[----:B------:R-:W-:Y:S01]  /*53a0*/  ULDC.64 UR4, c[0x0][0x878] ;  /* 0x00021e0000047ab9 */ /* 0x000fe20000000a00 */
[----:B-1----:R-:W1:Y:S01]  /*53b0*/  S2R R4, SR_TID.X ;  /* 0x0000000000047919 */ /* 0x002e620000002100 */
        /* <DEDUP_REMOVED lines=17> */
[----:B------:R-:W5:Y:S01]  /*54d0*/  S2UR UR4, SR_CTAID.Y ;  /* 0x00000000000479c3 */ /* 0x000f620000002600 */
        /* <DEDUP_REMOVED lines=12> */
[----:B-----5:R-:W-:Y:S02]  /*55a0*/  UIMAD.WIDE.U32 UR8, UR4, UR8, URZ ;  /* 0x00000008040872a5 */ /* 0x020fe4000f8e003f */
        /* <DEDUP_REMOVED lines=75> */
.L_x_2007:
[----:B------:R-:W2:Y:S04]  /*5a60*/  LDG.E.STRONG.GPU R4, desc[UR46][R2.64] ;  /* 0x0000002e02047981 */ /* 0x000ea8000c1ef900 */
[----:B--2---:R-:W-:Y:S01]  /*5a70*/  CCTL.IVALL ;  /* 0x00000000ff00798f */ /* 0x004fe20002000000 */
[----:B------:R-:W-:Y:S05]  /*5a80*/  YIELD ;  /* 0x0000000000007946 */ /* 0x000fea0003800000 */
[----:B------:R-:W-:-:S13]  /*5a90*/  ISETP.NE.AND P0, PT, R4, UR17, PT ;  /* 0x0000001104007c0c */ /* 0x000fda000bf05270 */
[----:B------:R-:W-:Y:S05]  /*5aa0*/  @P0 BRA `(.L_x_2007) ;  /* 0xfffffffc00ec0947 */ /* 0x000fea000383ffff */
.L_x_2006:
[----:B------:R-:W-:Y:S05]  /*5ab0*/  BSYNC B0 ;  /* 0x0000000000007941 */ /* 0x000fea0003800000 */
.L_x_2005:
[----:B------:R-:W-:-:S03]  /*5ac0*/  UMOV UR4, 0xffffffff ;  /* 0xffffffff00047882 */ /* 0x000fc60000000000 */
[----:B------:R-:W-:Y:S05]  /*5ad0*/  BRA.DIV UR4, `(.L_x_2008) ;  /* 0x0000005604fc7947 */ /* 0x000fea000b800000 */
[----:B------:R-:W-:Y:S01]  /*5ae0*/  NOP ;  /* 0x0000000000007918 */ /* 0x000fe20000000000 */
.L_x_2117:
        /* <DEDUP_REMOVED lines=16> */
.L_x_2011:
[----:B------:R-:W-:Y:S01]  /*5bf0*/  @P0 ELECT P2, URZ, PT ;  /* 0x00000000003f082f */ /* 0x000fe20003840000 */
[----:B------:R2:W-:-:S12]  /*5c00*/  UBLKRED.G.S.ADD.F32.RN [UR4], [UR9], UR6, desc[UR10] ;  /* 0x00000a04090073bb */ /* 0x0005d800080a1406 */
[----:B------:R-:W-:Y:S02]  /*5c10*/  @P2 PLOP3.LUT P0, PT, P2, PT, PT, 0x8, 0x0 ;  /* 0x000000000000281c */ /* 0x000fe4000170e170 */
[----:B------:R-:W-:-:S11]  /*5c20*/  PLOP3.LUT P2, PT, PT, PT, PT, 0x8, 0x0 ;  /* 0x000000000000781c */ /* 0x000fd60003f4e170 */
[----:B--2---:R-:W-:Y:S05]  /*5c30*/  @P0 BRA.U.ANY `(.L_x_2011) ;  /* 0xfffffffd00ec0947 */ /* 0x004fea000393ffff */
[----:B------:R0:W-:Y:S01]  /*5c40*/  UTMACMDFLUSH ;  /* 0x00000000000079b7 */ /* 0x0001e20000000000 */
[----:B------:R-:W-:-:S04]  /*5c50*/  DEPBAR.LE SB0, 0x0 ;  /* 0x000080000000791a */ /* 0x000fc80000000000 */
.L_x_2010:
[----:B------:R-:W-:Y:S05]  /*5c60*/  BSYNC B0 ;  /* 0x0000000000007941 */ /* 0x000fea0003800000 */
.L_x_2009:
        /* <DEDUP_REMOVED lines=14> */
.L_x_2013:
[----:B------:R-:W-:Y:S05]  /*5d50*/  BSYNC B0 ;  /* 0x0000000000007941 */ /* 0x000fea0003800000 */
.L_x_2012:
        /* <DEDUP_REMOVED lines=20> */
.L_x_2016:
[----:B-12---:R-:W2:Y:S04]  /*5ea0*/  LDG.E.STRONG.GPU R0, desc[UR46][R2.64] ;  /* 0x0000002e02007981 */ /* 0x006ea8000c1ef900 */
[----:B--2---:R-:W-:Y:S01]  /*5eb0*/  CCTL.IVALL ;  /* 0x00000000ff00798f */ /* 0x004fe20002000000 */
[----:B------:R-:W-:Y:S05]  /*5ec0*/  YIELD ;  /* 0x0000000000007946 */ /* 0x000fea0003800000 */
[----:B------:R-:W-:-:S13]  /*5ed0*/  ISETP.NE.AND P0, PT, R0, UR17, PT ;  /* 0x0000001100007c0c */ /* 0x000fda000bf05270 */
[----:B------:R-:W-:Y:S05]  /*5ee0*/  @P0 BRA `(.L_x_2016) ;  /* 0xfffffffc00ec0947 */ /* 0x000fea000383ffff */
.L_x_2015:
[----:B------:R-:W-:Y:S05]  /*5ef0*/  BSYNC B0 ;  /* 0x0000000000007941 */ /* 0x000fea0003800000 */
.L_x_2014:
[----:B------:R-:W-:-:S03]  /*5f00*/  UMOV UR4, 0xffffffff ;  /* 0xffffffff00047882 */ /* 0x000fc60000000000 */
[----:B------:R-:W-:Y:S05]  /*5f10*/  BRA.DIV UR4, `(.L_x_2017) ;  /* 0x0000005604087947 */ /* 0x000fea000b800000 */
[----:B------:R-:W-:Y:S01]  /*5f20*/  NOP ;  /* 0x0000000000007918 */ /* 0x000fe20000000000 */
.L_x_2120:
        /* <DEDUP_REMOVED lines=16> */
.L_x_2020:
[----:B------:R-:W-:Y:S01]  /*6030*/  @P0 ELECT P2, URZ, PT ;  /* 0x00000000003f082f */ /* 0x000fe20003840000 */
[----:B------:R3:W-:-:S12]  /*6040*/  UBLKRED.G.S.ADD.F32.RN [UR4], [UR9], UR6, desc[UR10] ;  /* 0x00000a04090073bb */ /* 0x0007d800080a1406 */
[----:B------:R-:W-:Y:S02]  /*6050*/  @P2 PLOP3.LUT P0, PT, P2, PT, PT, 0x8, 0x0 ;  /* 0x000000000000281c */ /* 0x000fe4000170e170 */
[----:B------:R-:W-:-:S11]  /*6060*/  PLOP3.LUT P2, PT, PT, PT, PT, 0x8, 0x0 ;  /* 0x000000000000781c */ /* 0x000fd60003f4e170 */
[----:B---3--:R-:W-:Y:S05]  /*6070*/  @P0 BRA.U.ANY `(.L_x_2020) ;  /* 0xfffffffd00ec0947 */ /* 0x008fea000393ffff */
[----:B------:R0:W-:Y:S01]  /*6080*/  UTMACMDFLUSH ;  /* 0x00000000000079b7 */ /* 0x0001e20000000000 */
[----:B------:R-:W-:-:S04]  /*6090*/  DEPBAR.LE SB0, 0x0 ;  /* 0x000080000000791a */ /* 0x000fc80000000000 */
.L_x_2019:
[----:B------:R-:W-:Y:S05]  /*60a0*/  BSYNC B0 ;  /* 0x0000000000007941 */ /* 0x000fea0003800000 */
.L_x_2018:
        /* <DEDUP_REMOVED lines=14> */
.L_x_1974:
        /* <DEDUP_REMOVED lines=21> */
.L_x_2022:
        /* <DEDUP_REMOVED lines=13> */
.L_x_2024:
[----:B------:R-:W-:-:S05]  /*63b0*/  ULDC UR4, c[0x0][0x8c4] ;  /* 0x0002310000047ab9 */ /* 0x000fca0000000800 */
.L_x_2023:
        /* <DEDUP_REMOVED lines=44> */
.L_x_2025:
        /* <DEDUP_REMOVED lines=13> */
.L_x_2026:
        /* <DEDUP_REMOVED lines=12> */
.L_x_2027:
        /* <DEDUP_REMOVED lines=27> */
.L_x_2028:
        /* <DEDUP_REMOVED lines=39> */
.L_x_2033:
[----:B------:R-:W2:Y:S04]  /*6c30*/  LDG.E.STRONG.GPU R0, desc[UR46][R2.64] ;  /* 0x0000002e02007981 */ /* 0x000ea8000c1ef900 */
[----:B--2---:R-:W-:Y:S01]  /*6c40*/  CCTL.IVALL ;  /* 0x00000000ff00798f */ /* 0x004fe20002000000 */
[----:B------:R-:W-:Y:S05]  /*6c50*/  YIELD ;  /* 0x0000000000007946 */ /* 0x000fea0003800000 */
[----:B------:R-:W-:-:S13]  /*6c60*/  ISETP.NE.AND P1, PT, R0, UR22, PT ;  /* 0x0000001600007c0c */ /* 0x000fda000bf25270 */
[----:B------:R-:W-:Y:S05]  /*6c70*/  @P1 BRA `(.L_x_2033) ;  /* 0xfffffffc00ec1947 */ /* 0x000fea000383ffff */
.L_x_2032:
[----:B------:R-:W-:Y:S05]  /*6c80*/  BSYNC B0 ;  /* 0x0000000000007941 */ /* 0x000fea0003800000 */
.L_x_2031:
[----:B------:R-:W-:-:S03]  /*6c90*/  UMOV UR17, 0xffffffff ;  /* 0xffffffff00117882 */ /* 0x000fc60000000000 */
[----:B------:R-:W-:Y:S05]  /*6ca0*/  BRA.DIV UR17, `(.L_x_2034) ;  /* 0x0000004611c07947 */ /* 0x000fea000b800000 */
[----:B------:R-:W-:Y:S01]  /*6cb0*/  NOP ;  /* 0x0000000000007918 */ /* 0x000fe20000000000 */
.L_x_2123:
        /* <DEDUP_REMOVED lines=22> */
.L_x_2036:
[----:B------:R-:W-:Y:S05]  /*6e20*/  BSYNC B0 ;  /* 0x0000000000007941 */ /* 0x000fea0003800000 */
.L_x_2035:
        /* <DEDUP_REMOVED lines=20> */
.L_x_2038:
[----:B------:R-:W-:Y:S05]  /*6f70*/  BSYNC B0 ;  /* 0x0000000000007941 */ /* 0x000fea0003800000 */
.L_x_2037:
[----:B------:R-:W-:Y:S06]  /*6f80*/  BAR.ARV 0xa, 0xa0 ;  /* 0x0282800000007b1d */ /* 0x000fec0000002000 */
[----:B------:R-:W-:Y:S04]  /*6f90*/  BSSY B0, `(.L_x_2039) ;  /* 0x0000003000007945 */ /* 0x000fe80003800000 */
[----:B------:R-:W-:Y:S05]  /*6fa0*/  @!P0 BRA `(.L_x_2040) ;  /* 0x0000000000048947 */ /* 0x000fea0003800000 */
[----:B------:R-:W-:-:S04]  /*6fb0*/  DEPBAR.LE SB0, 0x0 ;  /* 0x000080000000791a */ /* 0x000fc80000000000 */
.L_x_2040:
[----:B------:R-:W-:Y:S05]  /*6fc0*/  BSYNC B0 ;  /* 0x0000000000007941 */ /* 0x000fea0003800000 */
.L_x_2039:
        /* <DEDUP_REMOVED lines=19> */
.L_x_2042:
[----:B------:R-:W-:Y:S05]  /*7100*/  BSYNC B0 ;  /* 0x0000000000007941 */ /* 0x000fea0003800000 */
.L_x_2041:
[----:B------:R-:W-:Y:S01]  /*7110*/  UIADD3 UR17, UR9, 0x1, URZ ;  /* 0x0000000109117890 */ /* 0x000fe2000fffe03f */
[----:B------:R-:W-:Y:S11]  /*7120*/  BRA `(.L_x_2043) ;  /* 0x0000000000047947 */ /* 0x000ff60003800000 */
.L_x_2030:
[----:B------:R-:W-:-:S05]  /*7130*/  UMOV UR17, UR9 ;  /* 0x0000000900117c82 */ /* 0x000fca0008000000 */
.L_x_2043:
        /* <DEDUP_REMOVED lines=16> */
.L_x_2068:
        /* <DEDUP_REMOVED lines=11> */
.L_x_2046:
[----:B------:R-:W2:Y:S04]  /*72f0*/  LDG.E.STRONG.GPU R0, desc[UR46][R2.64] ;  /* 0x0000002e02007981 */ /* 0x000ea8000c1ef900 */
[----:B--2---:R-:W-:Y:S01]  /*7300*/  CCTL.IVALL ;  /* 0x00000000ff00798f */ /* 0x004fe20002000000 */
[----:B------:R-:W-:Y:S05]  /*7310*/  YIELD ;  /* 0x0000000000007946 */ /* 0x000fea0003800000 */
[----:B------:R-:W-:-:S13]  /*7320*/  ISETP.NE.AND P1, PT, R0, UR22, PT ;  /* 0x0000001600007c0c */ /* 0x000fda000bf25270 */
[----:B------:R-:W-:Y:S05]  /*7330*/  @P1 BRA `(.L_x_2046) ;  /* 0xfffffffc00ec1947 */ /* 0x000fea000383ffff */
.L_x_2045:
[----:B------:R-:W-:Y:S05]  /*7340*/  BSYNC B0 ;  /* 0x0000000000007941 */ /* 0x000fea0003800000 */
.L_x_2044:
[----:B------:R-:W-:-:S03]  /*7350*/  UMOV UR16, 0xffffffff ;  /* 0xffffffff00107882 */ /* 0x000fc60000000000 */
[----:B------:R-:W-:Y:S05]  /*7360*/  BRA.DIV UR16, `(.L_x_2047) ;  /* 0x00000042102c7947 */ /* 0x000fea000b800000 */
[----:B------:R-:W-:Y:S01]  /*7370*/  NOP ;  /* 0x0000000000007918 */ /* 0x000fe20000000000 */
.L_x_2126:
        /* <DEDUP_REMOVED lines=19> */
.L_x_2049:
[----:B------:R-:W-:Y:S05]  /*74b0*/  BSYNC B0 ;  /* 0x0000000000007941 */ /* 0x000fea0003800000 */
.L_x_2048:
        /* <DEDUP_REMOVED lines=17> */
.L_x_2051:
[----:B------:R-:W-:Y:S05]  /*75d0*/  BSYNC B0 ;  /* 0x0000000000007941 */ /* 0x000fea0003800000 */
.L_x_2050:
[----:B------:R-:W-:Y:S06]  /*75e0*/  BAR.ARV 0xa, 0xa0 ;  /* 0x0282800000007b1d */ /* 0x000fec0000002000 */
[----:B------:R-:W-:Y:S04]  /*75f0*/  BSSY B0, `(.L_x_2052) ;  /* 0x0000003000007945 */ /* 0x000fe80003800000 */
[----:B------:R-:W-:Y:S05]  /*7600*/  @!P0 BRA `(.L_x_2053) ;  /* 0x0000000000048947 */ /* 0x000fea0003800000 */
[----:B------:R-:W-:-:S04]  /*7610*/  DEPBAR.LE SB0, 0x0 ;  /* 0x000080000000791a */ /* 0x000fc80000000000 */
.L_x_2053:
[----:B------:R-:W-:Y:S05]  /*7620*/  BSYNC B0 ;  /* 0x0000000000007941 */ /* 0x000fea0003800000 */
.L_x_2052:
        /* <DEDUP_REMOVED lines=19> */
.L_x_2055:
[----:B------:R-:W-:Y:S05]  /*7760*/  BSYNC B0 ;  /* 0x0000000000007941 */ /* 0x000fea0003800000 */
.L_x_2054:
        /* <DEDUP_REMOVED lines=9> */
.L_x_2058:
[----:B------:R-:W2:Y:S04]  /*7800*/  LDG.E.STRONG.GPU R0, desc[UR46][R2.64] ;  /* 0x0000002e02007981 */ /* 0x000ea8000c1ef900 */
[----:B--2---:R-:W-:Y:S01]  /*7810*/  CCTL.IVALL ;  /* 0x00000000ff00798f */ /* 0x004fe20002000000 */
[----:B------:R-:W-:Y:S05]  /*7820*/  YIELD ;  /* 0x0000000000007946 */ /* 0x000fea0003800000 */
[----:B------:R-:W-:-:S13]  /*7830*/  ISETP.NE.AND P1, PT, R0, UR22, PT ;  /* 0x0000001600007c0c */ /* 0x000fda000bf25270 */
[----:B------:R-:W-:Y:S05]  /*7840*/  @P1 BRA `(.L_x_2058) ;  /* 0xfffffffc00ec1947 */ /* 0x000fea000383ffff */
.L_x_2057:
[----:B------:R-:W-:Y:S05]  /*7850*/  BSYNC B0 ;  /* 0x0000000000007941 */ /* 0x000fea0003800000 */
.L_x_2056:
[----:B------:R-:W-:-:S03]  /*7860*/  UMOV UR12, 0xffffffff ;  /* 0xffffffff000c7882 */ /* 0x000fc60000000000 */
[----:B------:R-:W-:Y:S05]  /*7870*/  BRA.DIV UR12, `(.L_x_2059) ;  /* 0x0000003e0c047947 */ /* 0x000fea000b800000 */
[----:B------:R-:W-:Y:S01]  /*7880*/  NOP ;  /* 0x0000000000007918 */ /* 0x000fe20000000000 */
.L_x_2129:
        /* <DEDUP_REMOVED lines=15> */
.L_x_2061:
[----:B------:R-:W-:Y:S05]  /*7980*/  BSYNC B0 ;  /* 0x0000000000007941 */ /* 0x000fea0003800000 */
.L_x_2060:
        /* <DEDUP_REMOVED lines=15> */
.L_x_2063:
[----:B------:R-:W-:Y:S05]  /*7a80*/  BSYNC B0 ;  /* 0x0000000000007941 */ /* 0x000fea0003800000 */
.L_x_2062:
[----:B------:R-:W-:Y:S06]  /*7a90*/  BAR.ARV 0xa, 0xa0 ;  /* 0x0282800000007b1d */ /* 0x000fec0000002000 */
[----:B------:R-:W-:Y:S04]  /*7aa0*/  BSSY B0, `(.L_x_2064) ;  /* 0x0000003000007945 */ /* 0x000fe80003800000 */
[----:B------:R-:W-:Y:S05]  /*7ab0*/  @!P0 BRA `(.L_x_2065) ;  /* 0x0000000000048947 */ /* 0x000fea0003800000 */
[----:B------:R-:W-:-:S04]  /*7ac0*/  DEPBAR.LE SB0, 0x0 ;  /* 0x000080000000791a */ /* 0x000fc80000000000 */
.L_x_2065:
[----:B------:R-:W-:Y:S05]  /*7ad0*/  BSYNC B0 ;  /* 0x0000000000007941 */ /* 0x000fea0003800000 */
.L_x_2064:
        /* <DEDUP_REMOVED lines=19> */
.L_x_2067:
[----:B------:R-:W-:Y:S05]  /*7c10*/  BSYNC B0 ;  /* 0x0000000000007941 */ /* 0x000fea0003800000 */
.L_x_2066:
[----:B------:R-:W-:Y:S02]  /*7c20*/  UIADD3 UR9, UR9, 0x2, URZ ;  /* 0x0000000209097890 */ /* 0x000fe4000fffe03f */
[----:B------:R-:W-:Y:S02]  /*7c30*/  UIADD3 UR4, UR4, 0x3000, URZ ;  /* 0x0000300004047890 */ /* 0x000fe4000fffe03f */
[----:B------:R-:W-:-:S06]  /*7c40*/  UISETP.GE.AND UP0, UPT, UR9, UR11, UPT ;  /* 0x0000000b0900728c */ /* 0x000fcc000bf06270 */
[----:B------:R-:W-:-:S13]  /*7c50*/  PLOP3.LUT P1, PT, PT, PT, UP0, 0x80, 0x0 ;  /* 0x000000000000781c */ /* 0x000fda0003f2f008 */
[----:B------:R-:W-:Y:S05]  /*7c60*/  @!P1 BRA `(.L_x_2068) ;  /* 0xfffffff400749947 */ /* 0x000fea000383ffff */
.L_x_2029:
        /* <DEDUP_REMOVED lines=41> */
.L_x_2071:
[----:B------:R-:W-:Y:S05]  /*7f00*/  BSYNC B0 ;  /* 0x0000000000007941 */ /* 0x000fea0003800000 */
.L_x_2070:
[----:B------:R-:W-:Y:S05]  /*7f10*/  BRA `(.L_x_2072) ;  /* 0x0000000000047947 */ /* 0x000fea0003800000 */
.L_x_2069:
[----:B------:R-:W-:-:S05]  /*7f20*/  UMOV UR4, UR9 ;  /* 0x0000000900047c82 */ /* 0x000fca0008000000 */
.L_x_2072:
        /* <DEDUP_REMOVED lines=11> */
.L_x_2077:
        /* <DEDUP_REMOVED lines=24> */
.L_x_2074:
[----:B------:R-:W-:Y:S05]  /*8160*/  BSYNC B0 ;  /* 0x0000000000007941 */ /* 0x000fea0003800000 */
.L_x_2073:
        /* <DEDUP_REMOVED lines=24> */
.L_x_2076:
[----:B------:R-:W-:Y:S05]  /*82f0*/  BSYNC B0 ;  /* 0x0000000000007941 */ /* 0x000fea0003800000 */
.L_x_2075:
[----:B------:R-:W-:Y:S02]  /*8300*/  UIADD3 UR7, UR7, 0x2, URZ ;  /* 0x0000000207077890 */ /* 0x000fe4000fffe03f */
[----:B------:R-:W-:Y:S02]  /*8310*/  ULEA UR5, UR19, UR5, 0x1 ;  /* 0x0000000513057291 */ /* 0x000fe4000f8e083f */
[----:B------:R-:W-:Y:S02]  /*8320*/  ULEA UR6, UR19, UR6, 0x1 ;  /* 0x0000000613067291 */ /* 0x000fe4000f8e083f */
[----:B------:R-:W-:-:S13]  /*8330*/  ISETP.NE.AND P0, PT, RZ, UR7, PT ;  /* 0x00000007ff007c0c */ /* 0x000fda000bf05270 */
[----:B------:R-:W-:Y:S05]  /*8340*/  @!P0 BRA `(.L_x_1979) ;  /* 0x0000002c00748947 */ /* 0x000fea0003800000 */
[----:B------:R-:W-:Y:S05]  /*8350*/  BRA `(.L_x_2077) ;  /* 0xfffffffc00207947 */ /* 0x000fea000383ffff */
.L_x_2021:
        /* <DEDUP_REMOVED lines=14> */
.L_x_2078:
        /* <DEDUP_REMOVED lines=14> */
.L_x_2080:
[----:B------:R-:W-:-:S05]  /*8520*/  ULDC UR4, c[0x0][0x8c4] ;  /* 0x0002310000047ab9 */ /* 0x000fca0000000800 */
.L_x_2079:
        /* <DEDUP_REMOVED lines=59> */
.L_x_2082:
        /* <DEDUP_REMOVED lines=13> */
.L_x_2083:
        /* <DEDUP_REMOVED lines=8> */
.L_x_2084:
        /* <DEDUP_REMOVED lines=21> */
.L_x_2085:
        /* <DEDUP_REMOVED lines=50> */
.L_x_2130:
        /* <DEDUP_REMOVED lines=15> */
.L_x_2088:
        /* <DEDUP_REMOVED lines=127> */
.L_x_2099:
[----:B-123--:R-:W-:-:S04]  /*9780*/  SHF.L.U32 R18, R10, 0x1f, RZ ;  /* 0x0000001f0a127819 */ /* 0x00efc800000006ff */
[----:B------:R-:W2:Y:S02]  /*9790*/  SYNCS.PHASECHK.TRANS64.TRYWAIT P1, [R15+URZ+0x26840], R18 ;  /* 0x026840120f0075a7 */ /* 0x000ea4000802017f */
[----:B--2---:R-:W-:Y:S05]  /*97a0*/  @!P1 BRA `(.L_x_2091) ;  /* 0x0000001c00689947 */ /* 0x004fea0003800000 */
.L_x_2131:
        /* <DEDUP_REMOVED lines=8> */
.L_x_2092:
        /* <DEDUP_REMOVED lines=44> */
.L_x_2132:
        /* <DEDUP_REMOVED lines=8> */
.L_x_2094:
        /* <DEDUP_REMOVED lines=44> */
.L_x_2133:
        /* <DEDUP_REMOVED lines=8> */
.L_x_2096:
        /* <DEDUP_REMOVED lines=38> */
.L_x_2135:
        /* <DEDUP_REMOVED lines=8> */
.L_x_2098:
        /* <DEDUP_REMOVED lines=44> */
.L_x_2090:
[----:B------:R-:W4:Y:S02]  /*a450*/  LDL.LU R4, [R1+0x8] ;  /* 0x0000080001047983 */ /* 0x000f240000300800 */
[----:B----4-:R-:W-:Y:S02]  /*a460*/  ISETP.NE.AND P1, PT, R4, RZ, PT ;  /* 0x000000ff0400720c */ /* 0x010fe40003f25270 */
[----:B------:R4:W5:Y:S11]  /*a470*/  LDL R4, [R1+0x4] ;  /* 0x0000040001047983 */ /* 0x0009760000100800 */
[----:B----4-:R-:W-:Y:S05]  /*a480*/  @!P1 BRA `(.L_x_2089) ;  /* 0x0000000400949947 */ /* 0x010fea0003800000 */
[----:B------:R-:W-:-:S04]  /*a490*/  SHF.L.U32 R12, R10, 0x1f, RZ ;  /* 0x0000001f0a0c7819 */ /* 0x000fc800000006ff */
[----:B------:R-:W4:Y:S02]  /*a4a0*/  SYNCS.PHASECHK.TRANS64.TRYWAIT P1, [R15+URZ+0x26840], R12 ;  /* 0x0268400c0f0075a7 */ /* 0x000f24000802017f */
[----:B----4-:R-:W-:Y:S05]  /*a4b0*/  @!P1 BRA `(.L_x_2100) ;  /* 0x0000001000789947 */ /* 0x010fea0003800000 */
.L_x_2136:
        /* <DEDUP_REMOVED lines=8> */
.L_x_2101:
        /* <DEDUP_REMOVED lines=41> */
.L_x_2137:
        /* <DEDUP_REMOVED lines=8> */
.L_x_2103:
        /* <DEDUP_REMOVED lines=41> */
.L_x_2089:
[----:B------:R-:W1:Y:S01]  /*aae0*/  S2R R0, SR_TID.X ;  /* 0x0000000000007919 */ /* 0x000e620000002100 */
[----:B------:R-:W-:Y:S01]  /*aaf0*/  IMAD R3, R16, 0x8, R15 ;  /* 0x0000000810037824 */ /* 0x000fe200078e020f */
[----:B-1----:R-:W-:Y:S02]  /*ab00*/  LOP3.LUT R2, R0, 0x7f, RZ, 0xc0, !PT ;  /* 0x0000007f00027812 */ /* 0x002fe400078ec0ff */
[----:B------:R-:W-:Y:S02]  /*ab10*/  SHF.L.U32 R0, R10, 0x1f, RZ ;  /* 0x0000001f0a007819 */ /* 0x000fe400000006ff */
[----:B------:R-:W-:Y:S02]  /*ab20*/  ISETP.NE.AND P1, PT, R2, RZ, PT ;  /* 0x000000ff0200720c */ /* 0x000fe40003f25270 */
[----:B------:R-:W1:Y:S02]  /*ab30*/  SYNCS.PHASECHK.TRANS64.TRYWAIT P0, [R3+URZ+0x26840], R0 ;  /* 0x02684000030075a7 */ /* 0x000e64000800017f */
[----:B-1----:R-:W-:Y:S09]  /*ab40*/  @!P0 BRA `(.L_x_2104) ;  /* 0x0000000800fc8947 */ /* 0x002ff20003800000 */
.L_x_2138:
[----:B------:R-:W-:Y:S05]  /*ab50*/  @P1 BRA `(.L_x_2105) ;  /* 0x0000000000181947 */ /* 0x000fea0003800000 */
[----:B------:R-:W1:Y:S01]  /*ab60*/  S2R R2, SR_TID.X ;  /* 0x0000000000027919 */ /* 0x000e620000002100 */
[----:B------:R-:W-:-:S04]  /*ab70*/  IMAD.MOV.U32 R0, RZ, RZ, 0x3100 ;  /* 0x00003100ff007424 */ /* 0x000fc800078e00ff */
[----:B------:R1:W-:Y:S02]  /*ab80*/  SYNCS.ARRIVE.TRANS64 RZ, [R3+URZ+0x26830], R0 ;  /* 0x0268300003ff79a7 */ /* 0x0003e4000800003f */
[----:B-1----:R-:W-:-:S13]  /*ab90*/  LOP3.LUT P0, RZ, R2, 0x1f, RZ, 0xc0, !PT ;  /* 0x0000001f02ff7812 */ /* 0x002fda000780c0ff */
[----:B------:R-:W-:Y:S05]  /*aba0*/  @!P0 BRA `(.L_x_2105) ;  /* 0x0000000000048947 */ /* 0x000fea0003800000 */
[----:B------:R-:W-:Y:S01]  /*abb0*/  BPT.TRAP 0x1 ;  /* 0x000000040000795c */ /* 0x000fe20000300000 */
.L_x_2105:
        /* <DEDUP_REMOVED lines=48> */
.L_x_2086:
[----:B------:R-:W-:Y:S05]  /*aec0*/  BSYNC B0 ;  /* 0x0000000000007941 */ /* 0x000fea0003800000 */
.L_x_2081:
[----:B------:R-:W-:-:S03]  /*aed0*/  UMOV UR8, 0xffffffff ;  /* 0xffffffff00087882 */ /* 0x000fc60000000000 */
[----:B------:R-:W-:Y:S05]  /*aee0*/  BRA.DIV UR8, `(.L_x_2106) ;  /* 0x0000000a08287947 */ /* 0x000fea000b800000 */
[----:B------:R-:W-:-:S13]  /*aef0*/  ELECT P6, URZ, PT ;  /* 0x00000000003f782f */ /* 0x000fda00038c0000 */
.L_x_2141:
[----:B------:R-:W-:Y:S05]  /*af00*/  @!P6 BRA `(.L_x_1979) ;  /* 0x000000000084e947 */ /* 0x000fea0003800000 */
[----:B------:R-:W-:-:S06]  /*af10*/  ULOP3.LUT UR8, UR38, 0x2, URZ, 0xfc, !UPT ;  /* 0x0000000226087892 */ /* 0x000fcc000f8efc3f */
[----:B------:R-:W-:-:S05]  /*af20*/  IMAD.U32 R2, RZ, RZ, UR8 ;  /* 0x00000008ff027e24 */ /* 0x000fca000f8e00ff */
[----:B------:R-:W-:-:S13]  /*af30*/  ISETP.NE.AND P2, PT, R2, 0x3, PT ;  /* 0x000000030200780c */ /* 0x000fda0003f45270 */
[----:B------:R-:W-:Y:S05]  /*af40*/  @!P2 BRA `(.L_x_2107) ;  /* 0x000000000004a947 */ /* 0x000fea0003800000 */
[----:B---3--:R-:W-:Y:S01]  /*af50*/  BPT.TRAP 0x1 ;  /* 0x000000040000795c */ /* 0x008fe20000300000 */
.L_x_2107:
        /* <DEDUP_REMOVED lines=15> */
.L_x_2142:
[----:B------:R-:W2:Y:S02]  /*b050*/  SYNCS.PHASECHK.TRANS64.TRYWAIT P0, [R3+URZ], R2 ;  /* 0x00000002030075a7 */ /* 0x000ea4000800017f */
[----:B--2---:R-:W-:Y:S05]  /*b060*/  @!P0 BRA `(.L_x_2109) ;  /* 0x0000000400fc8947 */ /* 0x004fea0003800000 */
.L_x_2143:
[----:B------:R-:W-:Y:S05]  /*b070*/  @!P2 BRA `(.L_x_2110) ;  /* 0x000000000004a947 */ /* 0x000fea0003800000 */
[----:B---3--:R-:W-:Y:S01]  /*b080*/  BPT.TRAP 0x1 ;  /* 0x000000040000795c */ /* 0x008fe20000300000 */
.L_x_2110:
[----:B--2---:R-:W-:-:S04]  /*b090*/  VIADD R3, R8, 0x26840 ;  /* 0x0002684008037836 */ /* 0x004fc80000000000 */
[----:B------:R-:W-:-:S04]  /*b0a0*/  IMAD R5, R0, 0x8, R3 ;  /* 0x0000000800057824 */ /* 0x000fc800078e0203 */
[----:B------:R-:W2:Y:S02]  /*b0b0*/  SYNCS.PHASECHK.TRANS64.TRYWAIT P0, [R5+URZ], R4 ;  /* 0x00000004050075a7 */ /* 0x000ea4000800017f */
[----:B--2---:R-:W-:Y:S05]  /*b0c0*/  @!P0 BRA `(.L_x_2111) ;  /* 0x0000000400f88947 */ /* 0x004fea0003800000 */
.L_x_2144:
[----:B------:R-:W-:-:S07]  /*b0d0*/  IMAD R3, R6, 0x8, R3 ;  /* 0x0000000806037824 */ /* 0x000fce00078e0203 */
.L_x_2112:
[----:B----4-:R4:W1:Y:S02]  /*b0e0*/  SYNCS.PHASECHK.TRANS64.TRYWAIT P0, [R3+URZ], R2 ;  /* 0x00000002030075a7 */ /* 0x010864000800017f */
[----:B-1----:R-:W-:Y:S05]  /*b0f0*/  @!P0 NANOSLEEP.SYNCS 0x989680 ;  /* 0x009896800000895d */ /* 0x002fea0003900000 */
[----:B------:R-:W1:Y:S02]  /*b100*/  @!P0 SYNCS.PHASECHK.TRANS64 P0, [R3+URZ], R2 ;  /* 0x00000002030085a7 */ /* 0x000e64000800007f */
[----:B-1----:R-:W-:Y:S05]  /*b110*/  @!P0 BRA `(.L_x_2112) ;  /* 0xfffffffc00f08947 */ /* 0x002fea000383ffff */
.L_x_1979:
[----:B---3--:R-:W-:Y:S05]  /*b120*/  BSYNC B6 ;  /* 0x0000000000067941 */ /* 0x008fea0003800000 */
.L_x_1973:
[----:B------:R-:W-:Y:S05]  /*b130*/  EXIT ;  /* 0x000000000000794d */ /* 0x000fea0003800000 */
.L_x_1990:
[----:B------:R-:W-:Y:S02]  /*b140*/  IMAD.MOV.U32 R13, RZ, RZ, R17 ;  /* 0x000000ffff0d7224 */ /* 0x000fe400078e0011 */
[----:B------:R-:W-:Y:S02]  /*b150*/  IMAD.MOV.U32 R12, RZ, RZ, RZ ;  /* 0x000000ffff0c7224 */ /* 0x000fe400078e00ff */
[----:B------:R-:W-:Y:S02]  /*b160*/  IMAD.MOV.U32 R11, RZ, RZ, 0x1f ;  /* 0x0000001fff0b7424 */ /* 0x000fe400078e00ff */
[----:B------:R-:W-:-:S07]  /*b170*/  IMAD.MOV.U32 R15, RZ, RZ, -0x1 ;  /* 0xffffffffff0f7424 */ /* 0x000fce00078e00ff */
[----:B------:R-:W-:Y:S05]  /*b180*/  WARPSYNC.COLLECTIVE R15, `(.L_x_2113) ;  /* 0x000000000f087348 */ /* 0x000fea0003c00000 */
[----:B------:R1:W2:Y:S02]  /*b190*/  SHFL.IDX P6, R14, R13, R12, R11 ;  /* 0x0000000c0d0e7389 */ /* 0x0002a400000c000b */
[----:B-12---:R-:W-:Y:S01]  /*b1a0*/  ENDCOLLECTIVE ;  /* 0x000000000000791b */ /* 0x006fe20003800000 */
.L_x_2113:
[----:B------:R-:W-:Y:S05]  /*b1b0*/  BRA `(.L_x_2114) ;  /* 0xffffff6000d87947 */ /* 0x000fea000383ffff */
.L_x_1992:
[----:B--2---:R2:W3:Y:S02]  /*b1c0*/  SYNCS.PHASECHK.TRANS64.TRYWAIT P0, [R237+URZ+0x26800], R4 ;  /* 0x02680004ed0075a7 */ /* 0x0044e4000800017f */
[----:B---3--:R-:W-:Y:S05]  /*b1d0*/  @!P0 NANOSLEEP.SYNCS 0x989680 ;  /* 0x009896800000895d */ /* 0x008fea0003900000 */
[----:B------:R-:W3:Y:S02]  /*b1e0*/  @!P0 SYNCS.PHASECHK.TRANS64 P0, [R237+URZ+0x26800], R4 ;  /* 0x02680004ed0085a7 */ /* 0x000ee4000800007f */
[----:B---3--:R-:W-:Y:S05]  /*b1f0*/  @!P0 BRA `(.L_x_1992) ;  /* 0xfffffffc00f08947 */ /* 0x008fea000383ffff */
[----:B------:R-:W-:Y:S05]  /*b200*/  BRA `(.L_x_1991) ;  /* 0xffffff6400007947 */ /* 0x000fea000383ffff */
.L_x_1997:
[----:B--2---:R-:W-:-:S04]  /*b210*/  IMAD.U32 R5, RZ, RZ, UR7 ;  /* 0x00000007ff057e24 */ /* 0x004fc8000f8e00ff */
[----:B------:R2:W3:Y:S03]  /*b220*/  SYNCS.PHASECHK.TRANS64.TRYWAIT P0, [R5+URZ+0x26810], R120 ;  /* 0x02681078050075a7 */ /* 0x0004e6000800017f */
[----:B---3--:R-:W-:Y:S05]  /*b230*/  @!P0 NANOSLEEP.SYNCS 0x989680 ;  /* 0x009896800000895d */ /* 0x008fea0003900000 */
[----:B------:R-:W3:Y:S02]  /*b240*/  @!P0 SYNCS.PHASECHK.TRANS64 P0, [R5+URZ+0x26810], R120 ;  /* 0x02681078050085a7 */ /* 0x000ee4000800007f */
[----:B---3--:R-:W-:Y:S05]  /*b250*/  @!P0 BRA `(.L_x_1997) ;  /* 0xfffffffc00ec8947 */ /* 0x008fea000383ffff */
[----:B------:R-:W-:Y:S05]  /*b260*/  BRA `(.L_x_1996) ;  /* 0xffffff6c005c7947 */ /* 0x000fea000383ffff */
.L_x_2001:
[----:B------:R-:W-:-:S04]  /*b270*/  IMAD.U32 R121, RZ, RZ, UR7 ;  /* 0x00000007ff797e24 */ /* 0x000fc8000f8e00ff */
[----:B------:R1:W1:Y:S03]  /*b280*/  SYNCS.PHASECHK.TRANS64.TRYWAIT P0, [R121+URZ+0x26830], R120 ;  /* 0x02683078790075a7 */ /* 0x000266000800017f */
[----:B-1----:R-:W-:Y:S05]  /*b290*/  @!P0 NANOSLEEP.SYNCS 0x989680 ;  /* 0x009896800000895d */ /* 0x002fea0003900000 */
[----:B------:R-:W1:Y:S02]  /*b2a0*/  @!P0 SYNCS.PHASECHK.TRANS64 P0, [R121+URZ+0x26830], R120 ;  /* 0x02683078790085a7 */ /* 0x000e64000800007f */
[----:B-1----:R-:W-:Y:S05]  /*b2b0*/  @!P0 BRA `(.L_x_2001) ;  /* 0xfffffffc00ec8947 */ /* 0x002fea000383ffff */
[----:B------:R-:W-:Y:S05]  /*b2c0*/  BRA `(.L_x_2000) ;  /* 0xffffff7400207947 */ /* 0x000fea000383ffff */
.L_x_2008:
[----:B------:R-:W-:Y:S01]  /*b2d0*/  BSSY B0, `(.L_x_2115) ;  /* 0x0000005000007945 */ /* 0x000fe20003800000 */
[----:B------:R-:W-:-:S07]  /*b2e0*/  IMAD.MOV.U32 R15, RZ, RZ, -0x1 ;  /* 0xffffffffff0f7424 */ /* 0x000fce00078e00ff */
[----:B-1----:R-:W-:Y:S05]  /*b2f0*/  WARPSYNC.COLLECTIVE R15, `(.L_x_2116) ;  /* 0x000000000f087348 */ /* 0x002fea0003c00000 */
[----:B------:R-:W-:Y:S01]  /*b300*/  NOP ;  /* 0x0000000000007918 */ /* 0x000fe20000000000 */
[----:B-1----:R-:W-:Y:S01]  /*b310*/  ENDCOLLECTIVE ;  /* 0x000000000000791b */ /* 0x002fe20003800000 */
.L_x_2116:
[----:B------:R-:W-:Y:S05]  /*b320*/  BSYNC B0 ;  /* 0x0000000000007941 */ /* 0x000fea0003800000 */
.L_x_2115:
[----:B------:R-:W-:Y:S05]  /*b330*/  BRA `(.L_x_2117) ;  /* 0xffffffa400ec7947 */ /* 0x000fea000383ffff */
.L_x_2017:
[----:B------:R-:W-:Y:S01]  /*b340*/  BSSY B0, `(.L_x_2118) ;  /* 0x0000005000007945 */ /* 0x000fe20003800000 */
[----:B------:R-:W-:-:S07]  /*b350*/  IMAD.MOV.U32 R15, RZ, RZ, -0x1 ;  /* 0xffffffffff0f7424 */ /* 0x000fce00078e00ff */
[----:B-12---:R-:W-:Y:S05]  /*b360*/  WARPSYNC.COLLECTIVE R15, `(.L_x_2119) ;  /* 0x000000000f087348 */ /* 0x006fea0003c00000 */
[----:B------:R-:W-:Y:S01]  /*b370*/  NOP ;  /* 0x0000000000007918 */ /* 0x000fe20000000000 */
[----:B-12---:R-:W-:Y:S01]  /*b380*/  ENDCOLLECTIVE ;  /* 0x000000000000791b */ /* 0x006fe20003800000 */
.L_x_2119:
[----:B------:R-:W-:Y:S05]  /*b390*/  BSYNC B0 ;  /* 0x0000000000007941 */ /* 0x000fea0003800000 */
.L_x_2118:
[----:B------:R-:W-:Y:S05]  /*b3a0*/  BRA `(.L_x_2120) ;  /* 0xffffffa800e07947 */ /* 0x000fea000383ffff */
.L_x_2034:
[----:B------:R-:W-:Y:S01]  /*b3b0*/  BSSY B0, `(.L_x_2121) ;  /* 0x0000005000007945 */ /* 0x000fe20003800000 */
[----:B------:R-:W-:-:S07]  /*b3c0*/  IMAD.MOV.U32 R15, RZ, RZ, -0x1 ;  /* 0xffffffffff0f7424 */ /* 0x000fce00078e00ff */
[----:B------:R-:W-:Y:S05]  /*b3d0*/  WARPSYNC.COLLECTIVE R15, `(.L_x_2122) ;  /* 0x000000000f087348 */ /* 0x000fea0003c00000 */
[----:B------:R-:W-:Y:S01]  /*b3e0*/  NOP ;  /* 0x0000000000007918 */ /* 0x000fe20000000000 */
[----:B------:R-:W-:Y:S01]  /*b3f0*/  ENDCOLLECTIVE ;  /* 0x000000000000791b */ /* 0x000fe20003800000 */
.L_x_2122:
[----:B------:R-:W-:Y:S05]  /*b400*/  BSYNC B0 ;  /* 0x0000000000007941 */ /* 0x000fea0003800000 */
.L_x_2121:
[----:B------:R-:W-:Y:S05]  /*b410*/  BRA `(.L_x_2123) ;  /* 0xffffffb800287947 */ /* 0x000fea000383ffff */
.L_x_2047:
[----:B------:R-:W-:Y:S01]  /*b420*/  BSSY B0, `(.L_x_2124) ;  /* 0x0000005000007945 */ /* 0x000fe20003800000 */
[----:B------:R-:W-:-:S07]  /*b430*/  IMAD.MOV.U32 R15, RZ, RZ, -0x1 ;  /* 0xffffffffff0f7424 */ /* 0x000fce00078e00ff */
[----:B------:R-:W-:Y:S05]  /*b440*/  WARPSYNC.COLLECTIVE R15, `(.L_x_2125) ;  /* 0x000000000f087348 */ /* 0x000fea0003c00000 */
[----:B------:R-:W-:Y:S01]  /*b450*/  NOP ;  /* 0x0000000000007918 */ /* 0x000fe20000000000 */
[----:B------:R-:W-:Y:S01]  /*b460*/  ENDCOLLECTIVE ;  /* 0x000000000000791b */ /* 0x000fe20003800000 */
.L_x_2125:
[----:B------:R-:W-:Y:S05]  /*b470*/  BSYNC B0 ;  /* 0x0000000000007941 */ /* 0x000fea0003800000 */
.L_x_2124:
[----:B------:R-:W-:Y:S05]  /*b480*/  BRA `(.L_x_2126) ;  /* 0xffffffbc00bc7947 */ /* 0x000fea000383ffff */
.L_x_2059:
[----:B------:R-:W-:Y:S01]  /*b490*/  BSSY B0, `(.L_x_2127) ;  /* 0x0000005000007945 */ /* 0x000fe20003800000 */
[----:B------:R-:W-:-:S07]  /*b4a0*/  IMAD.MOV.U32 R15, RZ, RZ, -0x1 ;  /* 0xffffffffff0f7424 */ /* 0x000fce00078e00ff */
[----:B------:R-:W-:Y:S05]  /*b4b0*/  WARPSYNC.COLLECTIVE R15, `(.L_x_2128) ;  /* 0x000000000f087348 */ /* 0x000fea0003c00000 */
[----:B------:R-:W-:Y:S01]  /*b4c0*/  NOP ;  /* 0x0000000000007918 */ /* 0x000fe20000000000 */
[----:B------:R-:W-:Y:S01]  /*b4d0*/  ENDCOLLECTIVE ;  /* 0x000000000000791b */ /* 0x000fe20003800000 */
.L_x_2128:
[----:B------:R-:W-:Y:S05]  /*b4e0*/  BSYNC B0 ;  /* 0x0000000000007941 */ /* 0x000fea0003800000 */
.L_x_2127:
[----:B------:R-:W-:Y:S05]  /*b4f0*/  BRA `(.L_x_2129) ;  /* 0xffffffc000e47947 */ /* 0x000fea000383ffff */
.L_x_2087:
[----:B-1----:R1:W2:Y:S02]  /*b500*/  SYNCS.PHASECHK.TRANS64.TRYWAIT P0, [R15+URZ+0x26820], R0 ;  /* 0x026820000f0075a7 */ /* 0x0022a4000800017f */
[----:B--2---:R-:W-:Y:S05]  /*b510*/  @!P0 NANOSLEEP.SYNCS 0x989680 ;  /* 0x009896800000895d */ /* 0x004fea0003900000 */
[----:B------:R-:W2:Y:S02]  /*b520*/  @!P0 SYNCS.PHASECHK.TRANS64 P0, [R15+URZ+0x26820], R0 ;  /* 0x026820000f0085a7 */ /* 0x000ea4000800007f */
[----:B--2---:R-:W-:Y:S05]  /*b530*/  @!P0 BRA `(.L_x_2087) ;  /* 0xfffffffc00f08947 */ /* 0x004fea000383ffff */
[----:B------:R-:W-:Y:S05]  /*b540*/  BRA `(.L_x_2130) ;  /* 0xffffffd800547947 */ /* 0x000fea000383ffff */
.L_x_2091:
[----:B--2---:R2:W3:Y:S02]  /*b550*/  SYNCS.PHASECHK.TRANS64.TRYWAIT P1, [R15+URZ+0x26840], R18 ;  /* 0x026840120f0075a7 */ /* 0x0044e4000802017f */
[----:B---3--:R-:W-:Y:S05]  /*b560*/  @!P1 NANOSLEEP.SYNCS 0x989680 ;  /* 0x009896800000995d */ /* 0x008fea0003900000 */
[----:B------:R-:W3:Y:S02]  /*b570*/  @!P1 SYNCS.PHASECHK.TRANS64 P1, [R15+URZ+0x26840], R18 ;  /* 0x026840120f0095a7 */ /* 0x000ee4000802007f */
[----:B---3--:R-:W-:Y:S05]  /*b580*/  @!P1 BRA `(.L_x_2091) ;  /* 0xfffffffc00f09947 */ /* 0x008fea000383ffff */
[----:B------:R-:W-:Y:S05]  /*b590*/  BRA `(.L_x_2131) ;  /* 0xffffffe000847947 */ /* 0x000fea000383ffff */
.L_x_2093:
[----:B-1----:R1:W3:Y:S02]  /*b5a0*/  SYNCS.PHASECHK.TRANS64.TRYWAIT P1, [R15+URZ+0x26828], R18 ;  /* 0x026828120f0075a7 */ /* 0x0022e4000802017f */
[----:B---3--:R-:W-:Y:S05]  /*b5b0*/  @!P1 NANOSLEEP.SYNCS 0x989680 ;  /* 0x009896800000995d */ /* 0x008fea0003900000 */
[----:B------:R-:W3:Y:S02]  /*b5c0*/  @!P1 SYNCS.PHASECHK.TRANS64 P1, [R15+URZ+0x26828], R18 ;  /* 0x026828120f0095a7 */ /* 0x000ee4000802007f */
[----:B---3--:R-:W-:Y:S05]  /*b5d0*/  @!P1 BRA `(.L_x_2093) ;  /* 0xfffffffc00f09947 */ /* 0x008fea000383ffff */
[----:B------:R-:W-:Y:S05]  /*b5e0*/  BRA `(.L_x_2132) ;  /* 0xffffffe400407947 */ /* 0x000fea000383ffff */
.L_x_2095:
[----:B---3--:R3:W4:Y:S02]  /*b5f0*/  SYNCS.PHASECHK.TRANS64.TRYWAIT P1, [R15+URZ+0x26848], R18 ;  /* 0x026848120f0075a7 */ /* 0x008724000802017f */
[----:B----4-:R-:W-:Y:S05]  /*b600*/  @!P1 NANOSLEEP.SYNCS 0x989680 ;  /* 0x009896800000995d */ /* 0x010fea0003900000 */
[----:B------:R-:W4:Y:S02]  /*b610*/  @!P1 SYNCS.PHASECHK.TRANS64 P1, [R15+URZ+0x26848], R18 ;  /* 0x026848120f0095a7 */ /* 0x000f24000802007f */
[----:B----4-:R-:W-:Y:S05]  /*b620*/  @!P1 BRA `(.L_x_2095) ;  /* 0xfffffffc00f09947 */ /* 0x010fea000383ffff */
[----:B------:R-:W-:Y:S05]  /*b630*/  BRA `(.L_x_2133) ;  /* 0xffffffe400fc7947 */ /* 0x000fea000383ffff */
.L_x_2097:
[----:B------:R-:W-:-:S07]  /*b640*/  SHF.L.U32 R4, R10, 0x1f, RZ ;  /* 0x0000001f0a047819 */ /* 0x000fce00000006ff */
.L_x_2134:
[----:B----4-:R4:W1:Y:S02]  /*b650*/  SYNCS.PHASECHK.TRANS64.TRYWAIT P1, [R15+URZ+0x26820], R4 ;  /* 0x026820040f0075a7 */ /* 0x010864000802017f */
[----:B-1----:R-:W-:Y:S05]  /*b660*/  @!P1 NANOSLEEP.SYNCS 0x989680 ;  /* 0x009896800000995d */ /* 0x002fea0003900000 */
[----:B------:R-:W1:Y:S02]  /*b670*/  @!P1 SYNCS.PHASECHK.TRANS64 P1, [R15+URZ+0x26820], R4 ;  /* 0x026820040f0095a7 */ /* 0x000e64000802007f */
[----:B-1----:R-:W-:Y:S05]  /*b680*/  @!P1 BRA `(.L_x_2134) ;  /* 0xfffffffc00f09947 */ /* 0x002fea000383ffff */
[----:B------:R-:W-:Y:S05]  /*b690*/  BRA `(.L_x_2135) ;  /* 0xffffffe8009c7947 */ /* 0x000fea000383ffff */
.L_x_2100:
[----:B----4-:R4:W1:Y:S02]  /*b6a0*/  SYNCS.PHASECHK.TRANS64.TRYWAIT P1, [R15+URZ+0x26840], R12 ;  /* 0x0268400c0f0075a7 */ /* 0x010864000802017f */
[----:B-1----:R-:W-:Y:S05]  /*b6b0*/  @!P1 NANOSLEEP.SYNCS 0x989680 ;  /* 0x009896800000995d */ /* 0x002fea0003900000 */
[----:B------:R-:W1:Y:S02]  /*b6c0*/  @!P1 SYNCS.PHASECHK.TRANS64 P1, [R15+URZ+0x26840], R12 ;  /* 0x0268400c0f0095a7 */ /* 0x000e64000802007f */
[----:B-1----:R-:W-:Y:S05]  /*b6d0*/  @!P1 BRA `(.L_x_2100) ;  /* 0xfffffffc00f09947 */ /* 0x002fea000383ffff */
[----:B------:R-:W-:Y:S05]  /*b6e0*/  BRA `(.L_x_2136) ;  /* 0xffffffec00747947 */ /* 0x000fea000383ffff */
.L_x_2102:
[----:B-1----:R1:W2:Y:S02]  /*b6f0*/  SYNCS.PHASECHK.TRANS64.TRYWAIT P1, [R15+URZ+0x26828], R12 ;  /* 0x0268280c0f0075a7 */ /* 0x0022a4000802017f */
[----:B--2---:R-:W-:Y:S05]  /*b700*/  @!P1 NANOSLEEP.SYNCS 0x989680 ;  /* 0x009896800000995d */ /* 0x004fea0003900000 */
[----:B------:R-:W2:Y:S02]  /*b710*/  @!P1 SYNCS.PHASECHK.TRANS64 P1, [R15+URZ+0x26828], R12 ;  /* 0x0268280c0f0095a7 */ /* 0x000ea4000802007f */
[----:B--2---:R-:W-:Y:S05]  /*b720*/  @!P1 BRA `(.L_x_2102) ;  /* 0xfffffffc00f09947 */ /* 0x004fea000383ffff */
[----:B------:R-:W-:Y:S05]  /*b730*/  BRA `(.L_x_2137) ;  /* 0xfffffff000247947 */ /* 0x000fea000383ffff */
.L_x_2104:
[----:B------:R1:W1:Y:S02]  /*b740*/  SYNCS.PHASECHK.TRANS64.TRYWAIT P0, [R3+URZ+0x26840], R0 ;  /* 0x02684000030075a7 */ /* 0x000264000800017f */
[----:B-1----:R-:W-:Y:S05]  /*b750*/  @!P0 NANOSLEEP.SYNCS 0x989680 ;  /* 0x009896800000895d */ /* 0x002fea0003900000 */
[----:B------:R-:W1:Y:S02]  /*b760*/  @!P0 SYNCS.PHASECHK.TRANS64 P0, [R3+URZ+0x26840], R0 ;  /* 0x02684000030085a7 */ /* 0x000e64000800007f */
[----:B-1----:R-:W-:Y:S05]  /*b770*/  @!P0 BRA `(.L_x_2104) ;  /* 0xfffffffc00f08947 */ /* 0x002fea000383ffff */
[----:B------:R-:W-:Y:S05]  /*b780*/  BRA `(.L_x_2138) ;  /* 0xfffffff000f07947 */ /* 0x000fea000383ffff */
.L_x_2106:
[----:B------:R-:W-:Y:S01]  /*b790*/  BSSY B0, `(.L_x_2139) ;  /* 0x0000006000007945 */ /* 0x000fe20003800000 */
[----:B------:R-:W-:-:S07]  /*b7a0*/  IMAD.MOV.U32 R15, RZ, RZ, -0x1 ;  /* 0xffffffffff0f7424 */ /* 0x000fce00078e00ff */
[----:B---3--:R-:W-:Y:S05]  /*b7b0*/  WARPSYNC.COLLECTIVE R15, `(.L_x_2140) ;  /* 0x000000000f0c7348 */ /* 0x008fea0003c00000 */
[----:B------:R-:W-:Y:S02]  /*b7c0*/  ELECT P6, UR62, PT ;  /* 0x00000000003e782f */ /* 0x000fe400038c0000 */
[----:B------:R-:W-:Y:S01]  /*b7d0*/  MOV R14, UR62 ;  /* 0x0000003e000e7c02 */ /* 0x000fe20008000f00 */
[----:B---3--:R-:W-:Y:S10]  /*b7e0*/  ENDCOLLECTIVE ;  /* 0x000000000000791b */ /* 0x008ff40003800000 */
.L_x_2140:
[----:B------:R-:W-:Y:S05]  /*b7f0*/  BSYNC B0 ;  /* 0x0000000000007941 */ /* 0x000fea0003800000 */
.L_x_2139:
[----:B------:R-:W-:Y:S05]  /*b800*/  BRA `(.L_x_2141) ;  /* 0xfffffff400bc7947 */ /* 0x000fea000383ffff */
.L_x_2108:
[----:B-1----:R1:W2:Y:S02]  /*b810*/  SYNCS.PHASECHK.TRANS64.TRYWAIT P0, [R7+URZ], R4 ;  /* 0x00000004070075a7 */ /* 0x0022a4000800017f */
[----:B--2---:R-:W-:Y:S05]  /*b820*/  @!P0 NANOSLEEP.SYNCS 0x989680 ;  /* 0x009896800000895d */ /* 0x004fea0003900000 */
[----:B------:R-:W2:Y:S02]  /*b830*/  @!P0 SYNCS.PHASECHK.TRANS64 P0, [R7+URZ], R4 ;  /* 0x00000004070085a7 */ /* 0x000ea4000800007f */
[----:B--2---:R-:W-:Y:S05]  /*b840*/  @!P0 BRA `(.L_x_2108) ;  /* 0xfffffffc00f08947 */ /* 0x004fea000383ffff */
[----:B------:R-:W-:Y:S05]  /*b850*/  BRA `(.L_x_2142) ;  /* 0xfffffff400fc7947 */ /* 0x000fea000383ffff */
.L_x_2109:
[----:B--2---:R2:W4:Y:S02]  /*b860*/  SYNCS.PHASECHK.TRANS64.TRYWAIT P0, [R3+URZ], R2 ;  /* 0x00000002030075a7 */ /* 0x004524000800017f */
[----:B----4-:R-:W-:Y:S05]  /*b870*/  @!P0 NANOSLEEP.SYNCS 0x989680 ;  /* 0x009896800000895d */ /* 0x010fea0003900000 */
[----:B------:R-:W4:Y:S02]  /*b880*/  @!P0 SYNCS.PHASECHK.TRANS64 P0, [R3+URZ], R2 ;  /* 0x00000002030085a7 */ /* 0x000f24000800007f */
[----:B----4-:R-:W-:Y:S05]  /*b890*/  @!P0 BRA `(.L_x_2109) ;  /* 0xfffffffc00f08947 */ /* 0x010fea000383ffff */
[----:B------:R-:W-:Y:S05]  /*b8a0*/  BRA `(.L_x_2143) ;  /* 0xfffffff400f07947 */ /* 0x000fea000383ffff */
.L_x_2111:
[----:B--2---:R2:W4:Y:S02]  /*b8b0*/  SYNCS.PHASECHK.TRANS64.TRYWAIT P0, [R5+URZ], R4 ;  /* 0x00000004050075a7 */ /* 0x004524000800017f */
[----:B----4-:R-:W-:Y:S05]  /*b8c0*/  @!P0 NANOSLEEP.SYNCS 0x989680 ;  /* 0x009896800000895d */ /* 0x010fea0003900000 */
[----:B------:R-:W4:Y:S02]  /*b8d0*/  @!P0 SYNCS.PHASECHK.TRANS64 P0, [R5+URZ], R4 ;  /* 0x00000004050085a7 */ /* 0x000f24000800007f */
[----:B----4-:R-:W-:Y:S05]  /*b8e0*/  @!P0 BRA `(.L_x_2111) ;  /* 0xfffffffc00f08947 */ /* 0x010fea000383ffff */
[----:B------:R-:W-:Y:S05]  /*b8f0*/  BRA `(.L_x_2144) ;  /* 0xfffffff400f47947 */ /* 0x000fea000383ffff */
.L_x_2145:
        /* <DEDUP_REMOVED lines=16> */
.L_x_3308:


//--------------------- .text._ZN7cutlass13device_kernelIN5flash11enable_sm90INS1_16FlashAttnBwdSm90INS1_25CollectiveMainloopBwdSm90ILi2ELi2ELi2EN4cute5tupleIJNS5_1CILi1EEES8_S8_EEENS6_IJNS7_ILi64EEENS7_ILi128EEENS7_ILi96EEEEEENS_10bfloat16_tEfNS_4arch4Sm90ELb1ELb0ELb1ELb0ELb0ELb1ELb0ELb0ELi2ELi1ELi2ELi1ELb1EEENS1_21CollectiveEpilogueBwdISD_SE_SG_Li256ELb0ELb0ELi1EEENS1_25SingleTileBwdLPTSchedulerILb0ELi128ELb0EEEEEEEEEvNT_6ParamsE --------------------------
	.section	.text._ZN7cutlass13device_kernelIN5flash11enable_sm90INS1_16FlashAttnBwdSm90INS1_25CollectiveMainloopBwdSm90ILi2ELi2ELi2EN4cute5tupleIJNS5_1CILi1EEES8_S8_EEENS6_IJNS7_ILi64EEENS7_ILi128EEENS7_ILi96EEEEEENS_10bfloat16_tEfNS_4arch4Sm90ELb1ELb0ELb1ELb0ELb0ELb1ELb0ELb0ELi2ELi1ELi2ELi1ELb1EEENS1_21CollectiveEpilogueBwdISD_SE_SG_Li256ELb0ELb0ELi1EEENS1_25SingleTileBwdLPTSchedulerILb0ELi128ELb0EEEEEEEEEvNT_6ParamsE,"ax",@progbits
	.align	128
.text._ZN7cutlass13device_kernelIN5flash11enable_sm90INS1_16FlashAttnBwdSm90INS1_25CollectiveMainloopBwdSm90ILi2ELi2ELi2EN4cute5tupleIJNS5_1CILi1EEES8_S8_EEENS6_IJNS7_ILi64EEENS7_ILi128EEENS7_ILi96EEEEEENS_10bfloat16_tEfNS_4arch4Sm90ELb1ELb0ELb1ELb0ELb0ELb1ELb0ELb0ELi2ELi1ELi2ELi1ELb1EEENS1_21CollectiveEpilogueBwdISD_SE_SG_Li256ELb0ELb0ELi1EEENS1_25SingleTileBwdLPTSchedulerILb0ELi128ELb0EEEEEEEEEvNT_6ParamsE:
        .type           _ZN7cutlass13device_kernelIN5flash11enable_sm90INS1_16FlashAttnBwdSm90INS1_25CollectiveMainloopBwdSm90ILi2ELi2ELi2EN4cute5tupleIJNS5_1CILi1EEES8_S8_EEENS6_IJNS7_ILi64EEENS7_ILi128EEENS7_ILi96EEEEEENS_10bfloat16_tEfNS_4arch4Sm90ELb1ELb0ELb1ELb0ELb0ELb1ELb0ELb0ELi2ELi1ELi2ELi1ELb1EEENS1_21CollectiveEpilogueBwdISD_SE_SG_Li256ELb0ELb0ELi1EEENS1_25SingleTileBwdLPTSchedulerILb0ELi128ELb0EEEEEEEEEvNT_6ParamsE,@function
        .size           _ZN7cutlass13device_kernelIN5flash11enable_sm90INS1_16FlashAttnBwdSm90INS1_25CollectiveMainloopBwdSm90ILi2ELi2ELi2EN4cute5tupleIJNS5_1CILi1EEES8_S8_EEENS6_IJNS7_ILi64EEENS7_ILi128EEENS7_ILi96EEEEEENS_10bfloat16_tEfNS_4arch4Sm90ELb1ELb0ELb1ELb0ELb0ELb1ELb0ELb0ELi2ELi1ELi2ELi1ELb1EEENS1_21CollectiveEpilogueBwdISD_SE_SG_Li256ELb0ELb0ELi1EEENS1_25SingleTileBwdLPTSchedulerILb0ELi128ELb0EEEEEEEEEvNT_6ParamsE,(.L_x_3309 - _ZN7cutlass13device_kernelIN5flash11enable_sm90INS1_16FlashAttnBwdSm90INS1_25CollectiveMainloopBwdSm90ILi2ELi2ELi2EN4cute5tupleIJNS5_1CILi1EEES8_S8_EEENS6_IJNS7_ILi64EEENS7_ILi128EEENS7_ILi96EEEEEENS_10bfloat16_tEfNS_4arch4Sm90ELb1ELb0ELb1ELb0ELb0ELb1ELb0ELb0ELi2ELi1ELi2ELi1ELb1EEENS1_21CollectiveEpilogueBwdISD_SE_SG_Li256ELb0ELb0ELi1EEENS1_25SingleTileBwdLPTSchedulerILb0ELi128ELb0EEEEEEEEEvNT_6ParamsE)
        .other          _ZN7cutlass13device_kernelIN5flash11enable_sm90INS1_16FlashAttnBwdSm90INS1_25CollectiveMainloopBwdSm90ILi2ELi2ELi2EN4cute5tupleIJNS5_1CILi1EEES8_S8_EEENS6_IJNS7_ILi64EEENS7_ILi128EEENS7_ILi96EEEEEENS_10bfloat16_tEfNS_4arch4Sm90ELb1ELb0ELb1ELb0ELb0ELb1ELb0ELb0ELi2ELi1ELi2ELi1ELb1EEENS1_21CollectiveEpilogueBwdISD_SE_SG_Li256ELb0ELb0ELi1EEENS1_25SingleTileBwdLPTSchedulerILb0ELi128ELb0EEEEEEEEEvNT_6ParamsE,@"STO_CUDA_ENTRY STV_DEFAULT"
_ZN7cutlass13device_kernelIN5flash11enable_sm90INS1_16FlashAttnBwdSm90INS1_25CollectiveMainloopBwdSm90ILi2ELi2ELi2EN4cute5tupleIJNS5_1CILi1EEES8_S8_EEENS6_IJNS7_ILi64EEENS7_ILi128EEENS7_ILi96EEEEEENS_10bfloat16_tEfNS_4arch4Sm90ELb1ELb0ELb1ELb0ELb0ELb1ELb0ELb0ELi2ELi1ELi2ELi1ELb1EEENS1_21CollectiveEpilogueBwdISD_SE_SG_Li256ELb0ELb0ELi1EEENS1_25SingleTileBwdLPTSchedulerILb0ELi128ELb0EEEEEEEEEvNT_6ParamsE:
        /* <DEDUP_REMOVED lines=30> */
.L_x_2147:
[----:B------:R-:W-:Y:S05]  /*01e0*/  BSYNC B0 ;  /* 0x0000000000007941 */ /* 0x000fea0003800000 */
.L_x_2146:
        /* <DEDUP_REMOVED lines=37> */
.L_x_2148:
        /* <DEDUP_REMOVED lines=22> */
.L_x_2149:
[----:B------:R-:W-:Y:S01]  /*05a0*/  PLOP3.LUT P0, PT, PT, PT, UP0, 0x80, 0x0 ;  /* 0x000000000000781c */ /* 0x000fe20003f0f008 */
[----:B------:R-:W-:Y:S01]  /*05b0*/  NOP ;  /* 0x0000000000007918 */ /* 0x000fe20000000000 */
[----:B-12-4-:R-:W-:Y:S11]  /*05c0*/  BAR.SYNC.DEFER_BLOCKING 0x0 ;  /* 0x0000000000007b1d */ /* 0x016ff60000010000 */
[----:B------:R-:W-:Y:S05]  /*05d0*/  @!P0 BRA `(.L_x_2150) ;  /* 0x0000005c00908947 */ /* 0x000fea0003800000 */
.L_x_2151:
[----:B------:R-:W-:-:S08]  /*05e0*/  NOP ;  /* 0x0000000000007918 */ /* 0x000fd00000000000 */
[----:B------:R-:W1:Y:S02]  /*05f0*/  USETMAXREG.TRY_ALLOC.CTAPOOL UP0, 0xf0 ;  /* 0x000000f0000079c8 */ /* 0x000e640008000600 */
[----:B-1----:R-:W-:-:S13]  /*0600*/  PLOP3.LUT P0, PT, PT, PT, UP0, 0x80, 0x0 ;  /* 0x000000000000781c */ /* 0x002fda0003f0f008 */
[----:B------:R-:W-:Y:S05]  /*0610*/  @!P0 BRA `(.L_x_2151) ;  /* 0xfffffffc00f08947 */ /* 0x000fea000383ffff */
[----:B------:R-:W-:Y:S01]  /*0620*/  LOP3.LUT R0, R0, 0x3, RZ, 0xc0, !PT ;  /* 0x0000000300007812 */ /* 0x000fe200078ec0ff */
[----:B------:R-:W1:Y:S01]  /*0630*/  S2R R2, SR_TID.X ;  /* 0x0000000000027919 */ /* 0x000e620000002100 */
[----:B------:R-:W2:Y:S01]  /*0640*/  S2UR UR7, SR_CTAID.X ;  /* 0x00000000000779c3 */ /* 0x000ea20000002500 */
[----:B------:R-:W-:Y:S02]  /*0650*/  ULDC UR8, c[0x0][0xb50] ;  /* 0x0002d40000087ab9 */ /* 0x000fe40000000800 */
[----:B------:R-:W-:Y:S01]  /*0660*/  UISETP.NE.AND UP0, UPT, UR8, 0x1, UPT ;  /* 0x000000010800788c */ /* 0x000fe2000bf05270 */
[----:B------:R-:W3:Y:S04]  /*0670*/  SHFL.IDX PT, R0, R0, RZ, 0x1f ;  /* 0x00001fff00007589 */ /* 0x000ee800000e0000 */
[----:B------:R-:W4:Y:S06]  /*0680*/  LDC R3, c[0x0][0xb68] ;  /* 0x0002da00ff037b82 */ /* 0x000f2c0000000800 */
[----:B------:R-:W-:Y:S01]  /*0690*/  @UP0 ULDC UR4, c[0x0][0xb54] ;  /* 0x0002d50000040ab9 */ /* 0x000fe20000000800 */
[----:B------:R-:W-:Y:S01]  /*06a0*/  @UP0 ULDC UR9, c[0x0][0xb58] ;  /* 0x0002d60000090ab9 */ /* 0x000fe20000000800 */
[----:B--2---:R-:W-:-:S02]  /*06b0*/  UIMAD.WIDE.U32 UR4, UR7, UR4, URZ ;  /* 0x00000004070472a5 */ /* 0x004fc4000f8e003f */
[----:B------:R-:W-:Y:S01]  /*06c0*/  UMOV UR6, UR7 ;  /* 0x0000000700067c82 */ /* 0x000fe20008000000 */
[----:B---3--:R-:W-:Y:S01]  /*06d0*/  ISETP.NE.AND P0, PT, R0, RZ, PT ;  /* 0x000000ff0000720c */ /* 0x008fe20003f05270 */
[----:B------:R-:W-:Y:S01]  /*06e0*/  @UP0 USHF.R.U32.HI UR6, URZ, UR9, UR5 ;  /* 0x000000093f060299 */ /* 0x000fe20008011605 */
[----:B-1----:R-:W-:-:S03]  /*06f0*/  SHF.R.U32.HI R2, RZ, 0x7, R2 ;  /* 0x00000007ff027819 */ /* 0x002fc60000011602 */
[----:B------:R-:W-:-:S04]  /*0700*/  UIADD3 UR4, -UR6, URZ, URZ ;  /* 0x0000003f06047290 */ /* 0x000fc8000fffe13f */
[----:B------:R-:W-:-:S04]  /*0710*/  UIMAD UR10, UR8, UR4, UR7 ;  /* 0x00000004080a72a4 */ /* 0x000fc8000f8e0207 */
[----:B------:R-:W-:-:S05]  /*0720*/  @!P0 VIADD R2, R2, 0x9 ;  /* 0x0000000902028836 */ /* 0x000fca0000000000 */
[----:B------:R1:W-:Y:S06]  /*0730*/  @!P0 BAR.ARV R2, 0xa0 ;  /* 0x000280020000851d */ /* 0x0003ec0000002000 */
[----:B----4-:R-:W-:-:S13]  /*0740*/  ISETP.LE.AND P0, PT, R3, UR6, PT ;  /* 0x0000000603007c0c */ /* 0x010fda000bf03270 */
[----:B-1----:R-:W-:Y:S05]  /*0750*/  @!P0 BRA `(.L_x_2152) ;  /* 0x0000000000208947 */ /* 0x002fea0003800000 */
[----:B------:R-:W-:Y:S01]  /*0760*/  ULDC UR7, c[0x0][0xb5c] ;  /* 0x0002d70000077ab9 */ /* 0x000fe20000000800 */
[----:B------:R-:W-:Y:S01]  /*0770*/  UMOV UR37, UR10 ;  /* 0x0000000a00257c82 */ /* 0x000fe20008000000 */
[----:B------:R-:W-:-:S11]  /*0780*/  UISETP.NE.AND UP0, UPT, UR7, 0x1, UPT ;  /* 0x000000010700788c */ /* 0x000fd6000bf05270 */
[----:B------:R-:W-:Y:S02]  /*0790*/  @UP0 ULDC.64 UR8, c[0x0][0xb60] ;  /* 0x0002d80000080ab9 */ /* 0x000fe40000000a00 */
[----:B------:R-:W-:-:S04]  /*07a0*/  UIMAD.WIDE.U32 UR4, UR10, UR8, URZ ;  /* 0x000000080a0472a5 */ /* 0x000fc8000f8e003f */
[----:B------:R-:W-:-:S04]  /*07b0*/  @UP0 USHF.R.U32.HI UR37, URZ, UR9, UR5 ;  /* 0x000000093f250299 */ /* 0x000fc80008011605 */
[----:B------:R-:W-:Y:S01]  /*07c0*/  UIMAD UR4, UR37, UR7, URZ ;  /* 0x00000007250472a4 */ /* 0x000fe2000f8e023f */
[----:B------:R-:W-:Y:S11]  /*07d0*/  BRA `(.L_x_2153) ;  /* 0x00000000001c7947 */ /* 0x000ff60003800000 */
.L_x_2152:
[----:B------:R-:W-:Y:S01]  /*07e0*/  ULDC UR7, c[0x0][0xb44] ;  /* 0x0002d10000077ab9 */ /* 0x000fe20000000800 */
[----:B------:R-:W-:Y:S01]  /*07f0*/  UMOV UR37, UR10 ;  /* 0x0000000a00257c82 */ /* 0x000fe20008000000 */
[----:B------:R-:W-:-:S11]  /*0800*/  UISETP.NE.AND UP0, UPT, UR7, 0x1, UPT ;  /* 0x000000010700788c */ /* 0x000fd6000bf05270 */
[----:B------:R-:W-:Y:S02]  /*0810*/  @UP0 ULDC.64 UR8, c[0x0][0xb48] ;  /* 0x0002d20000080ab9 */ /* 0x000fe40000000a00 */
[----:B------:R-:W-:-:S04]  /*0820*/  UIMAD.WIDE.U32 UR4, UR10, UR8, URZ ;  /* 0x000000080a0472a5 */ /* 0x000fc8000f8e003f */
[----:B------:R-:W-:-:S04]  /*0830*/  @UP0 USHF.R.U32.HI UR37, URZ, UR9, UR5 ;  /* 0x000000093f250299 */ /* 0x000fc80008011605 */
[----:B------:R-:W-:-:S12]  /*0840*/  UIMAD UR4, UR37, UR7, URZ ;  /* 0x00000007250472a4 */ /* 0x000fd8000f8e023f */
.L_x_2153:
[----:B------:R-:W-:Y:S01]  /*0850*/  ULDC UR43, c[0x0][0xb38] ;  /* 0x0002ce00002b7ab9 */ /* 0x000fe20000000800 */
[----:B------:R-:W-:Y:S02]  /*0860*/  UIADD3 UR4, UR10, -UR4, URZ ;  /* 0x800000040a047290 */ /* 0x000fe4000fffe03f */
[----:B------:R-:W-:Y:S01]  /*0870*/  UISETP.NE.AND UP0, UPT, UR43, 0x1, UPT ;  /* 0x000000012b00788c */ /* 0x000fe2000bf05270 */
[----:B------:R-:W-:Y:S02]  /*0880*/  ULDC UR5, c[0x0][0xb44] ;  /* 0x0002d10000057ab9 */ /* 0x000fe40000000800 */
[----:B------:R-:W-:-:S08]  /*0890*/  UIMAD UR6, UR6, UR5, UR4 ;  /* 0x00000005060672a4 */ /* 0x000fd0000f8e0204 */
[----:B------:R-:W-:Y:S01]  /*08a0*/  @UP0 ULDC UR4, c[0x0][0xb3c] ;  /* 0x0002cf0000040ab9 */ /* 0x000fe20000000800 */
[----:B------:R-:W-:Y:S01]  /*08b0*/  @UP0 ULDC UR7, c[0x0][0xb40] ;  /* 0x0002d00000070ab9 */ /* 0x000fe20000000800 */
[----:B------:R-:W-:Y:S02]  /*08c0*/  UIMAD.WIDE.U32 UR4, UR6, UR4, URZ ;  /* 0x00000004060472a5 */ /* 0x000fe4000f8e003f */
[----:B------:R-:W-:Y:S02]  /*08d0*/  UMOV UR44, UR6 ;  /* 0x00000006002c7c82 */ /* 0x000fe40008000000 */
[----:B------:R-:W-:-:S04]  /*08e0*/  @UP0 USHF.R.U32.HI UR44, URZ, UR7, UR5 ;  /* 0x000000073f2c0299 */ /* 0x000fc80008011605 */
[----:B------:R-:W-:Y:S02]  /*08f0*/  UIADD3 UR4, -UR44, URZ, URZ ;  /* 0x0000003f2c047290 */ /* 0x000fe4000fffe13f */
[----:B------:R-:W-:Y:S02]  /*0900*/  ISETP.LE.AND P0, PT, RZ, UR44, PT ;  /* 0x0000002cff007c0c */ /* 0x000fe4000bf03270 */
[----:B------:R-:W-:-:S11]  /*0910*/  UIMAD UR43, UR43, UR4, UR6 ;  /* 0x000000042b2b72a4 */ /* 0x000fd6000f8e0206 */
[----:B------:R-:W-:Y:S05]  /*0920*/  @!P0 EXIT ;  /* 0x000000000000894d */ /* 0x000fea0003800000 */
[----:B------:R-:W-:Y:S01]  /*0930*/  ULDC UR7, c[0x0][0x280] ;  /* 0x0000a00000077ab9 */ /* 0x000fe20000000800 */
[----:B------:R-:W-:Y:S01]  /*0940*/  ULDC UR5, c[0x0][0x290] ;  /* 0x0000a40000057ab9 */ /* 0x000fe20000000800 */
[----:B------:R-:W-:Y:S01]  /*0950*/  ULEA UR4, UR37, UR7, 0x7 ;  /* 0x0000000725047291 */ /* 0x000fe2000f8e383f */
[----:B------:R-:W-:Y:S01]  /*0960*/  PLOP3.LUT P0, PT, PT, PT, PT, 0x80, 0x0 ;  /* 0x000000000000781c */ /* 0x000fe20003f0f070 */
[----:B------:R-:W-:Y:S01]  /*0970*/  ULDC UR6, c[0x0][0x74c] ;  /* 0x0001d30000067ab9 */ /* 0x000fe20000000800 */
[----:B------:R-:W-:Y:S01]  /*0980*/  CS2R R70, SRZ ;  /* 0x0000000000467805 */ /* 0x000fe2000001ff00 */
[----:B------:R-:W-:Y:S01]  /*0990*/  UIADD3 UR5, -UR6, UR4, -UR5 ;  /* 0x0000000406057290 */ /* 0x000fe2000fffe905 */
[----:B------:R-:W-:Y:S01]  /*09a0*/  CS2R R68, SRZ ;  /* 0x0000000000447805 */ /* 0x000fe2000001ff00 */
[----:B------:R-:W-:Y:S01]  /*09b0*/  UIADD3 UR4, UR7, 0x3f, URZ ;  /* 0x0000003f07047890 */ /* 0x000fe2000fffe03f */
        /* <DEDUP_REMOVED lines=20> */
[----:B------:R-:W-:Y:S01]  /*0b00*/  CS2R R42, SRZ ;  /* 0x00000000002a7805 */ /* 0x000fe2000001ff00 */
[----:B------:R-:W-:Y:S01]  /*0b10*/  UISETP.GT.AND UP0, UPT, UR36, UR39, UPT ;  /* 0x000000272400728c */ /* 0x000fe2000bf04270 */
[----:B------:R-:W-:Y:S02]  /*0b20*/  CS2R R40, SRZ ;  /* 0x0000000000287805 */ /* 0x000fe4000001ff00 */
[----:B------:R-:W-:Y:S02]  /*0b30*/  CS2R R38, SRZ ;  /* 0x0000000000267805 */ /* 0x000fe4000001ff00 */
[----:B------:R-:W-:Y:S02]  /*0b40*/  CS2R R36, SRZ ;  /* 0x0000000000247805 */ /* 0x000fe4000001ff00 */
[----:B------:R-:W-:-:S02]  /*0b50*/  CS2R R34, SRZ ;  /* 0x0000000000227805 */ /* 0x000fc4000001ff00 */
[----:B------:R-:W-:Y:S02]  /*0b60*/  CS2R R32, SRZ ;  /* 0x0000000000207805 */ /* 0x000fe4000001ff00 */
[----:B------:R-:W-:Y:S02]  /*0b70*/  PLOP3.LUT P1, PT, PT, PT, UP0, 0x80, 0x0 ;  /* 0x000000000000781c */ /* 0x000fe40003f2f008 */
        /* <DEDUP_REMOVED lines=28> */
[----:B------:R-:W-:Y:S06]  /*0d40*/  @!P1 BRA `(.L_x_2154) ;  /* 0x00000040002c9947 */ /* 0x000fec0003800000 */
        /* <DEDUP_REMOVED lines=21> */
.L_x_2156:
        /* <DEDUP_REMOVED lines=15> */
.L_x_2155:
        /* <DEDUP_REMOVED lines=22> */
.L_x_2158:
        /* <DEDUP_REMOVED lines=15> */
.L_x_2157:
[----:B------:R-:W-:Y:S01]  /*11e0*/  SHF.R.S32.HI R19, RZ, 0x1f, R18 ;  /* 0x0000001fff137819 */ /* 0x000fe20000011412 */
[----:B------:R-:W-:-:S03]  /*11f0*/  UMOV UR4, 0xffffffff ;  /* 0xffffffff00047882 */ /* 0x000fc60000000000 */
[----:B------:R-:W-:-:S04]  /*1200*/  LEA.HI R0, R19, R18, RZ, 0x7 ;  /* 0x0000001213007211 */ /* 0x000fc800078f38ff */
[----:B------:R-:W-:Y:S01]  /*1210*/  SHF.R.S32.HI R17, RZ, 0x7, R0 ;  /* 0x00000007ff117819 */ /* 0x000fe20000011400 */
[----:B------:R-:W-:Y:S06]  /*1220*/  BRA.DIV UR4, `(.L_x_2159) ;  /* 0x0000008a04207947 */ /* 0x000fec000b800000 */
[----:B------:R1:W2:Y:S02]  /*1230*/  SHFL.IDX PT, R14, R17, RZ, 0x1f ;  /* 0x00001fff110e7589 */ /* 0x0002a400000e0000 */
.L_x_2246:
        /* <DEDUP_REMOVED lines=15> */
.L_x_2160:
        /* <DEDUP_REMOVED lines=19> */
.L_x_2162:
        /* <DEDUP_REMOVED lines=35> */
[----:B------:R-:W-:Y:S01]  /*1690*/  ULDC UR4, c[0x0][0x290] ;  /* 0x0000a40000047ab9 */ /* 0x000fe20000000800 */
[----:B------:R-:W-:Y:S01]  /*16a0*/  LEA.HI R23, R23, R22, RZ, 0x5 ;  /* 0x0000001617177211 */ /* 0x000fe200078f28ff */
[----:B------:R-:W-:Y:S01]  /*16b0*/  UIMAD UR4, UR37, -0x80, UR4 ;  /* 0xffffff80250478a4 */ /* 0x000fe2000f8e0204 */
[----:B------:R-:W-:Y:S01]  /*16c0*/  IMAD.SHL.U32 R7, R7, 0x10, RZ ;  /* 0x0000001007077824 */ /* 0x000fe200078e00ff */
[C---:B------:R-:W-:Y:S01]  /*16d0*/  LEA.HI R5, R17.reuse, R17, RZ, 0x1 ;  /* 0x0000001111057211 */ /* 0x040fe200078f08ff */
[----:B------:R2:W3:Y:S01]  /*16e0*/  LDSM.16.M88.4 R164, [R6+0x6000] ;  /* 0x0060000006a4783b */ /* 0x0004e20000000200 */
[----:B------:R-:W-:Y:S01]  /*16f0*/  SHF.R.S32.HI R23, RZ, 0x5, R23 ;  /* 0x00000005ff177819 */ /* 0x000fe20000011417 */
[----:B------:R-:W-:Y:S01]  /*1700*/  IMAD R236, R17, 0x8, R4 ;  /* 0x0000000811ec7824 */ /* 0x000fe200078e0204 */
[----:B------:R-:W-:Y:S01]  /*1710*/  LOP3.LUT R7, R0, 0x30, R7, 0xf8, !PT ;  /* 0x0000003000077812 */ /* 0x000fe200078ef807 */
[----:B------:R-:W-:Y:S01]  /*1720*/  IMAD.U32 R8, RZ, RZ, UR4 ;  /* 0x00000004ff087e24 */ /* 0x000fe2000f8e00ff */
[----:B------:R2:W4:Y:S01]  /*1730*/  LDSM.16.M88.4 R168, [R6+0x8000] ;  /* 0x0080000006a8783b */ /* 0x0005220000000200 */
[----:B------:R-:W-:-:S02]  /*1740*/  SHF.R.S32.HI R3, RZ, 0x2, R24 ;  /* 0x00000002ff037819 */ /* 0x000fc40000011418 */
[----:B------:R-:W-:Y:S01]  /*1750*/  CS2R R70, SRZ ;  /* 0x0000000000467805 */ /* 0x000fe2000001ff00 */
[----:B------:R-:W-:Y:S01]  /*1760*/  IMAD R23, R23, -0x10, R8 ;  /* 0xfffffff017177824 */ /* 0x000fe200078e0208 */
[----:B------:R-:W-:Y:S01]  /*1770*/  SHF.R.U32.HI R8, RZ, 0x3, R0 ;  /* 0x00000003ff087819 */ /* 0x000fe20000011600 */
[----:B------:R2:W2:Y:S01]  /*1780*/  LDSM.16.M88.4 R172, [R6+0xa000] ;  /* 0x00a0000006ac783b */ /* 0x0004a20000000200 */
[----:B------:R-:W-:Y:S01]  /*1790*/  LOP3.LUT R0, R5, 0xfffffffe, RZ, 0xc0, !PT ;  /* 0xfffffffe05007812 */ /* 0x000fe200078ec0ff */
[----:B------:R-:W-:Y:S01]  /*17a0*/  IMAD.MOV.U32 R5, RZ, RZ, 0x20 ;  /* 0x00000020ff057424 */ /* 0x000fe200078e00ff */
[----:B------:R-:W-:Y:S02]  /*17b0*/  SHF.R.S32.HI R24, RZ, 0x1f, R24 ;  /* 0x0000001fff187819 */ /* 0x000fe40000011418 */
[----:B------:R-:W-:Y:S02]  /*17c0*/  CS2R R68, SRZ ;  /* 0x0000000000447805 */ /* 0x000fe4000001ff00 */
[----:B------:R-:W-:Y:S01]  /*17d0*/  LEA.HI R18, R19, R18, RZ, 0x3 ;  /* 0x0000001213127211 */ /* 0x000fe200078f18ff */
[----:B------:R-:W-:Y:S01]  /*17e0*/  IMAD.IADD R0, R17, 0x1, -R0 ;  /* 0x0000000111007824 */ /* 0x000fe200078e0a00 */
[----:B------:R-:W-:Y:S01]  /*17f0*/  SEL R5, R5, 0xffffffe0, !P0 ;  /* 0xffffffe005057807 */ /* 0x000fe20004000000 */
[----:B-1----:R-:W-:Y:S01]  /*1800*/  IMAD R17, R17, 0x300, R22 ;  /* 0x0000030011117824 */ /* 0x002fe200078e0216 */
[----:B------:R-:W-:-:S02]  /*1810*/  LEA.HI R24, R24, R3, RZ, 0x3 ;  /* 0x0000000318187211 */ /* 0x000fc400078f18ff */
[----:B------:R-:W-:Y:S02]  /*1820*/  CS2R R66, SRZ ;  /* 0x0000000000427805 */ /* 0x000fe4000001ff00 */
[----:B------:R-:W-:Y:S01]  /*1830*/  LOP3.LUT R7, R7, 0x8, R18, 0xf8, !PT ;  /* 0x0000000807077812 */ /* 0x000fe200078ef812 */
[----:B------:R-:W-:Y:S01]  /*1840*/  IMAD.IADD R5, R6, 0x1, R5 ;  /* 0x0000000106057824 */ /* 0x000fe200078e0205 */
[----:B------:R-:W-:Y:S02]  /*1850*/  LOP3.LUT R24, R24, 0xfffffff8, RZ, 0xc0, !PT ;  /* 0xfffffff818187812 */ /* 0x000fe400078ec0ff */
[----:B------:R-:W-:Y:S02]  /*1860*/  CS2R R64, SRZ ;  /* 0x0000000000407805 */ /* 0x000fe4000001ff00 */
[----:B------:R-:W-:Y:S02]  /*1870*/  LOP3.LUT R7, R7, R8, RZ, 0x3c, !PT ;  /* 0x0000000807077212 */ /* 0x000fe400078e3cff */
[----:B------:R-:W-:Y:S01]  /*1880*/  CS2R R62, SRZ ;  /* 0x00000000003e7805 */ /* 0x000fe2000001ff00 */
[----:B------:R1:W1:Y:S01]  /*1890*/  LDSM.16.M88.4 R176, [R5+0x6000] ;  /* 0x0060000005b0783b */ /* 0x0002620000000200 */
[----:B------:R-:W-:-:S02]  /*18a0*/  IADD3 R3, R23, R24, -R3 ;  /* 0x0000001817037210 */ /* 0x000fc40007ffe803 */
[----:B------:R-:W-:Y:S01]  /*18b0*/  CS2R R60, SRZ ;  /* 0x00000000003c7805 */ /* 0x000fe2000001ff00 */
[----:B------:R-:W-:Y:S01]  /*18c0*/  IMAD.U32 R236, R236, 0x200, R7 ;  /* 0x00000200ecec7824 */ /* 0x000fe200078e0007 */
[----:B------:R1:W1:Y:S01]  /*18d0*/  LDSM.16.M88.4 R180, [R5+0x8000] ;  /* 0x0080000005b4783b */ /* 0x0002620000000200 */
[----:B------:R-:W-:Y:S01]  /*18e0*/  CS2R R58, SRZ ;  /* 0x00000000003a7805 */ /* 0x000fe2000001ff00 */
[----:B------:R-:W-:Y:S01]  /*18f0*/  IMAD R3, R0, -0x40, R3 ;  /* 0xffffffc000037824 */ /* 0x000fe200078e0203 */
[----:B------:R-:W-:Y:S01]  /*1900*/  CS2R R56, SRZ ;  /* 0x0000000000387805 */ /* 0x000fe2000001ff00 */
[----:B------:R1:W1:Y:S01]  /*1910*/  LDSM.16.M88.4 R184, [R5+0xa000] ;  /* 0x00a0000005b8783b */ /* 0x0002620000000200 */
[----:B------:R-:W-:Y:S01]  /*1920*/  IMAD.SHL.U32 R0, R17, 0x4, RZ ;  /* 0x0000000411007824 */ /* 0x000fe200078e00ff */
        /* <DEDUP_REMOVED lines=40> */
[----:B------:R-:W-:Y:S01]  /*1bb0*/  IMAD R0, R0, 0x4, R235 ;  /* 0x0000000400007824 */ /* 0x000fe200078e02eb */
[----:B------:R-:W-:Y:S01]  /*1bc0*/  ULOP3.LUT UR11, UR38, 0x1, URZ, 0xfc, !UPT ;  /* 0x00000001260b7892 */ /* 0x000fe2000f8efc3f */
[----:B------:R-:W-:Y:S01]  /*1bd0*/  UMOV UR4, URZ ;  /* 0x0000003f00047c82 */ /* 0x000fe20008000000 */
[----:B------:R-:W-:Y:S01]  /*1be0*/  UMOV UR5, URZ ;  /* 0x0000003f00057c82 */ /* 0x000fe20008000000 */
[----:B------:R-:W-:Y:S01]  /*1bf0*/  ULDC UR6, c[0x0][0x280] ;  /* 0x0000a00000067ab9 */ /* 0x000fe20000000800 */
[----:B------:R-:W-:Y:S01]  /*1c00*/  ULDC UR7, c[0x0][0x75c] ;  /* 0x0001d70000077ab9 */ /* 0x000fe20000000800 */
[----:B-1234-:R-:W-:-:S07]  /*1c10*/  ULDC UR8, c[0x0][0x744] ;  /* 0x0001d10000087ab9 */ /* 0x01efce0000000800 */
.L_x_2173:
[----:B------:R-:W-:-:S06]  /*1c20*/  UISETP.NE.AND UP0, UPT, UR11, 0x3, UPT ;  /* 0x000000030b00788c */ /* 0x000fcc000bf05270 */
[----:B------:R-:W-:-:S13]  /*1c30*/  PLOP3.LUT P0, PT, PT, PT, UP0, 0x80, 0x0 ;  /* 0x000000000000781c */ /* 0x000fda0003f0f008 */
[----:B-1----:R-:W-:Y:S05]  /*1c40*/  @!P0 BRA `(.L_x_2163) ;  /* 0x0000000000048947 */ /* 0x002fea0003800000 */
[----:B------:R-:W-:Y:S01]  /*1c50*/  BPT.TRAP 0x1 ;  /* 0x000000040000795c */ /* 0x000fe20000300000 */
.L_x_2163:
[----:B------:R-:W-:Y:S01]  /*1c60*/  R2UR UR9, R235 ;  /* 0x00000000eb0972ca */ /* 0x000fe200000e0000 */
[----:B------:R-:W-:-:S05]  /*1c70*/  IMAD.U32 R120, RZ, RZ, UR4 ;  /* 0x00000004ff787e24 */ /* 0x000fca000f8e00ff */
[----:B------:R-:W-:-:S07]  /*1c80*/  SHF.L.U32 R120, R120, 0x1f, RZ ;  /* 0x0000001f78787819 */ /* 0x000fce00000006ff */
[----:B------:R-:W-:-:S09]  /*1c90*/  ULEA UR9, UR5, UR9, 0x3 ;  /* 0x0000000905097291 */ /* 0x000fd2000f8e183f */
[----:B------:R1:W2:Y:S01]  /*1ca0*/  SYNCS.PHASECHK.TRANS64.TRYWAIT P1, [UR9+0x26810], R120 ;  /* 0x02681078ff0075a7 */ /* 0x0002a20008020149 */
[----:B------:R-:W-:Y:S05]  /*1cb0*/  @!P0 BRA `(.L_x_2164) ;  /* 0x0000000000048947 */ /* 0x000fea0003800000 */
[----:B------:R-:W-:Y:S01]  /*1cc0*/  BPT.TRAP 0x1 ;  /* 0x000000040000795c */ /* 0x000fe20000300000 */
.L_x_2164:
[----:B--2---:R-:W-:Y:S05]  /*1cd0*/  @P1 BRA `(.L_x_2165) ;  /* 0x0000000000081947 */ /* 0x004fea0003800000 */
[----:B------:R-:W2:Y:S02]  /*1ce0*/  SYNCS.PHASECHK.TRANS64.TRYWAIT P1, [UR9+0x26810], R120 ;  /* 0x02681078ff0075a7 */ /* 0x000ea40008020149 */
[----:B--2---:R-:W-:Y:S05]  /*1cf0*/  @!P1 BRA `(.L_x_2166) ;  /* 0x0000007c00a09947 */ /* 0x004fea0003800000 */
.L_x_2165:
[----:B------:R-:W-:Y:S01]  /*1d00*/  R2UR UR10, R235 ;  /* 0x00000000eb0a72ca */ /* 0x000fe200000e0000 */
[----:B------:R-:W-:Y:S01]  /*1d10*/  IMAD R4, R16, 0x800, R235 ;  /* 0x0000080010047824 */ /* 0x000fe200078e02eb */
[----:B------:R-:W-:Y:S01]  /*1d20*/  WARPGROUP.ARRIVE ;  /* 0x00000000000079c5 */ /* 0x000fe20000000000 */
[----:B------:R-:W-:Y:S01]  /*1d30*/  UMOV UR13, 0xc0000010 ;  /* 0xc0000010000d7882 */ /* 0x000fe20000000000 */
[----:B------:R-:W-:Y:S01]  /*1d40*/  UMOV UR15, 0x80000020 ;  /* 0x80000020000f7882 */ /* 0x000fe20000000000 */
[----:B--2---:R-:W-:Y:S01]  /*1d50*/  IMAD.U32 R5, RZ, RZ, UR5 ;  /* 0x00000005ff057e24 */ /* 0x004fe2000f8e00ff */
[----:B------:R-:W-:-:S03]  /*1d60*/  R2UR UR12, R4 ;  /* 0x00000000040c72ca */ /* 0x000fc600000e0000 */
[----:B------:R-:W-:-:S04]  /*1d70*/  IMAD R4, R5, 0x40, R2 ;  /* 0x0000004005047824 */ /* 0x000fc800078e0202 */
[----:B------:R-:W-:Y:S01]  /*1d80*/  UIADD3 UR10, UR10, 0x12000, URZ ;  /* 0x000120000a0a7890 */ /* 0x000fe2000fffe03f */
[----:B------:R-:W-:-:S03]  /*1d90*/  IMAD R4, R4, 0x4, R235 ;  /* 0x0000000404047824 */ /* 0x000fc600078e02eb */
[----:B------:R-:W-:Y:S02]  /*1da0*/  USHF.R.U32.HI UR10, URZ, 0x4, UR10 ;  /* 0x000000043f0a7899 */ /* 0x000fe4000801160a */
        /* <DEDUP_REMOVED lines=55> */
.L_x_2167:
[----:B------:R1:W1:Y:S01]  /*2120*/  SYNCS.PHASECHK.TRANS64.TRYWAIT P1, [UR9+0x26830], R120 ;  /* 0x02683078ff0075a7 */ /* 0x0002620008020149 */
[----:B------:R-:W-:Y:S05]  /*2130*/  @!P0 BRA `(.L_x_2168) ;  /* 0x0000000000048947 */ /* 0x000fea0003800000 */
[----:B------:R-:W-:Y:S01]  /*2140*/  BPT.TRAP 0x1 ;  /* 0x000000040000795c */ /* 0x000fe20000300000 */
.L_x_2168:
        /* <DEDUP_REMOVED lines=23> */
[----:B------:R-:W1:Y:S01]  /*22c0*/  MUFU.TANH R5, R5 ;  /* 0x0000000500057308 */ /* 0x000e620000002400 */
[----:B------:R-:W-:-:S07]  /*22d0*/  FMUL.FTZ R156, R156, UR7 ;  /* 0x000000079c9c7c20 */ /* 0x000fce0008410000 */
        /* <DEDUP_REMOVED lines=25> */
.L_x_2169:
[----:B------:R-:W-:Y:S01]  /*2470*/  UIMAD UR13, UR39, -0x40, UR6 ;  /* 0xffffffc0270d78a4 */ /* 0x000fe2000f8e0206 */
[----:B------:R-:W-:Y:S01]  /*2480*/  ISETP.GT.AND P2, PT, R3, RZ, PT ;  /* 0x000000ff0300720c */ /* 0x000fe20003f44270 */
[----:B------:R-:W-:Y:S01]  /*2490*/  FMUL.FTZ R234, R157, UR7 ;  /* 0x000000079dea7c20 */ /* 0x000fe20008410000 */
[----:B------:R-:W-:Y:S01]  /*24a0*/  R2UR UR12, R235 ;  /* 0x00000000eb0c72ca */ /* 0x000fe200000e0000 */
[----:B------:R-:W-:Y:S01]  /*24b0*/  FMUL.FTZ R233, R160, UR7 ;  /* 0x00000007a0e97c20 */ /* 0x000fe20008410000 */
[C---:B------:R-:W-:Y:S01]  /*24c0*/  ISETP.GT.AND P1, PT, R3.reuse, 0x8, PT ;  /* 0x000000080300780c */ /* 0x040fe20003f24270 */
[----:B------:R-:W1:Y:S01]  /*24d0*/  MUFU.TANH R156, R156 ;  /* 0x0000009c009c7308 */ /* 0x000e620000002400 */
[----:B------:R-:W-:Y:S01]  /*24e0*/  IADD3 R120, -R3, UR13, -R2 ;  /* 0x0000000d03787c10 */ /* 0x000fe2000fffe902 */
[----:B------:R-:W-:Y:S01]  /*24f0*/  UMOV UR15, 0x80000020 ;  /* 0x80000020000f7882 */ /* 0x000fe20000000000 */
[----:B------:R-:W-:Y:S01]  /*2500*/  FMUL.FTZ R219, R158, UR7 ;  /* 0x000000079edb7c20 */ /* 0x000fe20008410000 */
[----:B------:R-:W-:Y:S01]  /*2510*/  FMUL.FTZ R221, R159, UR7 ;  /* 0x000000079fdd7c20 */ /* 0x000fe20008410000 */
[C---:B------:R-:W-:Y:S01]  /*2520*/  SEL R121, R120.reuse, 0x40, P2 ;  /* 0x0000004078797807 */ /* 0x040fe20001000000 */
[----:B------:R-:W-:-:S02]  /*2530*/  VIADD R120, R120, 0x8 ;  /* 0x0000000878787836 */ /* 0x000fc40000000000 */
[----:B------:R-:W-:Y:S01]  /*2540*/  FMUL.FTZ R161, R161, UR7 ;  /* 0x00000007a1a17c20 */ /* 0x000fe20008410000 */
[----:B------:R-:W5:Y:S01]  /*2550*/  MUFU.TANH R234, R234 ;  /* 0x000000ea00ea7308 */ /* 0x000f620000002400 */
[----:B------:R-:W-:Y:S01]  /*2560*/  ISETP.GT.AND P6, PT, R121, RZ, PT ;  /* 0x000000ff7900720c */ /* 0x000fe20003fc4270 */
[----:B------:R-:W-:Y:S01]  /*2570*/  UIADD3 UR12, UR12, 0x18000, URZ ;  /* 0x000180000c0c7890 */ /* 0x000fe2000fffe03f */
[----:B------:R-:W-:Y:S01]  /*2580*/  SEL R120, R120, 0x40, P1 ;  /* 0x0000004078787807 */ /* 0x000fe20000800000 */
[----:B------:R-:W-:Y:S01]  /*2590*/  FMUL.FTZ R215, R155, UR7 ;  /* 0x000000079bd77c20 */ /* 0x000fe20008410000 */
[C---:B------:R-:W-:Y:S01]  /*25a0*/  ISETP.GT.AND P1, PT, R121.reuse, 0x1, PT ;  /* 0x000000017900780c */ /* 0x040fe20003f24270 */
[----:B------:R-:W-:Y:S01]  /*25b0*/  USHF.R.U32.HI UR12, URZ, 0x4, UR12 ;  /* 0x000000043f0c7899 */ /* 0x000fe2000801160c */
[----:B------:R-:W-:Y:S01]  /*25c0*/  ISETP.GT.AND P3, PT, R121, 0x8, PT ;  /* 0x000000087900780c */ /* 0x000fe20003f64270 */
[----:B------:R-:W5:Y:S01]  /*25d0*/  MUFU.TANH R233, R233 ;  /* 0x000000e900e97308 */ /* 0x000f620000002400 */
[----:B------:R-:W-:Y:S01]  /*25e0*/  FSEL R123, R5, -INF , !P6 ;  /* 0xff800000057b7808 */ /* 0x000fe20007000000 */
[----:B------:R-:W-:Y:S01]  /*25f0*/  ULOP3.LUT UR12, UR12, 0x3fff, URZ, 0xc0, !UPT ;  /* 0x00003fff0c0c7892 */ /* 0x000fe2000f8ec03f */
[----:B------:R-:W-:Y:S01]  /*2600*/  FSEL R227, R6, -INF , !P1 ;  /* 0xff80000006e37808 */ /* 0x000fe20004800000 */
[----:B------:R-:W-:Y:S01]  /*2610*/  FMUL.FTZ R225, R163, UR7 ;  /* 0x00000007a3e17c20 */ /* 0x000fe20008410000 */
[----:B------:R-:W-:Y:S01]  /*2620*/  FSEL R223, R9, -INF , !P3 ;  /* 0xff80000009df7808 */ /* 0x000fe20005800000 */
[----:B------:R-:W-:Y:S01]  /*2630*/  ULOP3.LUT UR13, UR12, 0x10000, URZ, 0xfc, !UPT ;  /* 0x000100000c0d7892 */ /* 0x000fe2000f8efc3f */
[----:B------:R-:W-:Y:S01]  /*2640*/  ISETP.GT.AND P2, PT, R121, 0x9, PT ;  /* 0x000000097900780c */ /* 0x000fe20003f44270 */
[----:B---3--:R-:W-:Y:S01]  /*2650*/  FFMA.FTZ R226, R123, UR8, -R198 ;  /* 0x000000087be27c23 */ /* 0x008fe200080108c6 */
[C---:B------:R-:W-:Y:S01]  /*2660*/  ISETP.GT.AND P5, PT, R120.reuse, RZ, PT ;  /* 0x000000ff7800720c */ /* 0x040fe20003fa4270 */
[----:B------:R-:W-:Y:S01]  /*2670*/  UIMAD UR13, UR5, 0x300, UR13 ;  /* 0x00000300050d78a4 */ /* 0x000fe2000f8e020d */
[C---:B------:R-:W-:Y:S01]  /*2680*/  ISETP.GT.AND P6, PT, R120.reuse, 0x1, PT ;  /* 0x000000017800780c */ /* 0x040fe20003fc4270 */
[----:B----4-:R-:W-:Y:S01]  /*2690*/  FFMA.FTZ R155, R223, UR8, -R196 ;  /* 0x00000008df9b7c23 */ /* 0x010fe200080108c4 */
[C---:B------:R-:W-:Y:S01]  /*26a0*/  ISETP.GT.AND P1, PT, R120.reuse, 0x8, PT ;  /* 0x000000087800780c */ /* 0x040fe20003f24270 */
[----:B------:R3:W-:Y:S01]  /*26b0*/  MUFU.TANH R223, R161 ;  /* 0x000000a100df7308 */ /* 0x0007e20000002400 */
[----:B------:R-:W-:Y:S01]  /*26c0*/  ISETP.GT.AND P3, PT, R120, 0x9, PT ;  /* 0x000000097800780c */ /* 0x000fe20003f64270 */
[--C-:B------:R-:W-:Y:S01]  /*26d0*/  FFMA.FTZ R227, R227, UR8, -R199.reuse ;  /* 0x00000008e3e37c23 */ /* 0x100fe200080108c7 */
[----:B------:R-:W-:Y:S01]  /*26e0*/  FSEL R125, R7, -INF , !P5 ;  /* 0xff800000077d7808 */ /* 0x000fe20006800000 */
[----:B------:R-:W-:Y:S01]  /*26f0*/  UMOV UR14, UR13 ;  /* 0x0000000d000e7c82 */ /* 0x000fe20008000000 */
[----:B------:R-:W-:Y:S01]  /*2700*/  FSEL R224, R8, -INF , !P6 ;  /* 0xff80000008e07808 */ /* 0x000fe20007000000 */
[----:B------:R-:W-:Y:S01]  /*2710*/  FFMA.FTZ R9, -R9, R9, 1 ;  /* 0x3f80000009097423 */ /* 0x000fe20000010109 */
[----:B------:R-:W-:Y:S01]  /*2720*/  FSEL R228, R11, -INF , !P1 ;  /* 0xff8000000be47808 */ /* 0x000fe20004800000 */
[----:B------:R-:W-:Y:S01]  /*2730*/  FFMA.FTZ R198, R125, UR8, -R198 ;  /* 0x000000087dc67c23 */ /* 0x000fe200080108c6 */
[----:B------:R-:W-:Y:S01]  /*2740*/  FSEL R232, R10, -INF , !P2 ;  /* 0xff8000000ae87808 */ /* 0x000fe20005000000 */
[----:B------:R-:W-:Y:S01]  /*2750*/  FFMA.FTZ R199, R224, UR8, -R199 ;  /* 0x00000008e0c77c23 */ /* 0x000fe200080108c7 */
[----:B------:R-:W-:Y:S01]  /*2760*/  FSEL R217, R12, -INF , !P3 ;  /* 0xff8000000cd97808 */ /* 0x000fe20005800000 */
[----:B------:R-:W-:Y:S01]  /*2770*/  FFMA.FTZ R228, R228, UR8, -R196 ;  /* 0x00000008e4e47c23 */ /* 0x000fe200080108c4 */
[C---:B------:R-:W-:Y:S01]  /*2780*/  ISETP.GT.AND P4, PT, R121.reuse, 0x10, PT ;  /* 0x000000107900780c */ /* 0x040fe20003f84270 */
[--C-:B---3--:R-:W-:Y:S01]  /*2790*/  FFMA.FTZ R161, R232, UR8, -R197.reuse ;  /* 0x00000008e8a17c23 */ /* 0x108fe200080108c5 */
[C---:B------:R-:W-:Y:S01]  /*27a0*/  ISETP.GT.AND P5, PT, R121.reuse, 0x11, PT ;  /* 0x000000117900780c */ /* 0x040fe20003fa4270 */
[----:B------:R-:W-:Y:S01]  /*27b0*/  FMUL.FTZ R224, R162, UR7 ;  /* 0x00000007a2e07c20 */ /* 0x000fe20008410000 */
[C---:B------:R-:W-:Y:S01]  /*27c0*/  ISETP.GT.AND P6, PT, R121.reuse, 0x18, PT ;  /* 0x000000187900780c */ /* 0x040fe20003fc4270 */
[----:B------:R-:W3:Y:S01]  /*27d0*/  MUFU.EX2 R227, R227 ;  /* 0x000000e300e37308 */ /* 0x000ee20000000800 */
[----:B------:R-:W-:Y:S01]  /*27e0*/  ISETP.GT.AND P1, PT, R121, 0x19, PT ;  /* 0x000000197900780c */ /* 0x000fe20003f24270 */
[----:B------:R-:W-:Y:S01]  /*27f0*/  FFMA.FTZ R217, R217, UR8, -R197 ;  /* 0x00000008d9d97c23 */ /* 0x000fe200080108c5 */
[----:B------:R-:W-:Y:S01]  /*2800*/  ISETP.GT.AND P2, PT, R120, 0x10, PT ;  /* 0x000000107800780c */ /* 0x000fe20003f44270 */
[----:B------:R-:W-:Y:S01]  /*2810*/  ULOP3.LUT UR12, UR12, 0x1000000, URZ, 0xfc, !UPT ;  /* 0x010000000c0c7892 */ /* 0x000fe2000f8efc3f */
[----:B------:R-:W-:-:S02]  /*2820*/  ISETP.GT.AND P3, PT, R121, 0x20, PT ;  /* 0x000000207900780c */ /* 0x000fc40003f64270 */
[----:B------:R-:W-:Y:S01]  /*2830*/  FSEL R231, R13, -INF , !P4 ;  /* 0xff8000000de77808 */ /* 0x000fe20006000000 */
[----:B------:R-:W-:Y:S01]  /*2840*/  MUFU.EX2 R155, R155 ;  /* 0x0000009b009b7308 */ /* 0x000fe20000000800 */
[----:B------:R-:W-:Y:S01]  /*2850*/  FSEL R214, R15, -INF , !P2 ;  /* 0xff8000000fd67808 */ /* 0x000fe20005000000 */
[----:B------:R-:W-:Y:S01]  /*2860*/  UIMAD UR12, UR5, 0x300, UR12 ;  /* 0x00000300050c78a4 */ /* 0x000fe2000f8e020c */
[----:B------:R-:W-:Y:S01]  /*2870*/  FSEL R230, R14, -INF , !P5 ;  /* 0xff8000000ee67808 */ /* 0x000fe20006800000 */
[----:B------:R-:W-:Y:S01]  /*2880*/  FFMA.FTZ R162, R231, UR8, -R194 ;  /* 0x00000008e7a27c23 */ /* 0x000fe200080108c2 */
[----:B------:R-:W-:Y:S01]  /*2890*/  FSEL R229, R18, -INF , !P6 ;  /* 0xff80000012e57808 */ /* 0x000fe20007000000 */
[----:B------:R-:W-:Y:S01]  /*28a0*/  FFMA.FTZ R14, -R14, R14, 1 ;  /* 0x3f8000000e0e7423 */ /* 0x000fe2000001010e */
[----:B------:R-:W-:Y:S01]  /*28b0*/  FSEL R222, R19, -INF , !P1 ;  /* 0xff80000013de7808 */ /* 0x000fe20004800000 */
[----:B------:R-:W-:Y:S01]  /*28c0*/  FFMA.FTZ R163, R230, UR8, -R195 ;  /* 0x00000008e6a37c23 */ /* 0x000fe200080108c3 */
[----:B------:R-:W-:Y:S01]  /*28d0*/  FSEL R220, R202, -INF , !P3 ;  /* 0xff800000cadc7808 */ /* 0x000fe20005800000 */
[----:B------:R-:W-:Y:S01]  /*28e0*/  FFMA.FTZ R196, R229, UR8, -R192 ;  /* 0x00000008e5c47c23 */ /* 0x000fe200080108c0 */
[----:B------:R-:W-:Y:S01]  /*28f0*/  ISETP.GT.AND P4, PT, R120, 0x11, PT ;  /* 0x000000117800780c */ /* 0x000fe20003f84270 */
[----:B------:R-:W-:Y:S01]  /*2900*/  MUFU.TANH R215, R215 ;  /* 0x000000d700d77308 */ /* 0x000fe20000002400 */
[----:B------:R-:W-:-:S02]  /*2910*/  ISETP.GT.AND P2, PT, R121, 0x21, PT ;  /* 0x000000217900780c */ /* 0x000fc40003f44270 */
[C---:B------:R-:W-:Y:S02]  /*2920*/  ISETP.GT.AND P5, PT, R120.reuse, 0x18, PT ;  /* 0x000000187800780c */ /* 0x040fe40003fa4270 */
[C---:B------:R-:W-:Y:S02]  /*2930*/  ISETP.GT.AND P6, PT, R120.reuse, 0x19, PT ;  /* 0x000000197800780c */ /* 0x040fe40003fc4270 */
[C---:B------:R-:W-:Y:S01]  /*2940*/  ISETP.GT.AND P1, PT, R120.reuse, 0x20, PT ;  /* 0x000000207800780c */ /* 0x040fe20003f24270 */
[----:B------:R-:W-:Y:S01]  /*2950*/  MUFU.TANH R219, R219 ;  /* 0x000000db00db7308 */ /* 0x000fe20000002400 */
[----:B------:R-:W-:Y:S02]  /*2960*/  ISETP.GT.AND P3, PT, R120, 0x21, PT ;  /* 0x000000217800780c */ /* 0x000fe40003f64270 */
[----:B------:R-:W-:Y:S02]  /*2970*/  FSEL R213, R17, -INF , !P4 ;  /* 0xff80000011d57808 */ /* 0x000fe40006000000 */
[----:B------:R-:W-:-:S02]  /*2980*/  FSEL R212, R200, -INF , !P5 ;  /* 0xff800000c8d47808 */ /* 0x000fc40006800000 */
[----:B------:R-:W-:Y:S01]  /*2990*/  FSEL R211, R201, -INF , !P6 ;  /* 0xff800000c9d37808 */ /* 0x000fe20007000000 */
[----:B------:R-:W-:Y:S01]  /*29a0*/  MUFU.EX2 R162, R162 ;  /* 0x000000a200a27308 */ /* 0x000fe20000000800 */
[----:B------:R-:W-:Y:S01]  /*29b0*/  FSEL R210, R204, -INF , !P1 ;  /* 0xff800000ccd27808 */ /* 0x000fe20004800000 */
[----:B------:R-:W-:Y:S01]  /*29c0*/  FFMA.FTZ R212, R212, UR8, -R192 ;  /* 0x00000008d4d47c23 */ /* 0x000fe200080108c0 */
[----:B------:R-:W-:Y:S01]  /*29d0*/  FSEL R218, R203, -INF , !P2 ;  /* 0xff800000cbda7808 */ /* 0x000fe20005000000 */
[----:B------:R-:W-:Y:S01]  /*29e0*/  FFMA.FTZ R211, R211, UR8, -R193 ;  /* 0x00000008d3d37c23 */ /* 0x000fe200080108c1 */
[----:B------:R-:W-:Y:S01]  /*29f0*/  FSEL R209, R205, -INF , !P3 ;  /* 0xff800000cdd17808 */ /* 0x000fe20005800000 */
[----:B------:R-:W-:Y:S01]  /*2a00*/  FFMA.FTZ R213, R213, UR8, -R195 ;  /* 0x00000008d5d57c23 */ /* 0x000fe200080108c3 */
[C---:B------:R-:W-:Y:S01]  /*2a10*/  ISETP.GT.AND P4, PT, R121.reuse, 0x28, PT ;  /* 0x000000287900780c */ /* 0x040fe20003f84270 */
[----:B------:R-:W-:Y:S01]  /*2a20*/  MUFU.TANH R224, R224 ;  /* 0x000000e000e07308 */ /* 0x000fe20000002400 */
[----:B------:R-:W-:Y:S01]  /*2a30*/  ISETP.GT.AND P5, PT, R121, 0x29, PT ;  /* 0x000000297900780c */ /* 0x000fe20003fa4270 */
[----:B------:R-:W-:Y:S01]  /*2a40*/  FFMA.FTZ R209, R209, UR8, -R191 ;  /* 0x00000008d1d17c23 */ /* 0x000fe200080108bf */
[C---:B------:R-:W-:Y:S01]  /*2a50*/  ISETP.GT.AND P6, PT, R121.reuse, 0x30, PT ;  /* 0x000000307900780c */ /* 0x040fe20003fc4270 */
[----:B------:R-:W-:Y:S01]  /*2a60*/  FFMA.FTZ R210, R210, UR8, -R190 ;  /* 0x00000008d2d27c23 */ /* 0x000fe200080108be */
[----:B------:R-:W-:-:S02]  /*2a70*/  ISETP.GT.AND P1, PT, R121, 0x31, PT ;  /* 0x000000317900780c */ /* 0x000fc40003f24270 */
[----:B------:R-:W-:Y:S01]  /*2a80*/  ISETP.GT.AND P2, PT, R121, 0x38, PT ;  /* 0x000000387900780c */ /* 0x000fe20003f44270 */
[----:B------:R-:W-:Y:S01]  /*2a90*/  MUFU.TANH R225, R225 ;  /* 0x000000e100e17308 */ /* 0x000fe20000002400 */
[----:B------:R-:W-:Y:S02]  /*2aa0*/  ISETP.GT.AND P3, PT, R120, 0x28, PT ;  /* 0x000000287800780c */ /* 0x000fe40003f64270 */
[----:B------:R-:W-:Y:S02]  /*2ab0*/  FSEL R216, R152, -INF , !P4 ;  /* 0xff80000098d87808 */ /* 0x000fe40006000000 */
[----:B--2---:R-:W-:Y:S02]  /*2ac0*/  FSEL R208, R154, -INF , !P3 ;  /* 0xff8000009ad07808 */ /* 0x004fe40005800000 */
[----:B------:R-:W-:Y:S01]  /*2ad0*/  FSEL R207, R153, -INF , !P5 ;  /* 0xff80000099cf7808 */ /* 0x000fe20006800000 */
[----:B------:R-:W-:Y:S01]  /*2ae0*/  MUFU.TANH R221, R221 ;  /* 0x000000dd00dd7308 */ /* 0x000fe20000002400 */
[----:B-1----:R-:W-:Y:S01]  /*2af0*/  FSEL R157, R156, -INF , !P6 ;  /* 0xff8000009c9d7808 */ /* 0x002fe20007000000 */
[----:B------:R-:W-:Y:S01]  /*2b00*/  FFMA.FTZ R208, R208, UR8, -R188 ;  /* 0x00000008d0d07c23 */ /* 0x000fe200080108bc */
[C---:B-----5:R-:W-:Y:S01]  /*2b10*/  FSEL R160, R234.reuse, -INF , !P1 ;  /* 0xff800000eaa07808 */ /* 0x060fe20004800000 */
[----:B------:R-:W-:Y:S01]  /*2b20*/  FFMA.FTZ R234, -R234, R234, 1 ;  /* 0x3f800000eaea7423 */ /* 0x000fe200000101ea */
[----:B------:R-:W-:Y:S01]  /*2b30*/  FSEL R206, R233, -INF , !P2 ;  /* 0xff800000e9ce7808 */ /* 0x000fe20005000000 */
[----:B------:R-:W-:Y:S01]  /*2b40*/  FFMA.FTZ R197, R157, UR8, -R22 ;  /* 0x000000089dc57c23 */ /* 0x000fe20008010816 */
[----:B------:R-:W-:Y:S01]  /*2b50*/  ISETP.GT.AND P4, PT, R121, 0x39, PT ;  /* 0x000000397900780c */ /* 0x000fe20003f84270 */
[----:B------:R-:W-:Y:S01]  /*2b60*/  FFMA.FTZ R157, -R12, R12, 1 ;  /* 0x3f8000000c9d7423 */ /* 0x000fe2000001010c */
[----:B------:R-:W-:Y:S01]  /*2b70*/  ISETP.GT.AND P3, PT, R120, 0x29, PT ;  /* 0x000000297800780c */ /* 0x000fe20003f64270 */
[----:B------:R-:W-:Y:S01]  /*2b80*/  FFMA.FTZ R12, R160, UR8, -R23 ;  /* 0x00000008a00c7c23 */ /* 0x000fe20008010817 */
[----:B------:R-:W-:Y:S01]  /*2b90*/  ISETP.GT.AND P5, PT, R120, 0x30, PT ;  /* 0x000000307800780c */ /* 0x000fe20003fa4270 */
[----:B------:R-:W-:Y:S01]  /*2ba0*/  FFMA.FTZ R160, R214, UR8, -R194 ;  /* 0x00000008d6a07c23 */ /* 0x000fe200080108c2 */
[C---:B------:R-:W-:Y:S01]  /*2bb0*/  ISETP.GT.AND P6, PT, R120.reuse, 0x31, PT ;  /* 0x000000317800780c */ /* 0x040fe20003fc4270 */
[----:B------:R-:W-:Y:S01]  /*2bc0*/  MUFU.EX2 R163, R163 ;  /* 0x000000a300a37308 */ /* 0x000fe20000000800 */
[----:B------:R-:W-:Y:S01]  /*2bd0*/  ISETP.GT.AND P1, PT, R120, 0x38, PT ;  /* 0x000000387800780c */ /* 0x000fe20003f24270 */
[----:B------:R-:W-:Y:S01]  /*2be0*/  FFMA.FTZ R156, -R156, R156, 1 ;  /* 0x3f8000009c9c7423 */ /* 0x000fe2000001019c */
[----:B------:R-:W-:Y:S01]  /*2bf0*/  ISETP.GT.AND P2, PT, R120, 0x39, PT ;  /* 0x000000397800780c */ /* 0x000fe20003f44270 */
[----:B------:R-:W-:Y:S01]  /*2c00*/  FFMA.FTZ R233, -R233, R233, 1 ;  /* 0x3f800000e9e97423 */ /* 0x000fe200000101e9 */
[----:B------:R-:W-:-:S03]  /*2c10*/  WARPGROUP.ARRIVE ;  /* 0x00000000000079c5 */ /* 0x000fc60000000000 */
[----:B------:R-:W-:Y:S03]  /*2c20*/  MUFU.EX2 R160, R160 ;  /* 0x000000a000a07308 */ /* 0x000fe60000000800 */
[----:B------:R-:W-:Y:S01]  /*2c30*/  HGMMA.64x64x16.F32.BF16 R120, R164, gdesc[UR12], RZ, !UPT, gsb0 ;  /* 0x00e0000ca4787df0 */ /* 0x000fe2000c0018ff */
[----:B------:R-:W-:Y:S01]  /*2c40*/  UIADD3 UR14, UR13, 0x2, URZ ;  /* 0x000000020d0e7890 */ /* 0x000fe2000fffe03f */
[----:B------:R-:W-:-:S03]  /*2c50*/  UMOV UR15, 0x80000020 ;  /* 0x80000020000f7882 */ /* 0x000fc60000000000 */
[----:B------:R-:W1:Y:S08]  /*2c60*/  MUFU.EX2 R226, R226 ;  /* 0x000000e200e27308 */ /* 0x000e700000000800 */
[----:B------:R-:W-:Y:S08]  /*2c70*/  MUFU.EX2 R196, R196 ;  /* 0x000000c400c47308 */ /* 0x000ff00000000800 */
[----:B------:R-:W-:Y:S08]  /*2c80*/  MUFU.EX2 R12, R12 ;  /* 0x0000000c000c7308 */ /* 0x000ff00000000800 */
[----:B------:R-:W-:Y:S08]  /*2c90*/  MUFU.EX2 R197, R197 ;  /* 0x000000c500c57308 */ /* 0x000ff00000000800 */
[----:B------:R-:W-:Y:S01]  /*2ca0*/  MUFU.EX2 R161, R161 ;  /* 0x000000a100a17308 */ /* 0x000fe20000000800 */
        /* <DEDUP_REMOVED lines=19> */
[----:B------:R-:W-:Y:S01]  /*2de0*/  R2UR UR13, R237 ;  /* 0x00000000ed0d72ca */ /* 0x000fe200000e0000 */
[----:B------:R-:W-:-:S12]  /*2df0*/  UMOV UR15, 0x80000020 ;  /* 0x80000020000f7882 */ /* 0x000fd80000000000 */
[----:B------:R-:W-:-:S04]  /*2e00*/  USHF.R.U32.HI UR13, URZ, 0x4, UR13 ;  /* 0x000000043f0d7899 */ /* 0x000fc8000801160d */
[----:B------:R-:W-:-:S04]  /*2e10*/  ULOP3.LUT UR13, UR13, 0x3fff, URZ, 0xc0, !UPT ;  /* 0x00003fff0d0d7892 */ /* 0x000fc8000f8ec03f */
[----:B------:R-:W-:-:S04]  /*2e20*/  ULOP3.LUT UR13, UR13, 0x10000, URZ, 0xfc, !UPT ;  /* 0x000100000d0d7892 */ /* 0x000fc8000f8efc3f */
[----:B------:R-:W-:-:S03]  /*2e30*/  ULEA UR17, UR5, UR13, 0xa ;  /* 0x0000000d05117291 */ /* 0x000fc6000f8e503f */
[----:B------:R-:W-:Y:S01]  /*2e40*/  UMOV UR13, 0x40000040 ;  /* 0x40000040000d7882 */ /* 0x000fe20000000000 */
[----:B------:R-:W-:Y:S02]  /*2e50*/  WARPGROUP.DEPBAR.LE gsb0, 0x0 ;  /* 0x00008000000079c5 */ /* 0x000fe40000010000 */
[----:B------:R-:W-:-:S06]  /*2e60*/  WARPGROUP.ARRIVE ;  /* 0x00000000000079c5 */ /* 0x000fcc0000000000 */
[----:B------:R-:W-:Y:S01]  /*2e70*/  HGMMA.64x64x16.F32.BF16 R120, R184, gdesc[UR12], R120, gsb0 ;  /* 0x00e0000cb8787df0 */ /* 0x000fe20008001878 */
[----:B------:R-:W-:Y:S01]  /*2e80*/  UMOV UR14, UR12 ;  /* 0x0000000c000e7c82 */ /* 0x000fe20008000000 */
[----:B------:R-:W-:Y:S01]  /*2e90*/  UMOV UR15, 0x80000020 ;  /* 0x80000020000f7882 */ /* 0x000fe20000000000 */
[----:B------:R-:W-:Y:S02]  /*2ea0*/  WARPGROUP.DEPBAR.LE gsb0, 0x0 ;  /* 0x00008000000079c5 */ /* 0x000fe40000010000 */
[----:B------:R-:W2:Y:S02]  /*2eb0*/  LDS.64 R158, [R4+0x1e200] ;  /* 0x01e20000049e7984 */ /* 0x000ea40000000a00 */
[--C-:B--2---:R-:W-:Y:S01]  /*2ec0*/  FADD.FTZ R232, R123, -R159.reuse ;  /* 0x8000009f7be87221 */ /* 0x104fe20000010000 */
[--C-:B------:R-:W-:Y:S01]  /*2ed0*/  FADD.FTZ R230, R120, -R158.reuse ;  /* 0x8000009e78e67221 */ /* 0x100fe20000010000 */
[----:B------:R-:W2:Y:S01]  /*2ee0*/  MUFU.EX2 R123, R198 ;  /* 0x000000c6007b7308 */ /* 0x000ea20000000800 */
[----:B------:R-:W-:Y:S01]  /*2ef0*/  FADD.FTZ R229, R121, -R159 ;  /* 0x8000009f79e57221 */ /* 0x000fe20000010000 */
[----:B------:R-:W-:Y:S01]  /*2f00*/  FADD.FTZ R231, R122, -R158 ;  /* 0x8000009e7ae77221 */ /* 0x000fe20000010000 */
[----:B------:R-:W4:Y:S01]  /*2f10*/  LDS.64 R120, [R4+0x1e220] ;  /* 0x01e2200004787984 */ /* 0x000f220000000a00 */
[----:B------:R-:W-:Y:S01]  /*2f20*/  FFMA.FTZ R159, -R7, R7, 1 ;  /* 0x3f800000079f7423 */ /* 0x000fe20000010107 */
[----:B------:R-:W-:Y:S01]  /*2f30*/  FFMA.FTZ R7, R220, UR8, -R190 ;  /* 0x00000008dc077c23 */ /* 0x000fe200080108be */
[----:B---3--:R-:W-:Y:S01]  /*2f40*/  FMUL.FTZ R229, R227, R229 ;  /* 0x000000e5e3e57220 */ /* 0x008fe20000410000 */
[----:B------:R-:W-:Y:S01]  /*2f50*/  FFMA.FTZ R122, R222, UR8, -R193 ;  /* 0x00000008de7a7c23 */ /* 0x000fe200080108c1 */
[----:B------:R-:W-:Y:S01]  /*2f60*/  FFMA.FTZ R222, R218, UR8, -R191 ;  /* 0x00000008dade7c23 */ /* 0x000fe200080108bf */
[----:B------:R3:W-:Y:S01]  /*2f70*/  MUFU.EX2 R198, R7 ;  /* 0x0000000700c67308 */ /* 0x0007e20000000800 */
[----:B------:R-:W-:Y:S01]  /*2f80*/  FFMA.FTZ R158, -R5, R5, 1 ;  /* 0x3f800000059e7423 */ /* 0x000fe20000010105 */
[----:B-1----:R-:W-:Y:S01]  /*2f90*/  FMUL.FTZ R5, R226, R230 ;  /* 0x000000e6e2057220 */ /* 0x002fe20000410000 */
[----:B------:R-:W-:-:S03]  /*2fa0*/  FFMA.FTZ R218, -R8, R8, 1 ;  /* 0x3f80000008da7423 */ /* 0x000fc60000010108 */
[----:B------:R-:W-:Y:S01]  /*2fb0*/  FMUL.FTZ R158, R158, R5 ;  /* 0x000000059e9e7220 */ /* 0x000fe20000410000 */
[----:B--2---:R-:W-:Y:S01]  /*2fc0*/  FMUL.FTZ R220, R123, R231 ;  /* 0x000000e77bdc7220 */ /* 0x004fe20000410000 */
[----:B------:R-:W-:Y:S03]  /*2fd0*/  MUFU.EX2 R122, R122 ;  /* 0x0000007a007a7308 */ /* 0x000fe60000000800 */
[----:B------:R-:W-:Y:S01]  /*2fe0*/  FMUL.FTZ R159, R159, R220 ;  /* 0x000000dc9f9f7220 */ /* 0x000fe20000410000 */
[----:B------:R-:W-:Y:S02]  /*2ff0*/  FFMA.FTZ R220, -R6, R6, 1 ;  /* 0x3f80000006dc7423 */ /* 0x000fe40000010106 */
[----:B---3--:R-:W1:Y:S02]  /*3000*/  LDS.64 R6, [R4+0x1e240] ;  /* 0x01e2400004067984 */ /* 0x008e640000000a00 */
[----:B------:R-:W-:Y:S01]  /*3010*/  FMUL.FTZ R220, R220, R229 ;  /* 0x000000e5dcdc7220 */ /* 0x000fe20000410000 */
[----:B------:R-:W2:Y:S08]  /*3020*/  MUFU.EX2 R5, R199 ;  /* 0x000000c700057308 */ /* 0x000eb00000000800 */
[----:B------:R-:W-:Y:S01]  /*3030*/  MUFU.EX2 R199, R222 ;  /* 0x000000de00c77308 */ /* 0x000fe20000000800 */
[--C-:B----4-:R-:W-:Y:S01]  /*3040*/  FADD.FTZ R124, R124, -R120.reuse ;  /* 0x800000787c7c7221 */ /* 0x110fe20000010000 */
[----:B------:R-:W-:Y:S01]  /*3050*/  FADD.FTZ R229, R126, -R120 ;  /* 0x800000787ee57221 */ /* 0x000fe20000010000 */
[----:B------:R-:W-:Y:S01]  /*3060*/  FFMA.FTZ R120, R216, UR8, -R188 ;  /* 0x00000008d8787c23 */ /* 0x000fe200080108bc */
[--C-:B------:R-:W-:Y:S01]  /*3070*/  FADD.FTZ R216, R125, -R121.reuse ;  /* 0x800000797dd87221 */ /* 0x100fe20000010000 */
[----:B------:R-:W-:Y:S01]  /*3080*/  FMUL.FTZ R126, R155, R124 ;  /* 0x0000007c9b7e7220 */ /* 0x000fe20000410000 */
[----:B------:R-:W-:Y:S01]  /*3090*/  FADD.FTZ R124, R127, -R121 ;  /* 0x800000797f7c7221 */ /* 0x000fe20000010000 */
[----:B------:R-:W-:Y:S01]  /*30a0*/  FFMA.FTZ R127, -R10, R10, 1 ;  /* 0x3f8000000a7f7423 */ /* 0x000fe2000001010a */
[----:B------:R-:W-:Y:S01]  /*30b0*/  FFMA.FTZ R121, R207, UR8, -R189 ;  /* 0x00000008cf797c23 */ /* 0x000fe200080108bd */
[----:B------:R-:W-:Y:S01]  /*30c0*/  FMUL.FTZ R125, R9, R126 ;  /* 0x0000007e097d7220 */ /* 0x000fe20000410000 */
[----:B------:R-:W-:Y:S01]  /*30d0*/  FFMA.FTZ R126, -R11, R11, 1 ;  /* 0x3f8000000b7e7423 */ /* 0x000fe2000001010b */
[----:B------:R-:W3:Y:S01]  /*30e0*/  MUFU.EX2 R9, R217 ;  /* 0x000000d900097308 */ /* 0x000ee20000000800 */
[----:B------:R-:W4:Y:S01]  /*30f0*/  LDS.64 R10, [R4+0x1e260] ;  /* 0x01e26000040a7984 */ /* 0x000f220000000a00 */
[----:B--2---:R-:W-:Y:S01]  /*3100*/  FMUL.FTZ R231, R5, R232 ;  /* 0x000000e805e77220 */ /* 0x004fe20000410000 */
[----:B------:R-:W-:-:S03]  /*3110*/  FMUL.FTZ R216, R161, R216 ;  /* 0x000000d8a1d87220 */ /* 0x000fc60000410000 */
[----:B------:R-:W-:Y:S01]  /*3120*/  FMUL.FTZ R218, R218, R231 ;  /* 0x000000e7dada7220 */ /* 0x000fe20000410000 */
[----:B------:R-:W-:Y:S01]  /*3130*/  FMUL.FTZ R127, R127, R216 ;  /* 0x000000d87f7f7220 */ /* 0x000fe20000410000 */
[----:B------:R-:W-:Y:S01]  /*3140*/  MUFU.EX2 R121, R121 ;  /* 0x0000007900797308 */ /* 0x000fe20000000800 */
[--C-:B-1----:R-:W-:Y:S01]  /*3150*/  FADD.FTZ R191, R128, -R6.reuse ;  /* 0x8000000680bf7221 */ /* 0x102fe20000010000 */
[----:B------:R-:W-:Y:S01]  /*3160*/  FADD.FTZ R193, R130, -R6 ;  /* 0x8000000682c17221 */ /* 0x000fe20000010000 */
[----:B------:R-:W-:Y:S01]  /*3170*/  FSEL R6, R215, -INF , !P3 ;  /* 0xff800000d7067808 */ /* 0x000fe20005800000 */
[--C-:B------:R-:W-:Y:S01]  /*3180*/  FADD.FTZ R192, R131, -R7.reuse ;  /* 0x8000000783c07221 */ /* 0x100fe20000010000 */
[----:B------:R-:W-:Y:S01]  /*3190*/  FFMA.FTZ R131, -R13, R13, 1 ;  /* 0x3f8000000d837423 */ /* 0x000fe2000001010d */
[----:B------:R-:W-:Y:S01]  /*31a0*/  FADD.FTZ R190, R129, -R7 ;  /* 0x8000000781be7221 */ /* 0x000fe20000010000 */
[----:B---3--:R-:W-:Y:S01]  /*31b0*/  FMUL.FTZ R124, R9, R124 ;  /* 0x0000007c097c7220 */ /* 0x008fe20000410000 */
[----:B------:R-:W-:Y:S01]  /*31c0*/  FFMA.FTZ R189, R6, UR8, -R189 ;  /* 0x0000000806bd7c23 */ /* 0x000fe200080108bd */
[----:B------:R-:W-:Y:S01]  /*31d0*/  FSEL R6, R223, -INF , !P4 ;  /* 0xff800000df067808 */ /* 0x000fe20006000000 */
[----:B------:R-:W1:Y:S01]  /*31e0*/  MUFU.EX2 R129, R213 ;  /* 0x000000d500817308 */ /* 0x000e620000000800 */
[----:B------:R-:W-:Y:S01]  /*31f0*/  FMUL.FTZ R157, R157, R124 ;  /* 0x0000007c9d9d7220 */ /* 0x000fe20000410000 */
[----:B------:R-:W-:Y:S01]  /*3200*/  FFMA.FTZ R130, -R15, R15, 1 ;  /* 0x3f8000000f827423 */ /* 0x000fe2000001010f */
[----:B------:R-:W-:Y:S01]  /*3210*/  FMUL.FTZ R124, R162, R191 ;  /* 0x000000bfa27c7220 */ /* 0x000fe20000410000 */
[----:B------:R-:W-:Y:S01]  /*3220*/  FFMA.FTZ R13, R6, UR8, -R21 ;  /* 0x00000008060d7c23 */ /* 0x000fe20008010815 */
[----:B------:R-:W-:Y:S01]  /*3230*/  FSEL R15, R219, -INF , !P5 ;  /* 0xff800000db0f7808 */ /* 0x000fe20006800000 */
[----:B------:R-:W2:Y:S01]  /*3240*/  LDS.64 R6, [R4+0x1e280] ;  /* 0x01e2800004067984 */ /* 0x000ea20000000a00 */
[----:B------:R-:W-:Y:S01]  /*3250*/  FMUL.FTZ R131, R131, R124 ;  /* 0x0000007c83837220 */ /* 0x000fe20000410000 */
[----:B------:R-:W-:Y:S01]  /*3260*/  FFMA.FTZ R128, R206, UR8, -R20 ;  /* 0x00000008ce807c23 */ /* 0x000fe20008010814 */
[----:B------:R-:W-:Y:S01]  /*3270*/  FMUL.FTZ R191, R163, R190 ;  /* 0x000000bea3bf7220 */ /* 0x000fe20000410000 */
[----:B------:R-:W-:Y:S01]  /*3280*/  FFMA.FTZ R124, R15, UR8, -R22 ;  /* 0x000000080f7c7c23 */ /* 0x000fe20008010816 */
[----:B------:R-:W-:Y:S01]  /*3290*/  FSEL R15, R224, -INF , !P1 ;  /* 0xff800000e00f7808 */ /* 0x000fe20004800000 */
[----:B------:R-:W-:Y:S01]  /*32a0*/  FMUL.FTZ R193, R160, R193 ;  /* 0x000000c1a0c17220 */ /* 0x000fe20000410000 */
[C---:B------:R-:W-:Y:S01]  /*32b0*/  FSEL R22, R221.reuse, -INF , !P6 ;  /* 0xff800000dd167808 */ /* 0x040fe20007000000 */
[----:B------:R-:W3:Y:S01]  /*32c0*/  MUFU.EX2 R8, R228 ;  /* 0x000000e400087308 */ /* 0x000ee20000000800 */
[----:B------:R-:W-:Y:S01]  /*32d0*/  FFMA.FTZ R221, -R221, R221, 1 ;  /* 0x3f800000dddd7423 */ /* 0x000fe200000101dd */
[----:B------:R-:W-:Y:S01]  /*32e0*/  FFMA.FTZ R188, R15, UR8, -R20 ;  /* 0x000000080fbc7c23 */ /* 0x000fe20008010814 */
[----:B------:R-:W-:Y:S01]  /*32f0*/  FSEL R20, R225, -INF , !P2 ;  /* 0xff800000e1147808 */ /* 0x000fe20005000000 */
[----:B------:R-:W-:Y:S01]  /*3300*/  FFMA.FTZ R15, -R17, R17, 1 ;  /* 0x3f800000110f7423 */ /* 0x000fe20000010111 */
[----:B-1----:R-:W-:Y:S01]  /*3310*/  FMUL.FTZ R194, R129, R192 ;  /* 0x000000c081c27220 */ /* 0x002fe20000410000 */
[----:B------:R-:W-:Y:S01]  /*3320*/  FFMA.FTZ R23, R22, UR8, -R23 ;  /* 0x0000000816177c23 */ /* 0x000fe20008010817 */
[----:B------:R-:W-:Y:S01]  /*3330*/  FMUL.FTZ R192, R14, R191 ;  /* 0x000000bf0ec07220 */ /* 0x000fe20000410000 */
[----:B------:R-:W-:Y:S01]  /*3340*/  FFMA.FTZ R190, R20, UR8, -R21 ;  /* 0x0000000814be7c23 */ /* 0x000fe20008010815 */
[----:B------:R-:W-:Y:S01]  /*3350*/  FMUL.FTZ R21, R15, R194 ;  /* 0x000000c20f157220 */ /* 0x000fe20000410000 */
[----:B------:R-:W1:Y:S01]  /*3360*/  MUFU.EX2 R22, R212 ;  /* 0x000000d400167308 */ /* 0x000e620000000800 */
[----:B------:R-:W5:Y:S01]  /*3370*/  LDS.64 R14, [R4+0x1e2a0] ;  /* 0x01e2a000040e7984 */ /* 0x000f620000000a00 */
[--C-:B----4-:R-:W-:Y:S01]  /*3380*/  FADD.FTZ R191, R132, -R10.reuse ;  /* 0x8000000a84bf7221 */ /* 0x110fe20000010000 */
[----:B------:R-:W-:Y:S01]  /*3390*/  FMUL.FTZ R130, R130, R193 ;  /* 0x000000c182827220 */ /* 0x000fe20000410000 */
[----:B------:R-:W-:Y:S01]  /*33a0*/  FADD.FTZ R193, R134, -R10 ;  /* 0x8000000a86c17221 */ /* 0x000fe20000010000 */
[----:B------:R-:W-:Y:S01]  /*33b0*/  FFMA.FTZ R10, -R18, R18, 1 ;  /* 0x3f800000120a7423 */ /* 0x000fe20000010112 */
[----:B------:R-:W-:Y:S01]  /*33c0*/  FMUL.FTZ R191, R196, R191 ;  /* 0x000000bfc4bf7220 */ /* 0x000fe20000410000 */
[--C-:B------:R-:W-:Y:S01]  /*33d0*/  FADD.FTZ R133, R133, -R11.reuse ;  /* 0x8000000b85857221 */ /* 0x100fe20000010000 */
[----:B------:R-:W4:Y:S01]  /*33e0*/  MUFU.EX2 R17, R211 ;  /* 0x000000d300117308 */ /* 0x000f220000000800 */
[----:B------:R-:W-:Y:S01]  /*33f0*/  FADD.FTZ R20, R135, -R11 ;  /* 0x8000000b87147221 */ /* 0x000fe20000010000 */
[----:B------:R-:W-:Y:S01]  /*3400*/  FMUL.FTZ R135, R10, R191 ;  /* 0x000000bf0a877220 */ /* 0x000fe20000410000 */
[----:B------:R-:W-:Y:S01]  /*3410*/  FFMA.FTZ R194, -R19, R19, 1 ;  /* 0x3f80000013c27423 */ /* 0x000fe20000010113 */
[----:B------:R-:W5:Y:S01]  /*3420*/  LDS.64 R10, [R4+0x1e2c0] ;  /* 0x01e2c000040a7984 */ /* 0x000f620000000a00 */
[----:B------:R-:W-:Y:S01]  /*3430*/  FMUL.FTZ R133, R122, R133 ;  /* 0x000000857a857220 */ /* 0x000fe20000410000 */
[----:B------:R-:W-:Y:S01]  /*3440*/  FFMA.FTZ R134, -R200, R200, 1 ;  /* 0x3f800000c8867423 */ /* 0x000fe200000101c8 */
[----:B---3--:R-:W-:Y:S01]  /*3450*/  FMUL.FTZ R229, R8, R229 ;  /* 0x000000e508e57220 */ /* 0x008fe20000410000 */
[----:B------:R-:W3:Y:S01]  /*3460*/  MUFU.EX2 R18, R210 ;  /* 0x000000d200127308 */ /* 0x000ee20000000800 */
[----:B------:R-:W-:Y:S01]  /*3470*/  FMUL.FTZ R194, R194, R133 ;  /* 0x00000085c2c27220 */ /* 0x000fe20000410000 */
[----:B-1----:R-:W-:Y:S01]  /*3480*/  FMUL.FTZ R193, R22, R193 ;  /* 0x000000c116c17220 */ /* 0x002fe20000410000 */
[----:B------:R-:W-:Y:S01]  /*3490*/  FMUL.FTZ R126, R126, R229 ;  /* 0x000000e57e7e7220 */ /* 0x000fe20000410000 */
[----:B------:R-:W-:Y:S01]  /*34a0*/  FFMA.FTZ R219, -R219, R219, 1 ;  /* 0x3f800000dbdb7423 */ /* 0x000fe200000101db */
[----:B------:R-:W-:Y:S01]  /*34b0*/  FFMA.FTZ R224, -R224, R224, 1 ;  /* 0x3f800000e0e07423 */ /* 0x000fe200000101e0 */
[--C-:B--2---:R-:W-:Y:S01]  /*34c0*/  FADD.FTZ R133, R136, -R6.reuse ;  /* 0x8000000688857221 */ /* 0x104fe20000010000 */
[----:B------:R-:W-:Y:S01]  /*34d0*/  FADD.FTZ R191, R138, -R6 ;  /* 0x800000068abf7221 */ /* 0x000fe20000010000 */
[--C-:B------:R-:W-:Y:S01]  /*34e0*/  FADD.FTZ R6, R137, -R7.reuse ;  /* 0x8000000789067221 */ /* 0x100fe20000010000 */
[----:B------:R-:W-:Y:S01]  /*34f0*/  FMUL.FTZ R134, R134, R193 ;  /* 0x000000c186867220 */ /* 0x000fe20000410000 */
[----:B----4-:R-:W-:Y:S01]  /*3500*/  FMUL.FTZ R20, R17, R20 ;  /* 0x0000001411147220 */ /* 0x010fe20000410000 */
[----:B------:R-:W-:Y:S01]  /*3510*/  FFMA.FTZ R136, -R202, R202, 1 ;  /* 0x3f800000ca887423 */ /* 0x000fe200000101ca */
[----:B------:R-:W-:Y:S01]  /*3520*/  FFMA.FTZ R193, -R201, R201, 1 ;  /* 0x3f800000c9c17423 */ /* 0x000fe200000101c9 */
[----:B------:R-:W-:Y:S01]  /*3530*/  FADD.FTZ R202, R139, -R7 ;  /* 0x800000078bca7221 */ /* 0x000fe20000010000 */
[----:B------:R-:W-:Y:S01]  /*3540*/  FMUL.FTZ R200, R199, R6 ;  /* 0x00000006c7c87220 */ /* 0x000fe20000410000 */
[----:B------:R-:W1:Y:S01]  /*3550*/  MUFU.EX2 R19, R209 ;  /* 0x000000d100137308 */ /* 0x000e620000000800 */
[----:B------:R2:W4:Y:S01]  /*3560*/  LDS.64 R6, [R4+0x1e2e0] ;  /* 0x01e2e00004067984 */ /* 0x0005220000000a00 */
[----:B------:R-:W-:Y:S01]  /*3570*/  FMUL.FTZ R193, R193, R20 ;  /* 0x00000014c1c17220 */ /* 0x000fe20000410000 */
[----:B------:R-:W-:Y:S01]  /*3580*/  FMUL.FTZ R133, R198, R133 ;  /* 0x00000085c6857220 */ /* 0x000fe20000410000 */
[----:B------:R-:W-:Y:S01]  /*3590*/  FFMA.FTZ R139, -R203, R203, 1 ;  /* 0x3f800000cb8b7423 */ /* 0x000fe200000101cb */
[----:B---3--:R-:W-:Y:S01]  /*35a0*/  FMUL.FTZ R132, R18, R191 ;  /* 0x000000bf12847220 */ /* 0x008fe20000410000 */
[----:B------:R-:W-:Y:S01]  /*35b0*/  FFMA.FTZ R137, -R204, R204, 1 ;  /* 0x3f800000cc897423 */ /* 0x000fe200000101cc */
[----:B------:R-:W-:Y:S01]  /*35c0*/  FMUL.FTZ R136, R136, R133 ;  /* 0x0000008588887220 */ /* 0x000fe20000410000 */
[----:B------:R-:W2:Y:S01]  /*35d0*/  MUFU.EX2 R20, R208 ;  /* 0x000000d000147308 */ /* 0x000ea20000000800 */
[----:B------:R-:W-:Y:S01]  /*35e0*/  FMUL.FTZ R139, R139, R200 ;  /* 0x000000c88b8b7220 */ /* 0x000fe20000410000 */
[--C-:B-----5:R-:W-:Y:S01]  /*35f0*/  FADD.FTZ R195, R142, -R14.reuse ;  /* 0x8000000e8ec37221 */ /* 0x120fe20000010000 */
[----:B------:R-:W-:Y:S01]  /*3600*/  FMUL.FTZ R137, R137, R132 ;  /* 0x0000008489897220 */ /* 0x000fe20000410000 */
[--C-:B------:R-:W-:Y:S01]  /*3610*/  FADD.FTZ R142, R141, -R15.reuse ;  /* 0x8000000f8d8e7221 */ /* 0x100fe20000010000 */
[----:B------:R-:W-:Y:S01]  /*3620*/  FADD.FTZ R200, R143, -R15 ;  /* 0x8000000f8fc87221 */ /* 0x000fe20000010000 */
[----:B------:R-:W-:Y:S01]  /*3630*/  FFMA.FTZ R15, -R154, R154, 1 ;  /* 0x3f8000009a0f7423 */ /* 0x000fe2000001019a */
[----:B------:R-:W-:Y:S01]  /*3640*/  FFMA.FTZ R138, -R205, R205, 1 ;  /* 0x3f800000cd8a7423 */ /* 0x000fe200000101cd */
[----:B------:R-:W3:Y:S01]  /*3650*/  MUFU.EX2 R133, R189 ;  /* 0x000000bd00857308 */ /* 0x000ee20000000800 */
[----:B-1----:R-:W-:Y:S01]  /*3660*/  FMUL.FTZ R191, R19, R202 ;  /* 0x000000ca13bf7220 */ /* 0x002fe20000410000 */
[----:B------:R-:W-:Y:S01]  /*3670*/  FFMA.FTZ R141, -R153, R153, 1 ;  /* 0x3f800000998d7423 */ /* 0x000fe20000010199 */
[----:B------:R-:W-:Y:S01]  /*3680*/  FMUL.FTZ R142, R121, R142 ;  /* 0x0000008e798e7220 */ /* 0x000fe20000410000 */
[----:B------:R-:W-:Y:S01]  /*3690*/  FFMA.FTZ R223, -R223, R223, 1 ;  /* 0x3f800000dfdf7423 */ /* 0x000fe200000101df */
[--C-:B------:R-:W-:Y:S01]  /*36a0*/  FADD.FTZ R145, R145, -R11.reuse ;  /* 0x8000000b91917221 */ /* 0x100fe20000010000 */
[----:B------:R-:W-:Y:S01]  /*36b0*/  FMUL.FTZ R138, R138, R191 ;  /* 0x000000bf8a8a7220 */ /* 0x000fe20000410000 */
[----:B------:R-:W-:Y:S01]  /*36c0*/  FADD.FTZ R191, R140, -R14 ;  /* 0x8000000e8cbf7221 */ /* 0x000fe20000010000 */
[----:B------:R-:W1:Y:S01]  /*36d0*/  MUFU.EX2 R23, R23 ;  /* 0x0000001700177308 */ /* 0x000e620000000800 */
[----:B--2---:R-:W-:Y:S01]  /*36e0*/  FMUL.FTZ R4, R20, R195 ;  /* 0x000000c314047220 */ /* 0x004fe20000410000 */
[----:B------:R-:W-:Y:S01]  /*36f0*/  FFMA.FTZ R140, -R215, R215, 1 ;  /* 0x3f800000d78c7423 */ /* 0x000fe200000101d7 */
[--C-:B------:R-:W-:Y:S01]  /*3700*/  FADD.FTZ R144, R144, -R10.reuse ;  /* 0x8000000a90907221 */ /* 0x100fe20000010000 */
[----:B------:R-:W-:Y:S01]  /*3710*/  FMUL.FTZ R145, R12, R145 ;  /* 0x000000910c917220 */ /* 0x000fe20000410000 */
[----:B------:R-:W-:Y:S01]  /*3720*/  FMUL.FTZ R15, R15, R4 ;  /* 0x000000040f0f7220 */ /* 0x000fe20000410000 */
[----:B------:R-:W-:Y:S01]  /*3730*/  FADD.FTZ R153, R146, -R10 ;  /* 0x8000000a92997221 */ /* 0x000fe20000010000 */
[----:B------:R-:W-:Y:S01]  /*3740*/  FMUL.FTZ R141, R141, R142 ;  /* 0x0000008e8d8d7220 */ /* 0x000fe20000410000 */
[----:B------:R2:W5:Y:S01]  /*3750*/  MUFU.EX2 R132, R124 ;  /* 0x0000007c00847308 */ /* 0x0005620000000800 */
[----:B---3--:R-:W-:Y:S01]  /*3760*/  FMUL.FTZ R143, R133, R200 ;  /* 0x000000c8858f7220 */ /* 0x008fe20000410000 */
[----:B------:R-:W-:Y:S01]  /*3770*/  FFMA.FTZ R14, -R152, R152, 1 ;  /* 0x3f800000980e7423 */ /* 0x000fe20000010198 */
[----:B------:R-:W-:Y:S01]  /*3780*/  FFMA.FTZ R225, -R225, R225, 1 ;  /* 0x3f800000e1e17423 */ /* 0x000fe200000101e1 */
[----:B------:R-:W-:Y:S01]  /*3790*/  F2FP.BF16.F32.PACK_AB R189, R218, R159 ;  /* 0x0000009fdabd723e */ /* 0x000fe200000010ff */
[----:B------:R-:W-:Y:S01]  /*37a0*/  FMUL.FTZ R140, R140, R143 ;  /* 0x0000008f8c8c7220 */ /* 0x000fe20000410000 */
[----:B------:R-:W-:Y:S01]  /*37b0*/  FMUL.FTZ R143, R197, R144 ;  /* 0x00000090c58f7220 */ /* 0x000fe20000410000 */
[----:B------:R-:W-:Y:S01]  /*37c0*/  FMUL.FTZ R144, R234, R145 ;  /* 0x00000091ea907220 */ /* 0x000fe20000410000 */
[----:B------:R-:W3:Y:S01]  /*37d0*/  MUFU.EX2 R120, R120 ;  /* 0x0000007800787308 */ /* 0x000ee20000000800 */
[----:B--2---:R-:W-:Y:S01]  /*37e0*/  FADD.FTZ R124, R147, -R11 ;  /* 0x8000000b937c7221 */ /* 0x004fe20000010000 */
[----:B----4-:R-:W-:Y:S01]  /*37f0*/  FADD.FTZ R147, R148, -R6 ;  /* 0x8000000694937221 */ /* 0x010fe20000010000 */
[----:B------:R-:W-:Y:S01]  /*3800*/  FADD.FTZ R142, R151, -R7 ;  /* 0x80000007978e7221 */ /* 0x000fe20000010000 */
[----:B------:R-:W-:Y:S01]  /*3810*/  FMUL.FTZ R143, R156, R143 ;  /* 0x0000008f9c8f7220 */ /* 0x000fe20000410000 */
[----:B-1----:R-:W-:Y:S01]  /*3820*/  FMUL.FTZ R124, R23, R124 ;  /* 0x0000007c177c7220 */ /* 0x002fe20000410000 */
[----:B------:R-:W-:-:S02]  /*3830*/  F2FP.BF16.F32.PACK_AB R156, R192, R131 ;  /* 0x00000083c09c723e */ /* 0x000fc400000010ff */
[----:B------:R-:W1:Y:S01]  /*3840*/  MUFU.EX2 R128, R128 ;  /* 0x0000008000807308 */ /* 0x000e620000000800 */
[----:B-----5:R-:W-:Y:S01]  /*3850*/  FMUL.FTZ R10, R132, R153 ;  /* 0x00000099840a7220 */ /* 0x020fe20000410000 */
[----:B------:R-:W-:Y:S01]  /*3860*/  FMUL.FTZ R145, R221, R124 ;  /* 0x0000007cdd917220 */ /* 0x000fe20000410000 */
[----:B------:R-:W-:Y:S01]  /*3870*/  FADD.FTZ R153, R150, -R6 ;  /* 0x8000000696997221 */ /* 0x000fe20000010000 */
[----:B------:R-:W-:Y:S01]  /*3880*/  FADD.FTZ R124, R149, -R7 ;  /* 0x80000007957c7221 */ /* 0x000fe20000010000 */
[----:B------:R-:W-:Y:S02]  /*3890*/  IMAD.U32 R7, RZ, RZ, UR5 ;  /* 0x00000005ff077e24 */ /* 0x000fe4000f8e00ff */
[----:B------:R-:W-:Y:S01]  /*38a0*/  FMUL.FTZ R10, R219, R10 ;  /* 0x0000000adb0a7220 */ /* 0x000fe20000410000 */
[----:B------:R-:W-:Y:S01]  /*38b0*/  F2FP.BF16.F32.PACK_AB R159, R193, R134 ;  /* 0x00000086c19f723e */ /* 0x000fe200000010ff */
[----:B------:R-:W2:Y:S01]  /*38c0*/  MUFU.EX2 R13, R13 ;  /* 0x0000000d000d7308 */ /* 0x000ea20000000800 */
[----:B---3--:R-:W-:Y:S01]  /*38d0*/  FMUL.FTZ R191, R120, R191 ;  /* 0x000000bf78bf7220 */ /* 0x008fe20000410000 */
[----:B------:R-:W-:-:S02]  /*38e0*/  F2FP.BF16.F32.PACK_AB R148, R139, R136 ;  /* 0x000000888b94723e */ /* 0x000fc400000010ff */
[----:B------:R-:W-:Y:S01]  /*38f0*/  F2FP.BF16.F32.PACK_AB R149, R138, R137 ;  /* 0x000000898a95723e */ /* 0x000fe200000010ff */
[----:B------:R-:W-:Y:S01]  /*3900*/  FMUL.FTZ R14, R14, R191 ;  /* 0x000000bf0e0e7220 */ /* 0x000fe20000410000 */
[----:B------:R-:W-:Y:S01]  /*3910*/  F2FP.BF16.F32.PACK_AB R191, R157, R126 ;  /* 0x0000007e9dbf723e */ /* 0x000fe200000010ff */
[----:B------:R-:W-:Y:S01]  /*3920*/  IMAD R126, R7, 0x2000, R236 ;  /* 0x00002000077e7824 */ /* 0x000fe200078e02ec */
[----:B------:R3:W4:Y:S01]  /*3930*/  MUFU.EX2 R4, R188 ;  /* 0x000000bc00047308 */ /* 0x0007220000000800 */
[----:B-1----:R-:W-:Y:S01]  /*3940*/  FMUL.FTZ R6, R128, R147 ;  /* 0x0000009380067220 */ /* 0x002fe20000410000 */
[----:B------:R-:W-:Y:S01]  /*3950*/  F2FP.BF16.F32.PACK_AB R157, R21, R130 ;  /* 0x00000082159d723e */ /* 0x000fe200000010ff */
[----:B------:R-:W-:Y:S01]  /*3960*/  IMAD R7, R126, 0x2, R235 ;  /* 0x000000027e077824 */ /* 0x000fe200078e02eb */
[----:B------:R-:W-:Y:S01]  /*3970*/  F2FP.BF16.F32.PACK_AB R150, R141, R14 ;  /* 0x0000000e8d96723e */ /* 0x000fe200000010ff */
[----:B------:R-:W-:Y:S01]  /*3980*/  FMUL.FTZ R6, R233, R6 ;  /* 0x00000006e9067220 */ /* 0x000fe20000410000 */
[----:B------:R-:W-:-:S02]  /*3990*/  F2FP.BF16.F32.PACK_AB R151, R140, R15 ;  /* 0x0000000f8c97723e */ /* 0x000fc400000010ff */
[----:B------:R1:W5:Y:S01]  /*39a0*/  MUFU.EX2 R11, R190 ;  /* 0x000000be000b7308 */ /* 0x0003620000000800 */
[----:B--2---:R-:W-:Y:S01]  /*39b0*/  FMUL.FTZ R124, R13, R124 ;  /* 0x0000007c0d7c7220 */ /* 0x004fe20000410000 */
[----:B---3--:R-:W-:Y:S02]  /*39c0*/  F2FP.BF16.F32.PACK_AB R188, R220, R158 ;  /* 0x0000009edcbc723e */ /* 0x008fe400000010ff */
[----:B------:R-:W-:Y:S01]  /*39d0*/  F2FP.BF16.F32.PACK_AB R158, R194, R135 ;  /* 0x00000087c29e723e */ /* 0x000fe200000010ff */
[----:B------:R-:W-:Y:S01]  /*39e0*/  FMUL.FTZ R223, R223, R124 ;  /* 0x0000007cdfdf7220 */ /* 0x000fe20000410000 */
[----:B------:R-:W-:Y:S02]  /*39f0*/  F2FP.BF16.F32.PACK_AB R144, R144, R143 ;  /* 0x0000008f9090723e */ /* 0x000fe400000010ff */
[----:B------:R-:W-:Y:S01]  /*3a00*/  F2FP.BF16.F32.PACK_AB R145, R145, R10 ;  /* 0x0000000a9191723e */ /* 0x000fe200000010ff */
[----:B----4-:R-:W-:Y:S01]  /*3a10*/  FMUL.FTZ R153, R4, R153 ;  /* 0x0000009904997220 */ /* 0x010fe20000410000 */
[----:B-1----:R-:W-:-:S02]  /*3a20*/  F2FP.BF16.F32.PACK_AB R190, R127, R125 ;  /* 0x0000007d7fbe723e */ /* 0x002fc400000010ff */
[----:B------:R-:W-:Y:S01]  /*3a30*/  F2FP.BF16.F32.PACK_AB R146, R223, R6 ;  /* 0x00000006df92723e */ /* 0x000fe200000010ff */
[----:B------:R-:W-:Y:S01]  /*3a40*/  FMUL.FTZ R147, R224, R153 ;  /* 0x00000099e0937220 */ /* 0x000fe20000410000 */
[----:B------:R-:W-:Y:S01]  /*3a50*/  F2FP.BF16.F32.PACK_AB R124, R227, R226 ;  /* 0x000000e2e37c723e */ /* 0x000fe200000010ff */
[----:B------:R1:W-:Y:S01]  /*3a60*/  STSM.16.MT88.4 [R7+0x1e800], R188 ;  /* 0x01e800bc07007844 */ /* 0x0003e20000004200 */
[----:B------:R-:W-:Y:S01]  /*3a70*/  F2FP.BF16.F32.PACK_AB R126, R161, R155 ;  /* 0x0000009ba17e723e */ /* 0x000fe200000010ff */
[----:B-----5:R-:W-:Y:S01]  /*3a80*/  FMUL.FTZ R142, R11, R142 ;  /* 0x0000008e0b8e7220 */ /* 0x020fe20000410000 */
[----:B------:R-:W-:Y:S01]  /*3a90*/  F2FP.BF16.F32.PACK_AB R125, R5, R123 ;  /* 0x0000007b057d723e */ /* 0x000fe200000010ff */
[----:B------:R1:W-:Y:S01]  /*3aa0*/  STSM.16.MT88.4 [R7+0x1f000], R156 ;  /* 0x01f0009c07007844 */ /* 0x0003e20000004200 */
[----:B------:R-:W-:Y:S01]  /*3ab0*/  F2FP.BF16.F32.PACK_AB R127, R9, R8 ;  /* 0x00000008097f723e */ /* 0x000fe200000010ff */
[----:B------:R-:W-:Y:S01]  /*3ac0*/  FMUL.FTZ R142, R225, R142 ;  /* 0x0000008ee18e7220 */ /* 0x000fe20000410000 */
[----:B------:R-:W-:Y:S01]  /*3ad0*/  IMAD R5, R16, 0x1000, R235 ;  /* 0x0000100010057824 */ /* 0x000fe200078e02eb */
[----:B------:R1:W-:Y:S01]  /*3ae0*/  STSM.16.MT88.4 [R7+0x1f800], R148 ;  /* 0x01f8009407007844 */ /* 0x0003e20000004200 */
[----:B------:R-:W-:-:S02]  /*3af0*/  F2FP.BF16.F32.PACK_AB R123, R11, R4 ;  /* 0x000000040b7b723e */ /* 0x000fc400000010ff */
[----:B------:R-:W-:-:S05]  /*3b00*/  F2FP.BF16.F32.PACK_AB R147, R142, R147 ;  /* 0x000000938e93723e */ /* 0x000fca00000010ff */
[----:B------:R1:W-:Y:S01]  /*3b10*/  STSM.16.MT88.4 [R7+0x20000], R144 ;  /* 0x0200009007007844 */ /* 0x0003e20000004200 */
[----:B------:R-:W-:-:S06]  /*3b20*/  WARPGROUP.ARRIVE ;  /* 0x00000000000079c5 */ /* 0x000fcc0000000000 */
[----:B------:R-:W-:Y:S01]  /*3b30*/  HGMMA.64x96x16.F32.BF16 R72, R124, gdesc[UR12].tnspB, R72, gsb0 ;  /* 0x4160000c7c487df0 */ /* 0x000fe20008001848 */
[----:B------:R-:W-:Y:S01]  /*3b40*/  UIADD3 UR14, UR12, 0x40, URZ ;  /* 0x000000400c0e7890 */ /* 0x000fe2000fffe03f */
[----:B------:R-:W-:Y:S01]  /*3b50*/  UMOV UR15, 0x80000020 ;  /* 0x80000020000f7882 */ /* 0x000fe20000000000 */
[----:B------:R-:W-:Y:S02]  /*3b60*/  WARPGROUP.DEPBAR.LE gsb0, 0x0 ;  /* 0x00008000000079c5 */ /* 0x000fe40000010000 */
[----:B------:R-:W-:Y:S02]  /*3b70*/  F2FP.BF16.F32.PACK_AB R124, R163, R162 ;  /* 0x000000a2a37c723e */ /* 0x000fe400000010ff */
[----:B------:R-:W-:Y:S02]  /*3b80*/  F2FP.BF16.F32.PACK_AB R126, R122, R196 ;  /* 0x000000c47a7e723e */ /* 0x000fe400000010ff */
[----:B------:R-:W-:Y:S02]  /*3b90*/  F2FP.BF16.F32.PACK_AB R125, R129, R160 ;  /* 0x000000a0817d723e */ /* 0x000fe400000010ff */
[----:B------:R-:W-:-:S02]  /*3ba0*/  F2FP.BF16.F32.PACK_AB R127, R17, R22 ;  /* 0x00000016117f723e */ /* 0x000fc400000010ff */
[----:B------:R-:W-:Y:S02]  /*3bb0*/  F2FP.BF16.F32.PACK_AB R122, R13, R128 ;  /* 0x000000800d7a723e */ /* 0x000fe400000010ff */
        /* <DEDUP_REMOVED lines=10> */
[----:B------:R-:W-:Y:S01]  /*3c60*/  WARPGROUP.ARRIVE ;  /* 0x00000000000079c5 */ /* 0x000fe20000000000 */
[----:B------:R-:W-:-:S05]  /*3c70*/  F2FP.BF16.F32.PACK_AB R121, R23, R132 ;  /* 0x000000841779723e */ /* 0x000fca00000010ff */
[----:B------:R-:W-:Y:S01]  /*3c80*/  HGMMA.64x96x16.F32.BF16 R72, R124, gdesc[UR12].tnspB, R72, gsb0 ;  /* 0x4160000c7c487df0 */ /* 0x000fe20008001848 */
[----:B------:R-:W-:Y:S01]  /*3c90*/  R2UR UR14, R5 ;  /* 0x00000000050e72ca */ /* 0x000fe200000e0000 */
[----:B------:R-:W-:-:S12]  /*3ca0*/  UMOV UR15, 0x80000020 ;  /* 0x80000020000f7882 */ /* 0x000fd80000000000 */
[----:B------:R-:W-:Y:S02]  /*3cb0*/  USHF.R.U32.HI UR16, URZ, 0x4, UR14 ;  /* 0x000000043f107899 */ /* 0x000fe4000801160e */
[----:B------:R-:W-:Y:S02]  /*3cc0*/  UIADD3 UR14, UR12, 0xc0, URZ ;  /* 0x000000c00c0e7890 */ /* 0x000fe4000fffe03f */
[----:B------:R-:W-:Y:S01]  /*3cd0*/  ULOP3.LUT UR16, UR16, 0x3fff, URZ, 0xc0, !UPT ;  /* 0x00003fff10107892 */ /* 0x000fe2000f8ec03f */
[----:B------:R-:W-:-:S03]  /*3ce0*/  UMOV UR12, UR17 ;  /* 0x00000011000c7c82 */ /* 0x000fc60008000000 */
        /* <DEDUP_REMOVED lines=163> */
.L_x_2171:
        /* <DEDUP_REMOVED lines=48> */
.L_x_2172:
        /* <DEDUP_REMOVED lines=62> */
.L_x_2154:
[----:B------:R-:W-:Y:S05]  /*4e00*/  @P0 BRA `(.L_x_2174) ;  /* 0x0000000c008c0947 */ /* 0x000fea0003800000 */
[----:B------:R-:W2:Y:S01]  /*4e10*/  S2UR UR4, SR_CgaCtaId ;  /* 0x00000000000479c3 */ /* 0x000ea20000008800 */
[----:B------:R-:W-:Y:S02]  /*4e20*/  UMOV UR39, 0x400 ;  /* 0x0000040000277882 */ /* 0x000fe40000000000 */
[----:B--2---:R-:W-:-:S06]  /*4e30*/  ULEA UR39, UR4, UR39, 0x18 ;  /* 0x0000002704277291 */ /* 0x004fcc000f8ec03f */
[----:B------:R-:W-:-:S05]  /*4e40*/  IMAD.U32 R16, RZ, RZ, UR39 ;  /* 0x00000027ff107e24 */ /* 0x000fca000f8e00ff */
        /* <DEDUP_REMOVED lines=18> */
.L_x_2175:
[----:B------:R-:W-:-:S06]  /*4f70*/  UIADD3 UR4, UR39, 0x6000, URZ ;  /* 0x0000600027047890 */ /* 0x000fcc000fffe03f */
        /* <DEDUP_REMOVED lines=19> */
.L_x_2176:
        /* <DEDUP_REMOVED lines=18> */
.L_x_2177:
        /* <DEDUP_REMOVED lines=18> */
.L_x_2178:
        /* <DEDUP_REMOVED lines=16> */
[----:B-1----:R-:W-:Y:S01]  /*53f0*/  VIADD R0, R0, 0xffffff80 ;  /* 0xffffff8000007836 */ /* 0x002fe20000000000 */
[----:B------:R-:W-:Y:S02]  /*5400*/  F2FP.BF16.F32.PACK_AB R97, R99, R98 ;  /* 0x000000626361723e */ /* 0x000fe400000010ff */
[----:B------:R-:W-:-:S02]  /*5410*/  F2FP.BF16.F32.PACK_AB R104, R105, R104 ;  /* 0x000000686968723e */ /* 0x000fc400000010ff */
[----:B------:R-:W-:Y:S02]  /*5420*/  SHF.R.S32.HI R3, RZ, 0x1f, R0 ;  /* 0x0000001fff037819 */ /* 0x000fe40000011400 */
[----:B------:R-:W-:Y:S02]  /*5430*/  F2FP.BF16.F32.PACK_AB R98, R101, R100 ;  /* 0x000000646562723e */ /* 0x000fe400000010ff */
[CC--:B------:R-:W-:Y:S02]  /*5440*/  LEA.HI R2, R3.reuse, R0.reuse, RZ, 0x4 ;  /* 0x0000000003027211 */ /* 0x0c0fe400078f20ff */
[----:B------:R-:W-:Y:S02]  /*5450*/  LEA.HI R3, R3, R0, RZ, 0x5 ;  /* 0x0000000003037211 */ /* 0x000fe400078f28ff */
[----:B------:R-:W-:Y:S02]  /*5460*/  LOP3.LUT R5, R2, 0xfffffff0, RZ, 0xc0, !PT ;  /* 0xfffffff002057812 */ /* 0x000fe400078ec0ff */
        /* <DEDUP_REMOVED lines=86> */
[----:B------:R-:W-:Y:S01]  /*59d0*/  ULDC.64 UR6, c[0x0][0x198] ;  /* 0x0000660000067ab9 */ /* 0x000fe20000000a00 */
[----:B------:R-:W-:Y:S02]  /*59e0*/  UIADD3 UR40, UR39, 0x6000, URZ ;  /* 0x0000600027287890 */ /* 0x000fe4000fffe03f */
[----:B------:R-:W-:Y:S02]  /*59f0*/  UIADD3 UR4, UP0, UR6, 0x770, URZ ;  /* 0x0000077006047890 */ /* 0x000fe4000ff1e03f */
[----:B------:R-:W-:Y:S02]  /*5a00*/  USHF.L.U32 UR42, UR37, 0x7, URZ ;  /* 0x00000007252a7899 */ /* 0x000fe4000800063f */
[----:B------:R-:W-:Y:S02]  /*5a10*/  UIADD3.X UR5, URZ, UR7, URZ, UP0, !UPT ;  /* 0x000000073f057290 */ /* 0x000fe400087fe43f */
[----:B------:R-:W-:Y:S02]  /*5a20*/  UIADD3 UR6, UP0, UR6, 0x670, URZ ;  /* 0x0000067006067890 */ /* 0x000fe4000ff1e03f */
[----:B------:R-:W-:-:S02]  /*5a30*/  UIADD3 UR32, UR39, 0x8000, URZ ;  /* 0x0000800027207890 */ /* 0x000fc4000fffe03f */
[----:B------:R-:W-:Y:S02]  /*5a40*/  UIADD3 UR24, UR39, 0xa000, URZ ;  /* 0x0000a00027187890 */ /* 0x000fe4000fffe03f */
[----:B------:R-:W-:Y:S02]  /*5a50*/  UIADD3.X UR7, URZ, UR7, URZ, UP0, !UPT ;  /* 0x000000073f077290 */ /* 0x000fe400087fe43f */
[----:B------:R-:W-:Y:S02]  /*5a60*/  UIADD3 UR16, UR39, 0x2000, URZ ;  /* 0x0000200027107890 */ /* 0x000fe4000fffe03f */
[----:B------:R-:W-:Y:S01]  /*5a70*/  UIADD3 UR8, UR39, 0x4000, URZ ;  /* 0x0000400027087890 */ /* 0x000fe2000fffe03f */
[----:B------:R-:W-:Y:S01]  /*5a80*/  UMOV UR41, URZ ;  /* 0x0000003f00297c82 */ /* 0x000fe20008000000 */
[----:B------:R-:W-:Y:S01]  /*5a90*/  UMOV UR33, 0x20 ;  /* 0x0000002000217882 */ /* 0x000fe20000000000 */
[----:B------:R-:W-:Y:S01]  /*5aa0*/  UMOV UR35, UR43 ;  /* 0x0000002b00237c82 */ /* 0x000fe20008000000 */
[----:B------:R-:W-:Y:S01]  /*5ab0*/  UMOV UR36, UR44 ;  /* 0x0000002c00247c82 */ /* 0x000fe20008000000 */
[----:B------:R-:W-:Y:S01]  /*5ac0*/  UMOV UR34, UR42 ;  /* 0x0000002a00227c82 */ /* 0x000fe20008000000 */
[----:B------:R-:W-:Y:S01]  /*5ad0*/  UMOV UR25, 0x40 ;  /* 0x0000004000197882 */ /* 0x000fe20000000000 */
[----:B------:R-:W-:Y:S01]  /*5ae0*/  UMOV UR27, UR43 ;  /* 0x0000002b001b7c82 */ /* 0x000fe20008000000 */
[----:B------:R-:W-:Y:S01]  /*5af0*/  UMOV UR28, UR44 ;  /* 0x0000002c001c7c82 */ /* 0x000fe20008000000 */
[----:B------:R1:W-:Y:S01]  /*5b00*/  UTMASTG.4D [UR40], [UR4] ;  /* 0x00000028040073b5 */ /* 0x0003e20008018000 */
[----:B------:R-:W-:Y:S01]  /*5b10*/  UMOV UR26, UR42 ;  /* 0x0000002a001a7c82 */ /* 0x000fe20008000000 */
[----:B------:R-:W-:Y:S01]  /*5b20*/  UMOV UR17, 0x20 ;  /* 0x0000002000117882 */ /* 0x000fe20000000000 */
[----:B------:R-:W-:Y:S01]  /*5b30*/  UMOV UR19, UR43 ;  /* 0x0000002b00137c82 */ /* 0x000fe20008000000 */
[----:B------:R-:W-:Y:S01]  /*5b40*/  UMOV UR20, UR44 ;  /* 0x0000002c00147c82 */ /* 0x000fe20008000000 */
[----:B------:R-:W-:Y:S01]  /*5b50*/  UMOV UR18, UR42 ;  /* 0x0000002a00127c82 */ /* 0x000fe20008000000 */
[----:B------:R-:W-:Y:S01]  /*5b60*/  UMOV UR9, 0x40 ;  /* 0x0000004000097882 */ /* 0x000fe20000000000 */
[----:B------:R-:W-:Y:S01]  /*5b70*/  UMOV UR11, UR43 ;  /* 0x0000002b000b7c82 */ /* 0x000fe20008000000 */
[----:B------:R3:W-:Y:S01]  /*5b80*/  UTMASTG.4D [UR32], [UR4] ;  /* 0x00000020040073b5 */ /* 0x0007e20008018000 */
[----:B------:R-:W-:Y:S01]  /*5b90*/  UMOV UR12, UR44 ;  /* 0x0000002c000c7c82 */ /* 0x000fe20008000000 */
[----:B------:R-:W-:Y:S01]  /*5ba0*/  UMOV UR10, UR42 ;  /* 0x0000002a000a7c82 */ /* 0x000fe20008000000 */
[----:B------:R3:W-:Y:S01]  /*5bb0*/  UTMASTG.4D [UR24], [UR4] ;  /* 0x00000018040073b5 */ /* 0x0007e20008018000 */
[----:B-1----:R-:W-:-:S02]  /*5bc0*/  UMOV UR40, UR39 ;  /* 0x0000002700287c82 */ /* 0x002fc40008000000 */
[----:B------:R3:W-:Y:S01]  /*5bd0*/  UTMASTG.4D [UR40], [UR6] ;  /* 0x00000028060073b5 */ /* 0x0007e20008018000 */
[----:B------:R3:W-:Y:S01]  /*5be0*/  UTMASTG.4D [UR16], [UR6] ;  /* 0x00000010060073b5 */ /* 0x0007e20008018000 */
[----:B------:R3:W-:Y:S02]  /*5bf0*/  UTMASTG.4D [UR8], [UR6] ;  /* 0x00000008060073b5 */ /* 0x0007e40008018000 */
[----:B---3--:R0:W-:Y:S02]  /*5c00*/  UTMACMDFLUSH ;  /* 0x00000000000079b7 */ /* 0x0081e40000000000 */
.L_x_2180:
[----:B------:R-:W-:Y:S05]  /*5c10*/  BSYNC B0 ;  /* 0x0000000000007941 */ /* 0x000fea0003800000 */
.L_x_2179:
[----:B------:R-:W-:-:S04]  /*5c20*/  DEPBAR.LE SB0, 0x0 ;  /* 0x000080000000791a */ /* 0x000fc80000000000 */
[----:B------:R-:W-:Y:S05]  /*5c30*/  EXIT ;  /* 0x000000000000794d */ /* 0x000fea0003800000 */
.L_x_2174:
[----:B-1----:R-:W1:Y:S01]  /*5c40*/  S2R R0, SR_TID.X ;  /* 0x0000000000007919 */ /* 0x002e620000002100 */
[----:B------:R-:W2:Y:S01]  /*5c50*/  LDC.64 R12, c[0x0][0x850] ;  /* 0x00021400ff0c7b82 */ /* 0x000ea20000000a00 */
[----:B------:R-:W-:Y:S01]  /*5c60*/  USHF.R.S32.HI UR10, URZ, 0x1f, UR43 ;  /* 0x0000001f3f0a7899 */ /* 0x000fe2000801142b */
[----:B------:R-:W-:Y:S01]  /*5c70*/  IMAD.U32 R19, RZ, RZ, UR37 ;  /* 0x00000025ff137e24 */ /* 0x000fe2000f8e00ff */
[----:B------:R-:W-:Y:S01]  /*5c80*/  ULDC UR4, c[0x0][0x808] ;  /* 0x0002020000047ab9 */ /* 0x000fe20000000800 */
[----:B------:R-:W-:Y:S01]  /*5c90*/  USHF.R.S32.HI UR11, URZ, 0x1f, UR44 ;  /* 0x0000001f3f0b7899 */ /* 0x000fe2000801142c */
[----:B------:R-:W-:Y:S01]  /*5ca0*/  BSSY B0, `(.L_x_2181) ;  /* 0x0000036000007945 */ /* 0x000fe20003800000 */
[----:B------:R-:W-:Y:S02]  /*5cb0*/  UIMAD UR4, UR37, -0x80, UR4 ;  /* 0xffffff80250478a4 */ /* 0x000fe4000f8e0204 */
[----:B------:R-:W3:Y:S01]  /*5cc0*/  LDC.64 R10, c[0x0][0x820] ;  /* 0x00020800ff0a7b82 */ /* 0x000ee20000000a00 */
[----:B------:R-:W-:-:S07]  /*5cd0*/  ULDC.64 UR6, c[0x0][0x208] ;  /* 0x0000820000067ab9 */ /* 0x000fce0000000a00 */
[----:B------:R-:W4:Y:S08]  /*5ce0*/  LDC.64 R16, c[0x0][0x828] ;  /* 0x00020a00ff107b82 */ /* 0x000f300000000a00 */
[----:B------:R-:W5:Y:S01]  /*5cf0*/  LDC.64 R14, c[0x0][0x858] ;  /* 0x00021600ff0e7b82 */ /* 0x000f620000000a00 */
[----:B--2---:R-:W-:-:S04]  /*5d00*/  IMAD R4, R12, UR10, RZ ;  /* 0x0000000a0c047c24 */ /* 0x004fc8000f8e02ff */
[----:B------:R-:W-:Y:S02]  /*5d10*/  IMAD R13, R13, UR43, R4 ;  /* 0x0000002b0d0d7c24 */ /* 0x000fe4000f8e0204 */
[----:B-1----:R-:W-:-:S05]  /*5d20*/  VIADD R3, R0, 0xffffff80 ;  /* 0xffffff8000037836 */ /* 0x002fca0000000000 */
[----:B------:R-:W-:-:S04]  /*5d30*/  SHF.R.S32.HI R2, RZ, 0x1f, R3 ;  /* 0x0000001fff027819 */ /* 0x000fc80000011403 */
[----:B------:R-:W-:-:S04]  /*5d40*/  LEA.HI R2, R2, R3, RZ, 0x2 ;  /* 0x0000000302027211 */ /* 0x000fc800078f10ff */
[----:B------:R-:W-:Y:S02]  /*5d50*/  LOP3.LUT R0, R2, 0x1ffffffc, RZ, 0xc0, !PT ;  /* 0x1ffffffc02007812 */ /* 0x000fe400078ec0ff */
[----:B------:R-:W-:-:S03]  /*5d60*/  SHF.R.S32.HI R2, RZ, 0x2, R2 ;  /* 0x00000002ff027819 */ /* 0x000fc60000011402 */
[----:B------:R-:W-:Y:S01]  /*5d70*/  IMAD.IADD R0, R3, 0x1, -R0 ;  /* 0x0000000103007824 */ /* 0x000fe200078e0a00 */
[C---:B------:R-:W-:Y:S01]  /*5d80*/  ISETP.GE.AND P1, PT, R2.reuse, UR4, PT ;  /* 0x0000000402007c0c */ /* 0x040fe2000bf26270 */
[----:B------:R-:W-:Y:S02]  /*5d90*/  VIADD R3, R2, 0x40 ;  /* 0x0000004002037836 */ /* 0x000fe40000000000 */
[----:B------:R-:W-:Y:S02]  /*5da0*/  IMAD.SHL.U32 R6, R0, 0x8, RZ ;  /* 0x0000000800067824 */ /* 0x000fe400078e00ff */
[----:B---3--:R-:W-:Y:S01]  /*5db0*/  IMAD R0, R10, UR10, RZ ;  /* 0x0000000a0a007c24 */ /* 0x008fe2000f8e02ff */
[----:B------:R-:W-:Y:S01]  /*5dc0*/  ISETP.GE.AND P0, PT, R3, UR4, PT ;  /* 0x0000000403007c0c */ /* 0x000fe2000bf06270 */
[----:B------:R-:W-:Y:S01]  /*5dd0*/  VIADD R18, R6, 0x40 ;  /* 0x0000004006127836 */ /* 0x000fe20000000000 */
[----:B------:R-:W-:Y:S01]  /*5de0*/  SHF.R.S32.HI R7, RZ, 0x1f, R6 ;  /* 0x0000001fff077819 */ /* 0x000fe20000011406 */
[----:B------:R-:W-:Y:S01]  /*5df0*/  IMAD R11, R11, UR43, R0 ;  /* 0x0000002b0b0b7c24 */ /* 0x000fe2000f8e0200 */
[----:B------:R-:W-:Y:S01]  /*5e00*/  SHF.R.S32.HI R3, RZ, 0x1f, R2 ;  /* 0x0000001fff037819 */ /* 0x000fe20000011402 */
[----:B----4-:R-:W-:-:S02]  /*5e10*/  IMAD R0, R16, UR11, RZ ;  /* 0x0000000b10007c24 */ /* 0x010fc4000f8e02ff */
[----:B------:R-:W-:-:S04]  /*5e20*/  IMAD.WIDE.U32 R4, R10, UR43, R6 ;  /* 0x0000002b0a047c25 */ /* 0x000fc8000f8e0006 */
[----:B------:R-:W-:-:S04]  /*5e30*/  IMAD.WIDE.U32 R8, R12, UR43, R6 ;  /* 0x0000002b0c087c25 */ /* 0x000fc8000f8e0006 */
[----:B------:R-:W-:Y:S02]  /*5e40*/  IMAD.IADD R5, R5, 0x1, R11 ;  /* 0x0000000105057824 */ /* 0x000fe400078e020b */
[----:B------:R-:W-:-:S04]  /*5e50*/  IMAD.WIDE R10, R19, 0x80, R2 ;  /* 0x00000080130a7825 */ /* 0x000fc800078e0202 */
[C---:B-----5:R-:W-:Y:S02]  /*5e60*/  IMAD R2, R14.reuse, UR11, RZ ;  /* 0x0000000b0e027c24 */ /* 0x060fe4000f8e02ff */
[----:B------:R-:W-:Y:S02]  /*5e70*/  IMAD.IADD R9, R9, 0x1, R13 ;  /* 0x0000000109097824 */ /* 0x000fe400078e020d */
[----:B------:R-:W-:Y:S02]  /*5e80*/  IMAD R3, R17, UR44, R0 ;  /* 0x0000002c11037c24 */ /* 0x000fe4000f8e0200 */
[----:B------:R-:W-:Y:S02]  /*5e90*/  IMAD R17, R15, UR44, R2 ;  /* 0x0000002c0f117c24 */ /* 0x000fe4000f8e0202 */
        /* <DEDUP_REMOVED lines=22> */
.L_x_2182:
[----:B------:R-:W-:Y:S05]  /*6000*/  BSYNC B0 ;  /* 0x0000000000007941 */ /* 0x000fea0003800000 */
.L_x_2181:
        /* <DEDUP_REMOVED lines=21> */
.L_x_2184:
[----:B------:R-:W-:Y:S05]  /*6160*/  BSYNC B0 ;  /* 0x0000000000007941 */ /* 0x000fea0003800000 */
.L_x_2183:
        /* <DEDUP_REMOVED lines=18> */
.L_x_2186:
[----:B------:R-:W-:Y:S05]  /*6290*/  BSYNC B0 ;  /* 0x0000000000007941 */ /* 0x000fea0003800000 */
.L_x_2185:
        /* <DEDUP_REMOVED lines=22> */
.L_x_2188:
[----:B------:R-:W-:Y:S05]  /*6400*/  BSYNC B0 ;  /* 0x0000000000007941 */ /* 0x000fea0003800000 */
.L_x_2187:
[----:B------:R-:W-:Y:S05]  /*6410*/  EXIT ;  /* 0x000000000000794d */ /* 0x000fea0003800000 */
.L_x_2150:
[----:B------:R-:W-:-:S08]  /*6420*/  NOP ;  /* 0x0000000000007918 */ /* 0x000fd00000000000 */
[----:B------:R-:W1:-:S00]  /*6430*/  USETMAXREG.DEALLOC.CTAPOOL 0x18 ;  /* 0x00000018000079c8 */ /* 0x000e4000080e0500 */
[----:B-1----:R-:W-:Y:S01]  /*6440*/  LOP3.LUT R0, R0, 0x3, RZ, 0xc0, !PT ;  /* 0x0000000300007812 */ /* 0x002fe200078ec0ff */
[----:B------:R-:W-:Y:S05]  /*6450*/  BSSY B0, `(.L_x_2189) ;  /* 0x0000364000007945 */ /* 0x000fea0003800000 */
[----:B------:R-:W1:Y:S02]  /*6460*/  SHFL.IDX PT, R0, R0, RZ, 0x1f ;  /* 0x00001fff00007589 */ /* 0x000e6400000e0000 */
[----:B-1----:R-:W-:-:S13]  /*6470*/  ISETP.NE.AND P0, PT, R0, RZ, PT ;  /* 0x000000ff0000720c */ /* 0x002fda0003f05270 */
[----:B------:R-:W-:Y:S05]  /*6480*/  @!P0 BRA `(.L_x_2190) ;  /* 0x0000000c00888947 */ /* 0x000fea0003800000 */
[----:B------:R-:W-:-:S13]  /*6490*/  ISETP.NE.AND P0, PT, R0, 0x1, PT ;  /* 0x000000010000780c */ /* 0x000fda0003f05270 */
[----:B------:R-:W-:Y:S05]  /*64a0*/  @P0 BRA `(.L_x_2191) ;  /* 0x0000003400780947 */ /* 0x000fea0003800000 */
[----:B------:R-:W1:Y:S01]  /*64b0*/  S2UR UR7, SR_CTAID.X ;  /* 0x00000000000779c3 */ /* 0x000e620000002500 */
[----:B------:R-:W-:Y:S02]  /*64c0*/  ULDC UR8, c[0x0][0xb50] ;  /* 0x0002d40000087ab9 */ /* 0x000fe40000000800 */
[----:B------:R-:W-:-:S05]  /*64d0*/  UISETP.NE.AND UP0, UPT, UR8, 0x1, UPT ;  /* 0x000000010800788c */ /* 0x000fca000bf05270 */
[----:B------:R-:W2:Y:S06]  /*64e0*/  LDC R0, c[0x0][0xb68] ;  /* 0x0002da00ff007b82 */ /* 0x000eac0000000800 */
[----:B------:R-:W-:Y:S01]  /*64f0*/  @UP0 ULDC UR4, c[0x0][0xb54] ;  /* 0x0002d50000040ab9 */ /* 0x000fe20000000800 */
[----:B------:R-:W-:Y:S01]  /*6500*/  @UP0 ULDC UR9, c[0x0][0xb58] ;  /* 0x0002d60000090ab9 */ /* 0x000fe20000000800 */
[----:B-1----:R-:W-:Y:S02]  /*6510*/  UIMAD.WIDE.U32 UR4, UR7, UR4, URZ ;  /* 0x00000004070472a5 */ /* 0x002fe4000f8e003f */
[----:B------:R-:W-:-:S02]  /*6520*/  UMOV UR6, UR7 ;  /* 0x0000000700067c82 */ /* 0x000fc40008000000 */
[----:B------:R-:W-:-:S04]  /*6530*/  @UP0 USHF.R.U32.HI UR6, URZ, UR9, UR5 ;  /* 0x000000093f060299 */ /* 0x000fc80008011605 */
[----:B------:R-:W-:Y:S02]  /*6540*/  UIADD3 UR4, -UR6, URZ, URZ ;  /* 0x0000003f06047290 */ /* 0x000fe4000fffe13f */
[----:B--2---:R-:W-:Y:S02]  /*6550*/  ISETP.LE.AND P0, PT, R0, UR6, PT ;  /* 0x0000000600007c0c */ /* 0x004fe4000bf03270 */
[----:B------:R-:W-:-:S11]  /*6560*/  UIMAD UR8, UR8, UR4, UR7 ;  /* 0x00000004080872a4 */ /* 0x000fd6000f8e0207 */
[----:B------:R-:W-:Y:S05]  /*6570*/  @!P0 BRA `(.L_x_2192) ;  /* 0x0000000000208947 */ /* 0x000fea0003800000 */
        /* <DEDUP_REMOVED lines=8> */
.L_x_2192:
[----:B------:R-:W-:Y:S01]  /*6600*/  ULDC UR9, c[0x0][0xb44] ;  /* 0x0002d10000097ab9 */ /* 0x000fe20000000800 */
[----:B------:R-:W-:Y:S01]  /*6610*/  UMOV UR7, UR8 ;  /* 0x0000000800077c82 */ /* 0x000fe20008000000 */
[----:B------:R-:W-:-:S11]  /*6620*/  UISETP.NE.AND UP0, UPT, UR9, 0x1, UPT ;  /* 0x000000010900788c */ /* 0x000fd6000bf05270 */
[----:B------:R-:W-:Y:S02]  /*6630*/  @UP0 ULDC.64 UR10, c[0x0][0xb48] ;  /* 0x0002d200000a0ab9 */ /* 0x000fe40000000a00 */
[----:B------:R-:W-:-:S04]  /*6640*/  UIMAD.WIDE.U32 UR4, UR8, UR10, URZ ;  /* 0x0000000a080472a5 */ /* 0x000fc8000f8e003f */
[----:B------:R-:W-:-:S04]  /*6650*/  @UP0 USHF.R.U32.HI UR7, URZ, UR11, UR5 ;  /* 0x0000000b3f070299 */ /* 0x000fc80008011605 */
[----:B------:R-:W-:-:S12]  /*6660*/  UIMAD UR4, UR7, UR9, URZ ;  /* 0x00000009070472a4 */ /* 0x000fd8000f8e023f */
.L_x_2193:
        /* <DEDUP_REMOVED lines=13> */
[----:B------:R-:W-:Y:S05]  /*6740*/  @!P0 BRA `(.L_x_2191) ;  /* 0x0000003000d08947 */ /* 0x000fea0003800000 */
[----:B------:R-:W-:Y:S01]  /*6750*/  ULDC UR5, c[0x0][0x280] ;  /* 0x0000a00000057ab9 */ /* 0x000fe20000000800 */
[----:B------:R-:W-:Y:S01]  /*6760*/  ULDC UR4, c[0x0][0x290] ;  /* 0x0000a40000047ab9 */ /* 0x000fe20000000800 */
[----:B------:R-:W-:Y:S01]  /*6770*/  ULEA UR7, UR7, UR5, 0x7 ;  /* 0x0000000507077291 */ /* 0x000fe2000f8e383f */
[----:B------:R-:W-:Y:S01]  /*6780*/  ULDC UR6, c[0x0][0x74c] ;  /* 0x0001d30000067ab9 */ /* 0x000fe20000000800 */
[----:B------:R-:W-:Y:S02]  /*6790*/  UIADD3 UR5, UR5, 0x3f, URZ ;  /* 0x0000003f05057890 */ /* 0x000fe4000fffe03f */
[----:B------:R-:W-:Y:S02]  /*67a0*/  UIADD3 UR7, -UR6, UR7, -UR4 ;  /* 0x0000000706077290 */ /* 0x000fe4000fffe904 */
[----:B------:R-:W-:Y:S02]  /*67b0*/  USHF.R.S32.HI UR6, URZ, 0x1f, UR5 ;  /* 0x0000001f3f067899 */ /* 0x000fe40008011405 */
[----:B------:R-:W-:-:S02]  /*67c0*/  USHF.R.S32.HI UR4, URZ, 0x1f, UR7 ;  /* 0x0000001f3f047899 */ /* 0x000fc40008011407 */
[----:B------:R-:W-:Y:S02]  /*67d0*/  ULEA.HI UR5, UR6, UR5, URZ, 0x6 ;  /* 0x0000000506057291 */ /* 0x000fe4000f8f303f */
[----:B------:R-:W-:Y:S02]  /*67e0*/  ULEA.HI UR4, UR4, UR7, URZ, 0x6 ;  /* 0x0000000704047291 */ /* 0x000fe4000f8f303f */
[----:B------:R-:W-:Y:S02]  /*67f0*/  USHF.R.S32.HI UR5, URZ, 0x6, UR5 ;  /* 0x000000063f057899 */ /* 0x000fe40008011405 */
[----:B------:R-:W-:-:S04]  /*6800*/  USHF.R.S32.HI UR4, URZ, 0x6, UR4 ;  /* 0x000000063f047899 */ /* 0x000fc80008011404 */
[----:B------:R-:W-:-:S04]  /*6810*/  UISETP.LT.AND UP0, UPT, URZ, UR4, UPT ;  /* 0x000000043f00728c */ /* 0x000fc8000bf01270 */
[----:B------:R-:W-:-:S04]  /*6820*/  USEL UR8, URZ, UR4, !UP0 ;  /* 0x000000043f087287 */ /* 0x000fc8000c000000 */
[----:B------:R-:W-:-:S06]  /*6830*/  UISETP.GT.AND UP0, UPT, UR5, UR8, UPT ;  /* 0x000000080500728c */ /* 0x000fcc000bf04270 */
[----:B------:R-:W-:-:S13]  /*6840*/  PLOP3.LUT P0, PT, PT, PT, UP0, 0x80, 0x0 ;  /* 0x000000000000781c */ /* 0x000fda0003f0f008 */
[----:B------:R-:W-:Y:S05]  /*6850*/  @!P0 BRA `(.L_x_2191) ;  /* 0x00000030008c8947 */ /* 0x000fea0003800000 */
[----:B------:R-:W-:Y:S01]  /*6860*/  USHF.R.S32.HI UR4, URZ, 0x1f, UR11 ;  /* 0x0000001f3f047899 */ /* 0x000fe2000801140b */
[----:B------:R-:W-:Y:S01]  /*6870*/  ULDC.64 UR12, c[0x0][0x2d8] ;  /* 0x0000b600000c7ab9 */ /* 0x000fe20000000a00 */
[----:B------:R-:W-:Y:S02]  /*6880*/  ELECT P0, URZ, PT ;  /* 0x00000000003f782f */ /* 0x000fe40003800000 */
[----:B------:R-:W-:Y:S02]  /*6890*/  UIMAD UR9, UR4, UR12, URZ ;  /* 0x0000000c040972a4 */ /* 0x000fe4000f8e023f */
[----:B------:R-:W-:Y:S02]  /*68a0*/  UIADD3 UR4, UR5, -UR8, URZ ;  /* 0x8000000805047290 */ /* 0x000fe4000fffe03f */
[----:B------:R-:W-:Y:S02]  /*68b0*/  UIMAD.WIDE.U32 UR6, UR11, UR12, URZ ;  /* 0x0000000c0b0672a5 */ /* 0x000fe4000f8e003f */
[----:B------:R-:W-:-:S02]  /*68c0*/  ULOP3.LUT UR4, UR4, 0x1, URZ, 0xc0, !UPT ;  /* 0x0000000104047892 */ /* 0x000fc4000f8ec03f */
[----:B------:R-:W-:Y:S02]  /*68d0*/  UIMAD UR9, UR11, UR13, UR9 ;  /* 0x0000000d0b0972a4 */ /* 0x000fe4000f8e0209 */
[----:B------:R-:W-:Y:S02]  /*68e0*/  UISETP.NE.U32.AND UP0, UPT, UR4, 0x1, UPT ;  /* 0x000000010400788c */ /* 0x000fe4000bf05070 */
[----:B------:R-:W-:Y:S01]  /*68f0*/  USHF.R.S32.HI UR11, URZ, 0x1f, UR10 ;  /* 0x0000001f3f0b7899 */ /* 0x000fe2000801140a */
[----:B------:R-:W-:Y:S01]  /*6900*/  ULDC.64 UR12, c[0x0][0x2e0] ;  /* 0x0000b800000c7ab9 */ /* 0x000fe20000000a00 */
[----:B------:R-:W-:Y:S02]  /*6910*/  UIADD3 UR7, UR7, UR9, URZ ;  /* 0x0000000907077290 */ /* 0x000fe4000fffe03f */
[----:B------:R-:W-:Y:S01]  /*6920*/  PLOP3.LUT P1, PT, PT, PT, UP0, 0x80, 0x0 ;  /* 0x000000000000781c */ /* 0x000fe20003f2f008 */
[----:B------:R-:W-:Y:S02]  /*6930*/  UIMAD UR9, UR11, UR12, URZ ;  /* 0x0000000c0b0972a4 */ /* 0x000fe4000f8e023f */
[----:B------:R-:W-:-:S02]  /*6940*/  UIMAD.WIDE.U32 UR6, UR10, UR12, UR6 ;  /* 0x0000000c0a0672a5 */ /* 0x000fc4000f8e0006 */
[----:B------:R-:W-:-:S04]  /*6950*/  UIMAD UR9, UR10, UR13, UR9 ;  /* 0x0000000d0a0972a4 */ /* 0x000fc8000f8e0209 */
[----:B------:R-:W-:-:S04]  /*6960*/  UIADD3 UR23, UR7, UR9, URZ ;  /* 0x0000000907177290 */ /* 0x000fc8000fffe03f */
[----:B------:R-:W-:Y:S08]  /*6970*/  @P1 BRA `(.L_x_2194) ;  /* 0x0000000000bc1947 */ /* 0x000ff00003800000 */
        /* <DEDUP_REMOVED lines=18> */
.L_x_2196:
[----:B------:R-:W-:Y:S05]  /*6aa0*/  BSYNC B1 ;  /* 0x0000000000017941 */ /* 0x000fea0003800000 */
.L_x_2195:
        /* <DEDUP_REMOVED lines=19> */
.L_x_2198:
[----:B------:R-:W-:Y:S05]  /*6be0*/  BSYNC B1 ;  /* 0x0000000000017941 */ /* 0x000fea0003800000 */
.L_x_2197:
[----:B------:R-:W-:Y:S06]  /*6bf0*/  BAR.ARV 0xa, 0xa0 ;  /* 0x0282800000007b1d */ /* 0x000fec0000002000 */
[----:B------:R-:W-:Y:S04]  /*6c00*/  BSSY B1, `(.L_x_2199) ;  /* 0x0000003000017945 */ /* 0x000fe80003800000 */
[----:B------:R-:W-:Y:S05]  /*6c10*/  @!P0 BRA `(.L_x_2200) ;  /* 0x0000000000048947 */ /* 0x000fea0003800000 */
[----:B------:R-:W-:-:S04]  /*6c20*/  DEPBAR.LE SB0, 0x0 ;  /* 0x000080000000791a */ /* 0x000fc80000000000 */
.L_x_2200:
[----:B------:R-:W-:Y:S05]  /*6c30*/  BSYNC B1 ;  /* 0x0000000000017941 */ /* 0x000fea0003800000 */
.L_x_2199:
[----:B------:R-:W-:Y:S06]  /*6c40*/  BAR.ARV 0xb, 0xa0 ;  /* 0x02c2800000007b1d */ /* 0x000fec0000002000 */
[----:B------:R-:W-:Y:S01]  /*6c50*/  UIADD3 UR12, UR8, 0x1, URZ ;  /* 0x00000001080c7890 */ /* 0x000fe2000fffe03f */
[----:B------:R-:W-:Y:S11]  /*6c60*/  BRA `(.L_x_2201) ;  /* 0x0000000000047947 */ /* 0x000ff60003800000 */
.L_x_2194:
[----:B------:R-:W-:-:S05]  /*6c70*/  UMOV UR12, UR8 ;  /* 0x00000008000c7c82 */ /* 0x000fca0008000000 */
.L_x_2201:
[----:B------:R-:W-:-:S04]  /*6c80*/  UIADD3 UR4, UR8, 0x1, URZ ;  /* 0x0000000108047890 */ /* 0x000fc8000fffe03f */
[----:B------:R-:W-:-:S06]  /*6c90*/  UISETP.NE.AND UP0, UPT, UR5, UR4, UPT ;  /* 0x000000040500728c */ /* 0x000fcc000bf05270 */
[----:B------:R-:W-:-:S13]  /*6ca0*/  PLOP3.LUT P1, PT, PT, PT, UP0, 0x80, 0x0 ;  /* 0x000000000000781c */ /* 0x000fda0003f2f008 */
[----:B------:R-:W-:Y:S05]  /*6cb0*/  @!P1 BRA `(.L_x_2191) ;  /* 0x0000002c00749947 */ /* 0x000fea0003800000 */
[----:B------:R-:W-:Y:S01]  /*6cc0*/  ULDC.64 UR10, c[0x0][0x2c0] ;  /* 0x0000b000000a7ab9 */ /* 0x000fe20000000a00 */
[----:B------:R-:W-:Y:S02]  /*6cd0*/  UIADD3 UR19, UR9, UR7, URZ ;  /* 0x0000000709137290 */ /* 0x000fe4000fffe03f */
        /* <DEDUP_REMOVED lines=10> */
[----:B------:R-:W-:Y:S01]  /*6d80*/  ULDC.64 UR24, c[0x0][0x2c0] ;  /* 0x0000b00000187ab9 */ /* 0x000fe20000000a00 */
[----:B------:R-:W-:-:S09]  /*6d90*/  UMOV UR20, UR13 ;  /* 0x0000000d00147c82 */ /* 0x000fd20008000000 */
.L_x_2214:
        /* <DEDUP_REMOVED lines=20> */
.L_x_2203:
[----:B------:R-:W-:Y:S05]  /*6ee0*/  BSYNC B1 ;  /* 0x0000000000017941 */ /* 0x000fea0003800000 */
.L_x_2202:
        /* <DEDUP_REMOVED lines=13> */
.L_x_2205:
[----:B------:R-:W-:Y:S05]  /*6fc0*/  BSYNC B1 ;  /* 0x0000000000017941 */ /* 0x000fea0003800000 */
.L_x_2204:
[----:B------:R-:W-:Y:S06]  /*6fd0*/  BAR.ARV 0xa, 0xa0 ;  /* 0x0282800000007b1d */ /* 0x000fec0000002000 */
[----:B------:R-:W-:Y:S04]  /*6fe0*/  BSSY B1, `(.L_x_2206) ;  /* 0x0000003000017945 */ /* 0x000fe80003800000 */
[----:B------:R-:W-:Y:S05]  /*6ff0*/  @!P0 BRA `(.L_x_2207) ;  /* 0x0000000000048947 */ /* 0x000fea0003800000 */
[----:B------:R-:W-:-:S04]  /*7000*/  DEPBAR.LE SB0, 0x0 ;  /* 0x000080000000791a */ /* 0x000fc80000000000 */
.L_x_2207:
[----:B------:R-:W-:Y:S05]  /*7010*/  BSYNC B1 ;  /* 0x0000000000017941 */ /* 0x000fea0003800000 */
.L_x_2206:
        /* <DEDUP_REMOVED lines=13> */
.L_x_2209:
[----:B------:R-:W-:Y:S05]  /*70f0*/  BSYNC B1 ;  /* 0x0000000000017941 */ /* 0x000fea0003800000 */
.L_x_2208:
        /* <DEDUP_REMOVED lines=13> */
.L_x_2211:
[----:B------:R-:W-:Y:S05]  /*71d0*/  BSYNC B1 ;  /* 0x0000000000017941 */ /* 0x000fea0003800000 */
.L_x_2210:
[----:B------:R-:W-:Y:S01]  /*71e0*/  UIADD3 UR12, UR12, 0x2, URZ ;  /* 0x000000020c0c7890 */ /* 0x000fe2000fffe03f */
[----:B------:R-:W-:Y:S06]  /*71f0*/  BAR.ARV 0xa, 0xa0 ;  /* 0x0282800000007b1d */ /* 0x000fec0000002000 */
[----:B------:R-:W-:Y:S01]  /*7200*/  UISETP.GE.AND UP0, UPT, UR12, UR5, UPT ;  /* 0x000000050c00728c */ /* 0x000fe2000bf06270 */
[----:B------:R-:W-:Y:S04]  /*7210*/  BSSY B1, `(.L_x_2212) ;  /* 0x0000003000017945 */ /* 0x000fe80003800000 */
[----:B------:R-:W-:Y:S06]  /*7220*/  @!P0 BRA `(.L_x_2213) ;  /* 0x0000000000048947 */ /* 0x000fec0003800000 */
[----:B------:R-:W-:-:S04]  /*7230*/  DEPBAR.LE SB0, 0x0 ;  /* 0x000080000000791a */ /* 0x000fc80000000000 */
.L_x_2213:
[----:B------:R-:W-:Y:S05]  /*7240*/  BSYNC B1 ;  /* 0x0000000000017941 */ /* 0x000fea0003800000 */
.L_x_2212:
[----:B------:R-:W-:Y:S06]  /*7250*/  BAR.ARV 0xb, 0xa0 ;  /* 0x02c2800000007b1d */ /* 0x000fec0000002000 */
[----:B------:R-:W-:Y:S01]  /*7260*/  PLOP3.LUT P1, PT, PT, PT, UP0, 0x80, 0x0 ;  /* 0x000000000000781c */ /* 0x000fe20003f2f008 */
[----:B------:R-:W-:Y:S02]  /*7270*/  UIADD3 UR20, UR20, 0x3000, URZ ;  /* 0x0000300014147890 */ /* 0x000fe4000fffe03f */
[----:B------:R-:W-:-:S10]  /*7280*/  UIADD3 UR4, UR4, 0x3000, URZ ;  /* 0x0000300004047890 */ /* 0x000fd4000fffe03f */
[----:B------:R-:W-:Y:S05]  /*7290*/  @!P1 BRA `(.L_x_2214) ;  /* 0xfffffff800c09947 */ /* 0x000fea000383ffff */
[----:B------:R-:W-:Y:S05]  /*72a0*/  BRA `(.L_x_2191) ;  /* 0x0000002400f87947 */ /* 0x000fea0003800000 */
.L_x_2190:
        /* <DEDUP_REMOVED lines=21> */
.L_x_2215:
[----:B------:R-:W-:Y:S01]  /*7400*/  ULDC UR8, c[0x0][0xb44] ;  /* 0x0002d10000087ab9 */ /* 0x000fe20000000800 */
[----:B------:R-:W-:Y:S01]  /*7410*/  UMOV UR11, UR7 ;  /* 0x00000007000b7c82 */ /* 0x000fe20008000000 */
[----:B------:R-:W-:-:S11]  /*7420*/  UISETP.NE.AND UP0, UPT, UR8, 0x1, UPT ;  /* 0x000000010800788c */ /* 0x000fd6000bf05270 */
[----:B------:R-:W-:Y:S02]  /*7430*/  @UP0 ULDC.64 UR12, c[0x0][0xb48] ;  /* 0x0002d200000c0ab9 */ /* 0x000fe40000000a00 */
[----:B------:R-:W-:-:S04]  /*7440*/  UIMAD.WIDE.U32 UR4, UR7, UR12, URZ ;  /* 0x0000000c070472a5 */ /* 0x000fc8000f8e003f */
[----:B------:R-:W-:-:S04]  /*7450*/  @UP0 USHF.R.U32.HI UR11, URZ, UR13, UR5 ;  /* 0x0000000d3f0b0299 */ /* 0x000fc80008011605 */
[----:B------:R-:W-:-:S12]  /*7460*/  UIMAD UR4, UR11, UR8, URZ ;  /* 0x000000080b0472a4 */ /* 0x000fd8000f8e023f */
.L_x_2216:
[----:B------:R-:W-:Y:S01]  /*7470*/  ULDC UR8, c[0x0][0xb38] ;  /* 0x0002ce0000087ab9 */ /* 0x000fe20000000800 */
[----:B------:R-:W-:Y:S01]  /*7480*/  UIADD3 UR4, UR7, -UR4, URZ ;  /* 0x8000000407047290 */ /* 0x000fe2000fffe03f */
[----:B------:R-:W-:Y:S01]  /*7490*/  IMAD.MOV.U32 R11, RZ, RZ, 0x1 ;  /* 0x00000001ff0b7424 */ /* 0x000fe200078e00ff */
[----:B------:R-:W-:Y:S01]  /*74a0*/  UISETP.NE.AND UP0, UPT, UR8, 0x1, UPT ;  /* 0x000000010800788c */ /* 0x000fe2000bf05270 */
[----:B------:R-:W-:Y:S01]  /*74b0*/  IMAD.MOV.U32 R0, RZ, RZ, RZ ;  /* 0x000000ffff007224 */ /* 0x000fe200078e00ff */
[----:B------:R-:W-:Y:S02]  /*74c0*/  ULDC UR5, c[0x0][0xb44] ;  /* 0x0002d10000057ab9 */ /* 0x000fe40000000800 */
[----:B------:R-:W-:-:S07]  /*74d0*/  UIMAD UR6, UR6, UR5, UR4 ;  /* 0x00000005060672a4 */ /* 0x000fce000f8e0204 */
        /* <DEDUP_REMOVED lines=9> */
[----:B------:R-:W-:Y:S01]  /*7570*/  USHF.L.U32 UR11, UR11, 0x7, URZ ;  /* 0x000000070b0b7899 */ /* 0x000fe2000800063f */
[----:B------:R-:W-:Y:S01]  /*7580*/  ULDC UR5, c[0x0][0x280] ;  /* 0x0000a00000057ab9 */ /* 0x000fe20000000800 */
[----:B------:R-:W-:Y:S01]  /*7590*/  ULDC UR4, c[0x0][0x290] ;  /* 0x0000a40000047ab9 */ /* 0x000fe20000000800 */
[----:B------:R-:W-:Y:S01]  /*75a0*/  ULDC UR6, c[0x0][0x74c] ;  /* 0x0001d30000067ab9 */ /* 0x000fe20000000800 */
[----:B------:R-:W-:-:S04]  /*75b0*/  UIADD3 UR4, -UR4, UR11, UR5 ;  /* 0x0000000b04047290 */ /* 0x000fc8000fffe105 */
[----:B------:R-:W-:Y:S02]  /*75c0*/  UIADD3 UR4, UR4, -UR6, URZ ;  /* 0x8000000604047290 */ /* 0x000fe4000fffe03f */
[----:B------:R-:W-:Y:S02]  /*75d0*/  UIADD3 UR6, UR5, 0x3f, URZ ;  /* 0x0000003f05067890 */ /* 0x000fe4000fffe03f */
[----:B------:R-:W-:Y:S02]  /*75e0*/  USHF.R.S32.HI UR5, URZ, 0x1f, UR4 ;  /* 0x0000001f3f057899 */ /* 0x000fe40008011404 */
[----:B------:R-:W-:Y:S02]  /*75f0*/  USHF.R.S32.HI UR7, URZ, 0x1f, UR6 ;  /* 0x0000001f3f077899 */ /* 0x000fe40008011406 */
[----:B------:R-:W-:Y:S02]  /*7600*/  ULEA.HI UR5, UR5, UR4, URZ, 0x6 ;  /* 0x0000000405057291 */ /* 0x000fe4000f8f303f */
[----:B------:R-:W-:-:S02]  /*7610*/  ULEA.HI UR4, UR7, UR6, URZ, 0x6 ;  /* 0x0000000607047291 */ /* 0x000fc4000f8f303f */
[----:B------:R-:W-:Y:S02]  /*7620*/  USHF.R.S32.HI UR5, URZ, 0x6, UR5 ;  /* 0x000000063f057899 */ /* 0x000fe40008011405 */
[----:B------:R-:W-:-:S04]  /*7630*/  USHF.R.S32.HI UR4, URZ, 0x6, UR4 ;  /* 0x000000063f047899 */ /* 0x000fc80008011404 */
[----:B------:R-:W-:-:S04]  /*7640*/  VIMNMX R4, RZ, UR5, !PT ;  /* 0x00000005ff047c48 */ /* 0x000fc8000ffe0100 */
[----:B------:R-:W-:-:S13]  /*7650*/  ISETP.LT.AND P0, PT, R4, UR4, PT ;  /* 0x0000000404007c0c */ /* 0x000fda000bf01270 */
[----:B------:R-:W-:Y:S05]  /*7660*/  @!P0 BRA `(.L_x_2217) ;  /* 0x0000002000748947 */ /* 0x000fea0003800000 */
[----:B------:R-:W-:Y:S01]  /*7670*/  USHF.R.S32.HI UR5, URZ, 0x1f, UR20 ;  /* 0x0000001f3f057899 */ /* 0x000fe20008011414 */
[----:B------:R-:W-:Y:S01]  /*7680*/  BSSY B1, `(.L_x_2217) ;  /* 0x000021b000017945 */ /* 0x000fe20003800000 */
[----:B------:R-:W-:Y:S01]  /*7690*/  ULDC.64 UR6, c[0x0][0x718] ;  /* 0x0001c60000067ab9 */ /* 0x000fe20000000a00 */
[----:B------:R-:W-:Y:S01]  /*76a0*/  ULDC.64 UR14, c[0x0][0x730] ;  /* 0x0001cc00000e7ab9 */ /* 0x000fe20000000a00 */
[----:B------:R-:W-:Y:S01]  /*76b0*/  UIMAD.WIDE.U32 UR8, UR20, UR6, URZ ;  /* 0x00000006140872a5 */ /* 0x000fe2000f8e003f */
[----:B------:R-:W-:Y:S01]  /*76c0*/  IMAD.MOV.U32 R0, RZ, RZ, RZ ;  /* 0x000000ffff007224 */ /* 0x000fe200078e00ff */
[----:B------:R-:W-:Y:S02]  /*76d0*/  UIMAD UR6, UR5, UR6, URZ ;  /* 0x00000006050672a4 */ /* 0x000fe4000f8e023f */
[----:B------:R-:W-:Y:S02]  /*76e0*/  UIMAD UR5, UR5, UR14, URZ ;  /* 0x0000000e050572a4 */ /* 0x000fe4000f8e023f */
[----:B------:R-:W-:-:S02]  /*76f0*/  UIMAD UR6, UR20, UR7, UR6 ;  /* 0x00000007140672a4 */ /* 0x000fc4000f8e0206 */
[----:B------:R-:W-:Y:S01]  /*7700*/  UIMAD UR10, UR20, UR15, UR5 ;  /* 0x0000000f140a72a4 */ /* 0x000fe2000f8e0205 */
[----:B------:R-:W-:Y:S01]  /*7710*/  ULDC UR7, c[0x0][0x2e8] ;  /* 0x0000ba0000077ab9 */ /* 0x000fe20000000800 */
[----:B------:R-:W-:Y:S02]  /*7720*/  USHF.R.S32.HI UR5, URZ, 0x1f, UR21 ;  /* 0x0000001f3f057899 */ /* 0x000fe40008011415 */
[----:B------:R-:W-:Y:S01]  /*7730*/  UISETP.NE.AND UP0, UPT, UR7, 0x1, UPT ;  /* 0x000000010700788c */ /* 0x000fe2000bf05270 */
[----:B------:R-:W-:Y:S01]  /*7740*/  ULDC.64 UR22, c[0x0][0x720] ;  /* 0x0001c80000167ab9 */ /* 0x000fe20000000a00 */
[----:B------:R-:W-:Y:S01]  /*7750*/  ELECT P0, URZ, PT ;  /* 0x00000000003f782f */ /* 0x000fe20003800000 */
[----:B------:R-:W-:Y:S02]  /*7760*/  UIMAD UR7, UR5, UR22, URZ ;  /* 0x00000016050772a4 */ /* 0x000fe4000f8e023f */
[----:B------:R-:W-:Y:S02]  /*7770*/  UIADD3 UR9, UR9, UR6, URZ ;  /* 0x0000000609097290 */ /* 0x000fe4000fffe03f */
[----:B------:R-:W-:-:S02]  /*7780*/  UIMAD.WIDE.U32 UR12, UR20, UR14, URZ ;  /* 0x0000000e140c72a5 */ /* 0x000fc4000f8e003f */
[----:B------:R-:W-:Y:S01]  /*7790*/  UIMAD UR6, UR21, UR23, UR7 ;  /* 0x00000017150672a4 */ /* 0x000fe2000f8e0207 */
[----:B------:R-:W-:Y:S01]  /*77a0*/  ULDC.64 UR14, c[0x0][0x738] ;  /* 0x0001ce00000e7ab9 */ /* 0x000fe20000000a00 */
[----:B------:R-:W-:Y:S02]  /*77b0*/  UIMAD.WIDE.U32 UR22, UR21, UR22, UR8 ;  /* 0x00000016151672a5 */ /* 0x000fe4000f8e0008 */
[----:B------:R-:W-:Y:S02]  /*77c0*/  UIMAD UR5, UR5, UR14, URZ ;  /* 0x0000000e050572a4 */ /* 0x000fe4000f8e023f */
[----:B------:R-:W-:Y:S01]  /*77d0*/  UIADD3 UR13, UR13, UR10, URZ ;  /* 0x0000000a0d0d7290 */ /* 0x000fe2000fffe03f */
[----:B------:R-:W-:Y:S01]  /*77e0*/  @UP0 ULDC UR8, c[0x0][0x2ec] ;  /* 0x0000bb0000080ab9 */ /* 0x000fe20000000800 */
[----:B------:R-:W-:Y:S02]  /*77f0*/  UIMAD UR5, UR21, UR15, UR5 ;  /* 0x0000000f150572a4 */ /* 0x000fe4000f8e0205 */
[----:B------:R-:W-:-:S02]  /*7800*/  UIMAD.WIDE.U32 UR8, UR20, UR8, URZ ;  /* 0x00000008140872a5 */ /* 0x000fc4000f8e003f */
[----:B------:R-:W-:Y:S01]  /*7810*/  UIMAD.WIDE.U32 UR14, UR21, UR14, UR12 ;  /* 0x0000000e150e72a5 */ /* 0x000fe2000f8e000c */
[----:B------:R-:W-:Y:S02]  /*7820*/  @UP0 ULDC UR7, c[0x0][0x2f0] ;  /* 0x0000bc0000070ab9 */ /* 0x000fe40000000800 */
[----:B------:R-:W-:Y:S01]  /*7830*/  UMOV UR12, UR20 ;  /* 0x00000014000c7c82 */ /* 0x000fe20008000000 */
        /* <DEDUP_REMOVED lines=9> */
.L_x_2247:
        /* <DEDUP_REMOVED lines=15> */
.L_x_2220:
        /* <DEDUP_REMOVED lines=67> */
[----:B------:R-:W-:Y:S01]  /*7df0*/  ISETP.GE.AND P1, PT, R4, R6, PT ;  /* 0x000000060400720c */ /* 0x000fe20003f26270 */
[----:B------:R-:W-:Y:S01]  /*7e00*/  UTMALDG.4D [UR16], [UR48], desc[UR50] ;  /* 0x00003210300075b4 */ /* 0x000fe20008019000 */
[----:B------:R-:W-:Y:S01]  /*7e10*/  UMOV UR60, UR12 ;  /* 0x0000000c003c7c82 */ /* 0x000fe20008000000 */
[----:B------:R-:W-:Y:S01]  /*7e20*/  UMOV UR61, UR21 ;  /* 0x00000015003d7c82 */ /* 0x000fe20008000000 */
[----:B------:R1:W-:Y:S01]  /*7e30*/  UTMALDG.4D [UR40], [UR48], desc[UR50] ;  /* 0x00003228300075b4 */ /* 0x0003e20008019000 */
[----:B------:R-:W-:Y:S01]  /*7e40*/  UTMALDG.4D [UR24], [UR48], desc[UR50] ;  /* 0x00003218300075b4 */ /* 0x000fe20008019000 */
[----:B------:R2:W-:Y:S01]  /*7e50*/  UBLKCP.S.G [UR56], [UR32], UR7 ;  /* 0x00000038200073ba */ /* 0x0005e20008000207 */
[----:B------:R3:W-:Y:S01]  /*7e60*/  SYNCS.ARRIVE.TRANS64 RZ, [R16+URZ+0x26800], R5 ;  /* 0x0268000510ff79a7 */ /* 0x0007e2000800003f */
[----:B------:R4:W-:Y:S01]  /*7e70*/  UTMALDG.4D [UR8], [UR46], desc[UR54] ;  /* 0x000036082e0075b4 */ /* 0x0009e20008019000 */
[----:B-1----:R-:W-:Y:S01]  /*7e80*/  UIADD3 UR40, UR8, 0x4000, URZ ;  /* 0x0000400008287890 */ /* 0x002fe2000fffe03f */
[----:B------:R-:W-:Y:S01]  /*7e90*/  UMOV UR42, 0x40 ;  /* 0x00000040002a7882 */ /* 0x000fe20000000000 */
[----:B------:R-:W-:Y:S01]  /*7ea0*/  UMOV UR43, UR11 ;  /* 0x0000000b002b7c82 */ /* 0x000fe20008000000 */
[----:B------:R-:W-:Y:S01]  /*7eb0*/  UMOV UR44, UR12 ;  /* 0x0000000c002c7c82 */ /* 0x000fe20008000000 */
[----:B------:R-:W-:Y:S01]  /*7ec0*/  UMOV UR41, UR9 ;  /* 0x0000000900297c82 */ /* 0x000fe20008000000 */
[----:B--2---:R-:W-:-:S02]  /*7ed0*/  UIADD3 UR32, UR8, 0x1000, URZ ;  /* 0x0000100008207890 */ /* 0x004fc4000fffe03f */
        /* <DEDUP_REMOVED lines=17> */
[----:B-1----:R-:W-:Y:S01]  /*7ff0*/  UIADD3 UR32, UR8, 0x6000, URZ ;  /* 0x0000600008207890 */ /* 0x002fe2000fffe03f */
        /* <DEDUP_REMOVED lines=8> */
[----:B---3--:R-:W-:Y:S05]  /*8080*/  @P1 BRA `(.L_x_2221) ;  /* 0x0000001000f41947 */ /* 0x008fea0003800000 */
        /* <DEDUP_REMOVED lines=10> */
[----:B------:R2:W-:Y:S01]  /*8130*/  STL [R1], R5 ;  /* 0x0000000501007387 */ /* 0x0005e20000100800 */
[----:B-1----:R-:W-:Y:S01]  /*8140*/  LOP3.LUT R6, R6, 0x1f, RZ, 0xc0, !PT ;  /* 0x0000001f06067812 */ /* 0x002fe200078ec0ff */
[----:B------:R-:W-:Y:S06]  /*8150*/  @!P1 BRA `(.L_x_2222) ;  /* 0x0000000c00209947 */ /* 0x000fec0003800000 */
[----:B------:R-:W-:Y:S01]  /*8160*/  R2UR UR8, R5 ;  /* 0x00000000050872ca */ /* 0x000fe200000e0000 */
[----:B------:R-:W-:Y:S02]  /*8170*/  IMAD.MOV.U32 R0, RZ, RZ, R4 ;  /* 0x000000ffff007224 */ /* 0x000fe400078e0004 */
[----:B------:R-:W-:-:S10]  /*8180*/  IMAD.MOV.U32 R11, RZ, RZ, 0x1 ;  /* 0x00000001ff0b7424 */ /* 0x000fd400078e00ff */
[----:B------:R-:W-:-:S06]  /*8190*/  UIADD3 UR7, UR7, -UR8, URZ ;  /* 0x8000000807077290 */ /* 0x000fcc000fffe03f */
[----:B------:R-:W-:-:S07]  /*81a0*/  IMAD.U32 R20, RZ, RZ, UR7 ;  /* 0x00000007ff147e24 */ /* 0x000fce000f8e00ff */
.L_x_2231:
[----:B--234-:R-:W-:-:S04]  /*81b0*/  SHF.L.U32 R21, R11, 0x1f, RZ ;  /* 0x0000001f0b157819 */ /* 0x01cfc800000006ff */
[----:B------:R-:W1:Y:S02]  /*81c0*/  SYNCS.PHASECHK.TRANS64.TRYWAIT P1, [R16+URZ+0x26840], R21 ;  /* 0x02684015100075a7 */ /* 0x000e64000802017f */
[----:B-1----:R-:W-:Y:S05]  /*81d0*/  @!P1 BRA `(.L_x_2223) ;  /* 0x0000001800ac9947 */ /* 0x002fea0003800000 */
.L_x_2248:
[----:B------:R-:W-:Y:S05]  /*81e0*/  @P0 BRA `(.L_x_2224) ;  /* 0x0000000000140947 */ /* 0x000fea0003800000 */
[----:B------:R-:W-:Y:S01]  /*81f0*/  ISETP.NE.AND P1, PT, R6, RZ, PT ;  /* 0x000000ff0600720c */ /* 0x000fe20003f25270 */
[----:B------:R-:W-:-:S04]  /*8200*/  IMAD.MOV.U32 R3, RZ, RZ, 0x3100 ;  /* 0x00003100ff037424 */ /* 0x000fc800078e00ff */
[----:B------:R3:W-:Y:S08]  /*8210*/  SYNCS.ARRIVE.TRANS64 RZ, [R16+URZ+0x26830], R3 ;  /* 0x0268300310ff79a7 */ /* 0x0007f0000800003f */
[----:B------:R-:W-:Y:S05]  /*8220*/  @!P1 BRA `(.L_x_2224) ;  /* 0x0000000000049947 */ /* 0x000fea0003800000 */
[----:B------:R-:W-:Y:S01]  /*8230*/  BPT.TRAP 0x1 ;  /* 0x000000040000795c */ /* 0x000fe20000300000 */
.L_x_2224:
        /* <DEDUP_REMOVED lines=43> */
.L_x_2249:
[----:B------:R-:W-:Y:S05]  /*84f0*/  @P0 BRA `(.L_x_2226) ;  /* 0x0000000000140947 */ /* 0x000fea0003800000 */
[----:B------:R-:W-:Y:S01]  /*8500*/  ISETP.NE.AND P1, PT, R6, RZ, PT ;  /* 0x000000ff0600720c */ /* 0x000fe20003f25270 */
[----:B------:R-:W-:-:S04]  /*8510*/  IMAD.MOV.U32 R2, RZ, RZ, 0x3100 ;  /* 0x00003100ff027424 */ /* 0x000fc800078e00ff */
[----:B------:R3:W-:Y:S08]  /*8520*/  SYNCS.ARRIVE.TRANS64 RZ, [R16+URZ+0x26818], R2 ;  /* 0x0268180210ff79a7 */ /* 0x0007f0000800003f */
[----:B------:R-:W-:Y:S05]  /*8530*/  @!P1 BRA `(.L_x_2226) ;  /* 0x0000000000049947 */ /* 0x000fea0003800000 */
[----:B------:R-:W-:Y:S01]  /*8540*/  BPT.TRAP 0x1 ;  /* 0x000000040000795c */ /* 0x000fe20000300000 */
.L_x_2226:
        /* <DEDUP_REMOVED lines=43> */
.L_x_2250:
[----:B------:R-:W-:Y:S05]  /*8800*/  @P0 BRA `(.L_x_2228) ;  /* 0x0000000000140947 */ /* 0x000fea0003800000 */
[----:B------:R-:W-:Y:S01]  /*8810*/  ISETP.NE.AND P1, PT, R6, RZ, PT ;  /* 0x000000ff0600720c */ /* 0x000fe20003f25270 */
[----:B-123--:R-:W-:-:S04]  /*8820*/  IMAD.MOV.U32 R21, RZ, RZ, 0x3100 ;  /* 0x00003100ff157424 */ /* 0x00efc800078e00ff */
[----:B------:R4:W-:Y:S08]  /*8830*/  SYNCS.ARRIVE.TRANS64 RZ, [R16+URZ+0x26838], R21 ;  /* 0x0268381510ff79a7 */ /* 0x0009f0000800003f */
[----:B------:R-:W-:Y:S05]  /*8840*/  @!P1 BRA `(.L_x_2228) ;  /* 0x0000000000049947 */ /* 0x000fea0003800000 */
[----:B------:R-:W-:Y:S01]  /*8850*/  BPT.TRAP 0x1 ;  /* 0x000000040000795c */ /* 0x000fe20000300000 */
.L_x_2228:
        /* <DEDUP_REMOVED lines=38> */
.L_x_2252:
[----:B------:R-:W-:Y:S05]  /*8ac0*/  @P0 BRA `(.L_x_2230) ;  /* 0x0000000000140947 */ /* 0x000fea0003800000 */
[----:B------:R-:W-:Y:S01]  /*8ad0*/  ISETP.NE.AND P1, PT, R6, RZ, PT ;  /* 0x000000ff0600720c */ /* 0x000fe20003f25270 */
[----:B------:R-:W-:-:S04]  /*8ae0*/  IMAD.MOV.U32 R5, RZ, RZ, 0x3100 ;  /* 0x00003100ff057424 */ /* 0x000fc800078e00ff */
[----:B------:R1:W-:Y:S08]  /*8af0*/  SYNCS.ARRIVE.TRANS64 RZ, [R16+URZ+0x26810], R5 ;  /* 0x0268100510ff79a7 */ /* 0x0003f0000800003f */
[----:B------:R-:W-:Y:S05]  /*8b00*/  @!P1 BRA `(.L_x_2230) ;  /* 0x0000000000049947 */ /* 0x000fea0003800000 */
[----:B------:R-:W-:Y:S01]  /*8b10*/  BPT.TRAP 0x1 ;  /* 0x000000040000795c */ /* 0x000fe20000300000 */
.L_x_2230:
        /* <DEDUP_REMOVED lines=44> */
.L_x_2222:
[----:B--2---:R-:W2:Y:S01]  /*8de0*/  LDL.LU R5, [R1] ;  /* 0x0000000001057983 */ /* 0x004ea20000300800 */
[----:B------:R-:W-:-:S04]  /*8df0*/  IMAD.U32 R4, RZ, RZ, UR4 ;  /* 0x00000004ff047e24 */ /* 0x000fc8000f8e00ff */
[----:B------:R-:W-:Y:S01]  /*8e00*/  VIADD R4, R4, 0xffffffff ;  /* 0xffffffff04047836 */ /* 0x000fe20000000000 */
[----:B--2---:R-:W-:-:S13]  /*8e10*/  ISETP.NE.AND P1, PT, R5, RZ, PT ;  /* 0x000000ff0500720c */ /* 0x004fda0003f25270 */
[----:B------:R-:W-:Y:S05]  /*8e20*/  @!P1 BRA `(.L_x_2221) ;  /* 0x00000004008c9947 */ /* 0x000fea0003800000 */
[----:B------:R-:W-:-:S04]  /*8e30*/  SHF.L.U32 R13, R11, 0x1f, RZ ;  /* 0x0000001f0b0d7819 */ /* 0x000fc800000006ff */
[----:B------:R-:W1:Y:S02]  /*8e40*/  SYNCS.PHASECHK.TRANS64.TRYWAIT P1, [R16+URZ+0x26840], R13 ;  /* 0x0268400d100075a7 */ /* 0x000e64000802017f */
[----:B-1----:R-:W-:Y:S05]  /*8e50*/  @!P1 BRA `(.L_x_2232) ;  /* 0x0000000c00e09947 */ /* 0x002fea0003800000 */
.L_x_2253:
[----:B------:R-:W-:Y:S05]  /*8e60*/  @P0 BRA `(.L_x_2233) ;  /* 0x0000000000140947 */ /* 0x000fea0003800000 */
[----:B------:R-:W-:Y:S01]  /*8e70*/  ISETP.NE.AND P1, PT, R6, RZ, PT ;  /* 0x000000ff0600720c */ /* 0x000fe20003f25270 */
[----:B------:R-:W-:-:S04]  /*8e80*/  IMAD.MOV.U32 R5, RZ, RZ, 0x3100 ;  /* 0x00003100ff057424 */ /* 0x000fc800078e00ff */
[----:B------:R2:W-:Y:S08]  /*8e90*/  SYNCS.ARRIVE.TRANS64 RZ, [R16+URZ+0x26830], R5 ;  /* 0x0268300510ff79a7 */ /* 0x0005f0000800003f */
[----:B------:R-:W-:Y:S05]  /*8ea0*/  @!P1 BRA `(.L_x_2233) ;  /* 0x0000000000049947 */ /* 0x000fea0003800000 */
[----:B------:R-:W-:Y:S01]  /*8eb0*/  BPT.TRAP 0x1 ;  /* 0x000000040000795c */ /* 0x000fe20000300000 */
.L_x_2233:
        /* <DEDUP_REMOVED lines=38> */
[----:B------:R-:W5:Y:S02]  /*9120*/  SYNCS.PHASECHK.TRANS64.TRYWAIT P1, [R16+URZ+0x26828], R13 ;  /* 0x0268280d100075a7 */ /* 0x000f64000802017f */
[----:B--2--5:R-:W-:Y:S05]  /*9130*/  @!P1 BRA `(.L_x_2234) ;  /* 0x0000000c003c9947 */ /* 0x024fea0003800000 */
.L_x_2254:
[----:B------:R-:W-:Y:S05]  /*9140*/  @P0 BRA `(.L_x_2235) ;  /* 0x0000000000140947 */ /* 0x000fea0003800000 */
[----:B------:R-:W-:Y:S01]  /*9150*/  ISETP.NE.AND P0, PT, R6, RZ, PT ;  /* 0x000000ff0600720c */ /* 0x000fe20003f05270 */
[----:B------:R-:W-:-:S04]  /*9160*/  IMAD.MOV.U32 R5, RZ, RZ, 0x3100 ;  /* 0x00003100ff057424 */ /* 0x000fc800078e00ff */
[----:B------:R1:W-:Y:S08]  /*9170*/  SYNCS.ARRIVE.TRANS64 RZ, [R16+URZ+0x26818], R5 ;  /* 0x0268180510ff79a7 */ /* 0x0003f0000800003f */
[----:B------:R-:W-:Y:S05]  /*9180*/  @!P0 BRA `(.L_x_2235) ;  /* 0x0000000000048947 */ /* 0x000fea0003800000 */
[----:B------:R-:W-:Y:S01]  /*9190*/  BPT.TRAP 0x1 ;  /* 0x000000040000795c */ /* 0x000fe20000300000 */
.L_x_2235:
        /* <DEDUP_REMOVED lines=14> */
[----:B------:R-:W-:-:S02]  /*9280*/  IMAD.U32 R6, RZ, RZ, UR4 ;  /* 0x00000004ff067e24 */ /* 0x000fc4000f8e00ff */
[----:B------:R-:W-:Y:S01]  /*9290*/  IMAD.MOV.U32 R19, RZ, RZ, 0x1 ;  /* 0x00000001ff137424 */ /* 0x000fe200078e00ff */
[----:B------:R-:W-:Y:S01]  /*92a0*/  UIADD3 UR8, UP0, UR35, UR22, URZ ;  /* 0x0000001623087290 */ /* 0x000fe2000ff1e03f */
[----:B------:R-:W-:Y:S01]  /*92b0*/  VIADD R6, R6, 0xffffffff ;  /* 0xffffffff06067836 */ /* 0x000fe20000000000 */
[----:B------:R-:W-:Y:S02]  /*92c0*/  UIADD3 UR32, UR40, 0x15000, URZ ;  /* 0x0001500028207890 */ /* 0x000fe4000fffe03f */
[----:B------:R-:W-:Y:S02]  /*92d0*/  ULEA.HI.X.SX32 UR7, UR35, UR7, 0x1, UP0 ;  /* 0x0000000723077291 */ /* 0x000fe400080f0e3f */
[----:B-1----:R-:W-:Y:S01]  /*92e0*/  IMAD.U32 R5, RZ, RZ, UR8 ;  /* 0x00000008ff057e24 */ /* 0x002fe2000f8e00ff */
        /* <DEDUP_REMOVED lines=9> */
[----:B------:R-:W-:Y:S01]  /*9380*/  R2UR UR42, R10 ;  /* 0x000000000a2a72ca */ /* 0x000fe200000e0000 */
[----:B------:R-:W-:Y:S01]  /*9390*/  UMOV UR25, UR33 ;  /* 0x0000002100197c82 */ /* 0x000fe20008000000 */
[----:B------:R-:W-:Y:S01]  /*93a0*/  R2UR UR43, R9 ;  /* 0x00000000092b72ca */ /* 0x000fe200000e0000 */
[----:B------:R-:W-:Y:S01]  /*93b0*/  UMOV UR27, UR35 ;  /* 0x00000023001b7c82 */ /* 0x000fe20008000000 */
[----:B------:R-:W-:Y:S01]  /*93c0*/  UMOV UR17, UR33 ;  /* 0x0000002100117c82 */ /* 0x000fe20008000000 */
[----:B------:R1:W-:Y:S01]  /*93d0*/  UTMALDG.4D [UR32], [UR8], desc[UR30] ;  /* 0x00001e20080075b4 */ /* 0x0003e20008019000 */
[----:B------:R-:W-:Y:S01]  /*93e0*/  UMOV UR19, UR35 ;  /* 0x0000002300137c82 */ /* 0x000fe20008000000 */
[----:B------:R-:W-:Y:S01]  /*93f0*/  UMOV UR41, UR33 ;  /* 0x0000002100297c82 */ /* 0x000fe20008000000 */
[----:B------:R-:W-:Y:S01]  /*9400*/  UMOV UR7, 0x10 ;  /* 0x0000001000077882 */ /* 0x000fe20000000000 */
[----:B------:R-:W-:Y:S01]  /*9410*/  IMAD.MOV.U32 R4, RZ, RZ, R6 ;  /* 0x000000ffff047224 */ /* 0x000fe200078e0006 */
[----:B------:R1:W-:Y:S01]  /*9420*/  UTMALDG.4D [UR24], [UR8], desc[UR30] ;  /* 0x00001e18080075b4 */ /* 0x0003e20008019000 */
[----:B------:R1:W-:Y:S04]  /*9430*/  UTMALDG.4D [UR16], [UR8], desc[UR30] ;  /* 0x00001e10080075b4 */ /* 0x0003e80008019000 */
[----:B------:R1:W-:Y:S02]  /*9440*/  UBLKCP.S.G [UR40], [UR42], UR7 ;  /* 0x000000282a0073ba */ /* 0x0003e40008000207 */
[----:B-1----:R-:W-:Y:S01]  /*9450*/  NOP ;  /* 0x0000000000007918 */ /* 0x002fe20000000000 */
.L_x_2221:
[----:B------:R-:W1:Y:S01]  /*9460*/  S2R R0, SR_TID.X ;  /* 0x0000000000007919 */ /* 0x000e620000002100 */
[----:B------:R-:W-:Y:S01]  /*9470*/  IMAD R3, R19, 0x8, R16 ;  /* 0x0000000813037824 */ /* 0x000fe200078e0210 */
[----:B-1----:R-:W-:Y:S02]  /*9480*/  LOP3.LUT R2, R0, 0x7f, RZ, 0xc0, !PT ;  /* 0x0000007f00027812 */ /* 0x002fe400078ec0ff */
[----:B------:R-:W-:Y:S02]  /*9490*/  SHF.L.U32 R0, R11, 0x1f, RZ ;  /* 0x0000001f0b007819 */ /* 0x000fe400000006ff */
[----:B------:R-:W-:Y:S02]  /*94a0*/  ISETP.NE.AND P1, PT, R2, RZ, PT ;  /* 0x000000ff0200720c */ /* 0x000fe40003f25270 */
[----:B------:R-:W1:Y:S02]  /*94b0*/  SYNCS.PHASECHK.TRANS64.TRYWAIT P0, [R3+URZ+0x26840], R0 ;  /* 0x02684000030075a7 */ /* 0x000e64000800017f */
[----:B-1----:R-:W-:Y:S09]  /*94c0*/  @!P0 BRA `(.L_x_2236) ;  /* 0x00000008006c8947 */ /* 0x002ff20003800000 */
.L_x_2255:
[----:B------:R-:W-:Y:S05]  /*94d0*/  @P1 BRA `(.L_x_2237) ;  /* 0x0000000000181947 */ /* 0x000fea0003800000 */
[----:B------:R-:W1:Y:S01]  /*94e0*/  S2R R2, SR_TID.X ;  /* 0x0000000000027919 */ /* 0x000e620000002100 */
[----:B------:R-:W-:-:S04]  /*94f0*/  IMAD.MOV.U32 R0, RZ, RZ, 0x3100 ;  /* 0x00003100ff007424 */ /* 0x000fc800078e00ff */
[----:B------:R1:W-:Y:S02]  /*9500*/  SYNCS.ARRIVE.TRANS64 RZ, [R3+URZ+0x26830], R0 ;  /* 0x0268300003ff79a7 */ /* 0x0003e4000800003f */
[----:B-1----:R-:W-:-:S13]  /*9510*/  LOP3.LUT P0, RZ, R2, 0x1f, RZ, 0xc0, !PT ;  /* 0x0000001f02ff7812 */ /* 0x002fda000780c0ff */
[----:B------:R-:W-:Y:S05]  /*9520*/  @!P0 BRA `(.L_x_2237) ;  /* 0x0000000000048947 */ /* 0x000fea0003800000 */
[----:B------:R-:W-:Y:S01]  /*9530*/  BPT.TRAP 0x1 ;  /* 0x000000040000795c */ /* 0x000fe20000300000 */
.L_x_2237:
[----:B------:R-:W-:Y:S01]  /*9540*/  R2UR UR35, R4 ;  /* 0x00000000042372ca */ /* 0x000fe200000e0000 */
[C-C-:B------:R-:W-:Y:S01]  /*9550*/  IMAD R0, R19.reuse, 0x3000, R16.reuse ;  /* 0x0000300013007824 */ /* 0x140fe200078e0210 */
[----:B------:R-:W-:Y:S01]  /*9560*/  IADD3 R8, P0, R8, 0x1f0, RZ ;  /* 0x000001f008087810 */ /* 0x000fe20007f1e0ff */
[----:B--234-:R-:W-:Y:S01]  /*9570*/  IMAD R16, R19, 0x100, R16 ;  /* 0x0000010013107824 */ /* 0x01cfe200078e0210 */
        /* <DEDUP_REMOVED lines=43> */
.L_x_2218:
[----:B------:R-:W-:Y:S05]  /*9830*/  BSYNC B1 ;  /* 0x0000000000017941 */ /* 0x000fea0003800000 */
.L_x_2217:
[----:B------:R-:W-:-:S03]  /*9840*/  UMOV UR7, 0xffffffff ;  /* 0xffffffff00077882 */ /* 0x000fc60000000000 */
[----:B------:R-:W-:Y:S05]  /*9850*/  BRA.DIV UR7, `(.L_x_2238) ;  /* 0x00000006079c7947 */ /* 0x000fea000b800000 */
[----:B------:R-:W-:-:S13]  /*9860*/  ELECT P6, URZ, PT ;  /* 0x00000000003f782f */ /* 0x000fda00038c0000 */
.L_x_2258:
[----:B------:R-:W-:Y:S05]  /*9870*/  @!P6 BRA `(.L_x_2191) ;  /* 0x000000000084e947 */ /* 0x000fea0003800000 */
[----:B------:R-:W-:-:S06]  /*9880*/  ULOP3.LUT UR7, UR38, 0x2, URZ, 0xfc, !UPT ;  /* 0x0000000226077892 */ /* 0x000fcc000f8efc3f */
[----:B------:R-:W-:-:S05]  /*9890*/  IMAD.U32 R2, RZ, RZ, UR7 ;  /* 0x00000007ff027e24 */ /* 0x000fca000f8e00ff */
[----:B------:R-:W-:-:S13]  /*98a0*/  ISETP.NE.AND P2, PT, R2, 0x3, PT ;  /* 0x000000030200780c */ /* 0x000fda0003f45270 */
[----:B------:R-:W-:Y:S05]  /*98b0*/  @!P2 BRA `(.L_x_2239) ;  /* 0x000000000004a947 */ /* 0x000fea0003800000 */
[----:B------:R-:W-:Y:S01]  /*98c0*/  BPT.TRAP 0x1 ;  /* 0x000000040000795c */ /* 0x000fe20000300000 */
.L_x_2239:
        /* <DEDUP_REMOVED lines=15> */
.L_x_2259:
[----:B------:R-:W2:Y:S02]  /*99c0*/  SYNCS.PHASECHK.TRANS64.TRYWAIT P0, [R3+URZ], R2 ;  /* 0x00000002030075a7 */ /* 0x000ea4000800017f */
[----:B--2---:R-:W-:Y:S05]  /*99d0*/  @!P0 BRA `(.L_x_2241) ;  /* 0x0000000400708947 */ /* 0x004fea0003800000 */
.L_x_2260:
[----:B------:R-:W-:Y:S05]  /*99e0*/  @!P2 BRA `(.L_x_2242) ;  /* 0x000000000004a947 */ /* 0x000fea0003800000 */
[----:B------:R-:W-:Y:S01]  /*99f0*/  BPT.TRAP 0x1 ;  /* 0x000000040000795c */ /* 0x000fe20000300000 */
.L_x_2242:
[----:B--2---:R-:W-:-:S04]  /*9a00*/  VIADD R3, R7, 0x26840 ;  /* 0x0002684007037836 */ /* 0x004fc80000000000 */
[----:B------:R-:W-:-:S04]  /*9a10*/  IMAD R0, R0, 0x8, R3 ;  /* 0x0000000800007824 */ /* 0x000fc800078e0203 */
[----:B------:R-:W2:Y:S02]  /*9a20*/  SYNCS.PHASECHK.TRANS64.TRYWAIT P0, [R0+URZ], R5 ;  /* 0x00000005000075a7 */ /* 0x000ea4000800017f */
[----:B--2---:R-:W-:Y:S05]  /*9a30*/  @!P0 BRA `(.L_x_2243) ;  /* 0x00000004006c8947 */ /* 0x004fea0003800000 */
.L_x_2261:
[----:B------:R-:W-:-:S07]  /*9a40*/  IMAD R3, R4, 0x8, R3 ;  /* 0x0000000804037824 */ /* 0x000fce00078e0203 */
.L_x_2244:
[----:B---3--:R3:W4:Y:S02]  /*9a50*/  SYNCS.PHASECHK.TRANS64.TRYWAIT P0, [R3+URZ], R2 ;  /* 0x00000002030075a7 */ /* 0x008724000800017f */
[----:B----4-:R-:W-:Y:S05]  /*9a60*/  @!P0 NANOSLEEP.SYNCS 0x989680 ;  /* 0x009896800000895d */ /* 0x010fea0003900000 */
[----:B------:R-:W4:Y:S02]  /*9a70*/  @!P0 SYNCS.PHASECHK.TRANS64 P0, [R3+URZ], R2 ;  /* 0x00000002030085a7 */ /* 0x000f24000800007f */
[----:B----4-:R-:W-:Y:S05]  /*9a80*/  @!P0 BRA `(.L_x_2244) ;  /* 0xfffffffc00f08947 */ /* 0x010fea000383ffff */
.L_x_2191:
[----:B------:R-:W-:Y:S05]  /*9a90*/  BSYNC B0 ;  /* 0x0000000000007941 */ /* 0x000fea0003800000 */
.L_x_2189:
[----:B------:R-:W-:Y:S05]  /*9aa0*/  EXIT ;  /* 0x000000000000794d */ /* 0x000fea0003800000 */
.L_x_2159:
[----:B------:R-:W-:Y:S02]  /*9ab0*/  IMAD.MOV.U32 R13, RZ, RZ, R17 ;  /* 0x000000ffff0d7224 */ /* 0x000fe400078e0011 */
[----:B------:R-:W-:Y:S02]  /*9ac0*/  IMAD.MOV.U32 R12, RZ, RZ, RZ ;  /* 0x000000ffff0c7224 */ /* 0x000fe400078e00ff */
[----:B------:R-:W-:Y:S02]  /*9ad0*/  IMAD.MOV.U32 R11, RZ, RZ, 0x1f ;  /* 0x0000001fff0b7424 */ /* 0x000fe400078e00ff */
[----:B------:R-:W-:-:S07]  /*9ae0*/  IMAD.MOV.U32 R15, RZ, RZ, -0x1 ;  /* 0xffffffffff0f7424 */ /* 0x000fce00078e00ff */
[----:B------:R-:W-:Y:S05]  /*9af0*/  WARPSYNC.COLLECTIVE R15, `(.L_x_2245) ;  /* 0x000000000f087348 */ /* 0x000fea0003c00000 */
[----:B------:R1:W2:Y:S02]  /*9b00*/  SHFL.IDX P6, R14, R13, R12, R11 ;  /* 0x0000000c0d0e7389 */ /* 0x0002a400000c000b */
[----:B-12---:R-:W-:Y:S01]  /*9b10*/  ENDCOLLECTIVE ;  /* 0x000000000000791b */ /* 0x006fe20003800000 */
.L_x_2245:
[----:B------:R-:W-:Y:S05]  /*9b20*/  BRA `(.L_x_2246) ;  /* 0xffffff7400c47947 */ /* 0x000fea000383ffff */
.L_x_2161:
[----:B--2---:R2:W3:Y:S02]  /*9b30*/  SYNCS.PHASECHK.TRANS64.TRYWAIT P0, [R235+URZ+0x26800], R4 ;  /* 0x02680004eb0075a7 */ /* 0x0044e4000800017f */
[----:B---3--:R-:W-:Y:S05]  /*9b40*/  @!P0 NANOSLEEP.SYNCS 0x989680 ;  /* 0x009896800000895d */ /* 0x008fea0003900000 */
[----:B------:R-:W3:Y:S02]  /*9b50*/  @!P0 SYNCS.PHASECHK.TRANS64 P0, [R235+URZ+0x26800], R4 ;  /* 0x02680004eb0085a7 */ /* 0x000ee4000800007f */
[----:B---3--:R-:W-:Y:S05]  /*9b60*/  @!P0 BRA `(.L_x_2161) ;  /* 0xfffffffc00f08947 */ /* 0x008fea000383ffff */
[----:B------:R-:W-:Y:S05]  /*9b70*/  BRA `(.L_x_2160) ;  /* 0xffffff7400ec7947 */ /* 0x000fea000383ffff */
.L_x_2166:
[----:B--2---:R-:W-:-:S04]  /*9b80*/  IMAD.U32 R5, RZ, RZ, UR9 ;  /* 0x00000009ff057e24 */ /* 0x004fc8000f8e00ff */
[----:B------:R2:W3:Y:S03]  /*9b90*/  SYNCS.PHASECHK.TRANS64.TRYWAIT P1, [R5+URZ+0x26810], R120 ;  /* 0x02681078050075a7 */ /* 0x0004e6000802017f */
[----:B---3--:R-:W-:Y:S05]  /*9ba0*/  @!P1 NANOSLEEP.SYNCS 0x989680 ;  /* 0x009896800000995d */ /* 0x008fea0003900000 */
[----:B------:R-:W3:Y:S02]  /*9bb0*/  @!P1 SYNCS.PHASECHK.TRANS64 P1, [R5+URZ+0x26810], R120 ;  /* 0x02681078050095a7 */ /* 0x000ee4000802007f */
[----:B---3--:R-:W-:Y:S05]  /*9bc0*/  @!P1 BRA `(.L_x_2166) ;  /* 0xfffffffc00ec9947 */ /* 0x008fea000383ffff */
[----:B------:R-:W-:Y:S05]  /*9bd0*/  BRA `(.L_x_2165) ;  /* 0xffffff8000487947 */ /* 0x000fea000383ffff */
.L_x_2170:
[----:B------:R-:W-:-:S04]  /*9be0*/  IMAD.U32 R121, RZ, RZ, UR9 ;  /* 0x00000009ff797e24 */ /* 0x000fc8000f8e00ff */
[----:B------:R1:W1:Y:S03]  /*9bf0*/  SYNCS.PHASECHK.TRANS64.TRYWAIT P1, [R121+URZ+0x26830], R120 ;  /* 0x02683078790075a7 */ /* 0x000266000802017f */
[----:B-1----:R-:W-:Y:S05]  /*9c00*/  @!P1 NANOSLEEP.SYNCS 0x989680 ;  /* 0x009896800000995d */ /* 0x002fea0003900000 */
[----:B------:R-:W1:Y:S02]  /*9c10*/  @!P1 SYNCS.PHASECHK.TRANS64 P1, [R121+URZ+0x26830], R120 ;  /* 0x02683078790095a7 */ /* 0x000e64000802007f */
[----:B-1----:R-:W-:Y:S05]  /*9c20*/  @!P1 BRA `(.L_x_2170) ;  /* 0xfffffffc00ec9947 */ /* 0x002fea000383ffff */
[----:B------:R-:W-:Y:S05]  /*9c30*/  BRA `(.L_x_2169) ;  /* 0xffffff88000c7947 */ /* 0x000fea000383ffff */
.L_x_2219:
[----:B-1----:R1:W2:Y:S02]  /*9c40*/  SYNCS.PHASECHK.TRANS64.TRYWAIT P0, [R16+URZ+0x26820], R3 ;  /* 0x02682003100075a7 */ /* 0x0022a4000800017f */
[----:B--2---:R-:W-:Y:S05]  /*9c50*/  @!P0 NANOSLEEP.SYNCS 0x989680 ;  /* 0x009896800000895d */ /* 0x004fea0003900000 */
[----:B------:R-:W2:Y:S02]  /*9c60*/  @!P0 SYNCS.PHASECHK.TRANS64 P0, [R16+URZ+0x26820], R3 ;  /* 0x02682003100085a7 */ /* 0x000ea4000800007f */
[----:B--2---:R-:W-:Y:S05]  /*9c70*/  @!P0 BRA `(.L_x_2219) ;  /* 0xfffffffc00f08947 */ /* 0x004fea000383ffff */
[----:B------:R-:W-:Y:S05]  /*9c80*/  BRA `(.L_x_2247) ;  /* 0xffffffdc00107947 */ /* 0x000fea000383ffff */
.L_x_2223:
[----:B-1----:R1:W3:Y:S02]  /*9c90*/  SYNCS.PHASECHK.TRANS64.TRYWAIT P1, [R16+URZ+0x26840], R21 ;  /* 0x02684015100075a7 */ /* 0x0022e4000802017f */
[----:B---3--:R-:W-:Y:S05]  /*9ca0*/  @!P1 NANOSLEEP.SYNCS 0x989680 ;  /* 0x009896800000995d */ /* 0x008fea0003900000 */
[----:B------:R-:W3:Y:S02]  /*9cb0*/  @!P1 SYNCS.PHASECHK.TRANS64 P1, [R16+URZ+0x26840], R21 ;  /* 0x02684015100095a7 */ /* 0x000ee4000802007f */
[----:B---3--:R-:W-:Y:S05]  /*9cc0*/  @!P1 BRA `(.L_x_2223) ;  /* 0xfffffffc00f09947 */ /* 0x008fea000383ffff */
[----:B------:R-:W-:Y:S05]  /*9cd0*/  BRA `(.L_x_2248) ;  /* 0xffffffe400407947 */ /* 0x000fea000383ffff */
.L_x_2225:
[----:B--2---:R2:W3:Y:S02]  /*9ce0*/  SYNCS.PHASECHK.TRANS64.TRYWAIT P1, [R16+URZ+0x26828], R21 ;  /* 0x02682815100075a7 */ /* 0x0044e4000802017f */
[----:B---3--:R-:W-:Y:S05]  /*9cf0*/  @!P1 NANOSLEEP.SYNCS 0x989680 ;  /* 0x009896800000995d */ /* 0x008fea0003900000 */
[----:B------:R-:W3:Y:S02]  /*9d00*/  @!P1 SYNCS.PHASECHK.TRANS64 P1, [R16+URZ+0x26828], R21 ;  /* 0x02682815100095a7 */ /* 0x000ee4000802007f */
[----:B---3--:R-:W-:Y:S05]  /*9d10*/  @!P1 BRA `(.L_x_2225) ;  /* 0xfffffffc00f09947 */ /* 0x008fea000383ffff */
[----:B------:R-:W-:Y:S05]  /*9d20*/  BRA `(.L_x_2249) ;  /* 0xffffffe400f07947 */ /* 0x000fea000383ffff */
.L_x_2227:
[----:B---3--:R3:W4:Y:S02]  /*9d30*/  SYNCS.PHASECHK.TRANS64.TRYWAIT P1, [R16+URZ+0x26848], R21 ;  /* 0x02684815100075a7 */ /* 0x008724000802017f */
[----:B----4-:R-:W-:Y:S05]  /*9d40*/  @!P1 NANOSLEEP.SYNCS 0x989680 ;  /* 0x009896800000995d */ /* 0x010fea0003900000 */
[----:B------:R-:W4:Y:S02]  /*9d50*/  @!P1 SYNCS.PHASECHK.TRANS64 P1, [R16+URZ+0x26848], R21 ;  /* 0x02684815100095a7 */ /* 0x000f24000802007f */
[----:B----4-:R-:W-:Y:S05]  /*9d60*/  @!P1 BRA `(.L_x_2227) ;  /* 0xfffffffc00f09947 */ /* 0x010fea000383ffff */
[----:B------:R-:W-:Y:S05]  /*9d70*/  BRA `(.L_x_2250) ;  /* 0xffffffe800a07947 */ /* 0x000fea000383ffff */
.L_x_2229:
[----:B------:R-:W-:-:S07]  /*9d80*/  SHF.L.U32 R5, R11, 0x1f, RZ ;  /* 0x0000001f0b057819 */ /* 0x000fce00000006ff */
.L_x_2251:
[----:B------:R1:W1:Y:S02]  /*9d90*/  SYNCS.PHASECHK.TRANS64.TRYWAIT P1, [R16+URZ+0x26820], R5 ;  /* 0x02682005100075a7 */ /* 0x000264000802017f */
[----:B-1----:R-:W-:Y:S05]  /*9da0*/  @!P1 NANOSLEEP.SYNCS 0x989680 ;  /* 0x009896800000995d */ /* 0x002fea0003900000 */
[----:B------:R-:W1:Y:S02]  /*9db0*/  @!P1 SYNCS.PHASECHK.TRANS64 P1, [R16+URZ+0x26820], R5 ;  /* 0x02682005100095a7 */ /* 0x000e64000802007f */
[----:B-1----:R-:W-:Y:S05]  /*9dc0*/  @!P1 BRA `(.L_x_2251) ;  /* 0xfffffffc00f09947 */ /* 0x002fea000383ffff */
[----:B------:R-:W-:Y:S05]  /*9dd0*/  BRA `(.L_x_2252) ;  /* 0xffffffec00387947 */ /* 0x000fea000383ffff */
.L_x_2232:
[----:B-1----:R1:W2:Y:S02]  /*9de0*/  SYNCS.PHASECHK.TRANS64.TRYWAIT P1, [R16+URZ+0x26840], R13 ;  /* 0x0268400d100075a7 */ /* 0x0022a4000802017f */
[----:B--2---:R-:W-:Y:S05]  /*9df0*/  @!P1 NANOSLEEP.SYNCS 0x989680 ;  /* 0x009896800000995d */ /* 0x004fea0003900000 */
[----:B------:R-:W2:Y:S02]  /*9e00*/  @!P1 SYNCS.PHASECHK.TRANS64 P1, [R16+URZ+0x26840], R13 ;  /* 0x0268400d100095a7 */ /* 0x000ea4000802007f */
[----:B--2---:R-:W-:Y:S05]  /*9e10*/  @!P1 BRA `(.L_x_2232) ;  /* 0xfffffffc00f09947 */ /* 0x004fea000383ffff */
[----:B------:R-:W-:Y:S05]  /*9e20*/  BRA `(.L_x_2253) ;  /* 0xfffffff0000c7947 */ /* 0x000fea000383ffff */
.L_x_2234:
[----:B--2---:R2:W1:Y:S02]  /*9e30*/  SYNCS.PHASECHK.TRANS64.TRYWAIT P1, [R16+URZ+0x26828], R13 ;  /* 0x0268280d100075a7 */ /* 0x004464000802017f */
[----:B-1----:R-:W-:Y:S05]  /*9e40*/  @!P1 NANOSLEEP.SYNCS 0x989680 ;  /* 0x009896800000995d */ /* 0x002fea0003900000 */
[----:B------:R-:W1:Y:S02]  /*9e50*/  @!P1 SYNCS.PHASECHK.TRANS64 P1, [R16+URZ+0x26828], R13 ;  /* 0x0268280d100095a7 */ /* 0x000e64000802007f */
[----:B-1----:R-:W-:Y:S05]  /*9e60*/  @!P1 BRA `(.L_x_2234) ;  /* 0xfffffffc00f09947 */ /* 0x002fea000383ffff */
[----:B------:R-:W-:Y:S05]  /*9e70*/  BRA `(.L_x_2254) ;  /* 0xfffffff000b07947 */ /* 0x000fea000383ffff */
.L_x_2236:
[----:B------:R1:W1:Y:S02]  /*9e80*/  SYNCS.PHASECHK.TRANS64.TRYWAIT P0, [R3+URZ+0x26840], R0 ;  /* 0x02684000030075a7 */ /* 0x000264000800017f */
[----:B-1----:R-:W-:Y:S05]  /*9e90*/  @!P0 NANOSLEEP.SYNCS 0x989680 ;  /* 0x009896800000895d */ /* 0x002fea0003900000 */
[----:B------:R-:W1:Y:S02]  /*9ea0*/  @!P0 SYNCS.PHASECHK.TRANS64 P0, [R3+URZ+0x26840], R0 ;  /* 0x02684000030085a7 */ /* 0x000e64000800007f */
[----:B-1----:R-:W-:Y:S05]  /*9eb0*/  @!P0 BRA `(.L_x_2236) ;  /* 0xfffffffc00f08947 */ /* 0x002fea000383ffff */
[----:B------:R-:W-:Y:S05]  /*9ec0*/  BRA `(.L_x_2255) ;  /* 0xfffffff400807947 */ /* 0x000fea000383ffff */
.L_x_2238:
[----:B------:R-:W-:Y:S01]  /*9ed0*/  BSSY B1, `(.L_x_2256) ;  /* 0x0000006000017945 */ /* 0x000fe20003800000 */
[----:B------:R-:W-:-:S07]  /*9ee0*/  IMAD.MOV.U32 R15, RZ, RZ, -0x1 ;  /* 0xffffffffff0f7424 */ /* 0x000fce00078e00ff */
[----:B------:R-:W-:Y:S05]  /*9ef0*/  WARPSYNC.COLLECTIVE R15, `(.L_x_2257) ;  /* 0x000000000f0c7348 */ /* 0x000fea0003c00000 */
[----:B------:R-:W-:Y:S02]  /*9f00*/  ELECT P6, UR62, PT ;  /* 0x00000000003e782f */ /* 0x000fe400038c0000 */
[----:B------:R-:W-:Y:S01]  /*9f10*/  MOV R14, UR62 ;  /* 0x0000003e000e7c02 */ /* 0x000fe20008000f00 */
[----:B------:R-:W-:Y:S10]  /*9f20*/  ENDCOLLECTIVE ;  /* 0x000000000000791b */ /* 0x000ff40003800000 */
.L_x_2257:
[----:B------:R-:W-:Y:S05]  /*9f30*/  BSYNC B1 ;  /* 0x0000000000017941 */ /* 0x000fea0003800000 */
.L_x_2256:
[----:B------:R-:W-:Y:S05]  /*9f40*/  BRA `(.L_x_2258) ;  /* 0xfffffff800487947 */ /* 0x000fea000383ffff */
.L_x_2240:
[----:B-1----:R1:W2:Y:S02]  /*9f50*/  SYNCS.PHASECHK.TRANS64.TRYWAIT P0, [R6+URZ], R5 ;  /* 0x00000005060075a7 */ /* 0x0022a4000800017f */
[----:B--2---:R-:W-:Y:S05]  /*9f60*/  @!P0 NANOSLEEP.SYNCS 0x989680 ;  /* 0x009896800000895d */ /* 0x004fea0003900000 */
[----:B------:R-:W2:Y:S02]  /*9f70*/  @!P0 SYNCS.PHASECHK.TRANS64 P0, [R6+URZ], R5 ;  /* 0x00000005060085a7 */ /* 0x000ea4000800007f */
[----:B--2---:R-:W-:Y:S05]  /*9f80*/  @!P0 BRA `(.L_x_2240) ;  /* 0xfffffffc00f08947 */ /* 0x004fea000383ffff */
[----:B------:R-:W-:Y:S05]  /*9f90*/  BRA `(.L_x_2259) ;  /* 0xfffffff800887947 */ /* 0x000fea000383ffff */
.L_x_2241:
[----:B--2---:R2:W3:Y:S02]  /*9fa0*/  SYNCS.PHASECHK.TRANS64.TRYWAIT P0, [R3+URZ], R2 ;  /* 0x00000002030075a7 */ /* 0x0044e4000800017f */
[----:B---3--:R-:W-:Y:S05]  /*9fb0*/  @!P0 NANOSLEEP.SYNCS 0x989680 ;  /* 0x009896800000895d */ /* 0x008fea0003900000 */
[----:B------:R-:W3:Y:S02]  /*9fc0*/  @!P0 SYNCS.PHASECHK.TRANS64 P0, [R3+URZ], R2 ;  /* 0x00000002030085a7 */ /* 0x000ee4000800007f */
[----:B---3--:R-:W-:Y:S05]  /*9fd0*/  @!P0 BRA `(.L_x_2241) ;  /* 0xfffffffc00f08947 */ /* 0x008fea000383ffff */
[----:B------:R-:W-:Y:S05]  /*9fe0*/  BRA `(.L_x_2260) ;  /* 0xfffffff8007c7947 */ /* 0x000fea000383ffff */
.L_x_2243:
[----:B--2---:R2:W3:Y:S02]  /*9ff0*/  SYNCS.PHASECHK.TRANS64.TRYWAIT P0, [R0+URZ], R5 ;  /* 0x00000005000075a7 */ /* 0x0044e4000800017f */
[----:B---3--:R-:W-:Y:S05]  /*a000*/  @!P0 NANOSLEEP.SYNCS 0x989680 ;  /* 0x009896800000895d */ /* 0x008fea0003900000 */
[----:B------:R-:W3:Y:S02]  /*a010*/  @!P0 SYNCS.PHASECHK.TRANS64 P0, [R0+URZ], R5 ;  /* 0x00000005000085a7 */ /* 0x000ee4000800007f */
[----:B---3--:R-:W-:Y:S05]  /*a020*/  @!P0 BRA `(.L_x_2243) ;  /* 0xfffffffc00f08947 */ /* 0x008fea000383ffff */
[----:B------:R-:W-:Y:S05]  /*a030*/  BRA `(.L_x_2261) ;  /* 0xfffffff800807947 */ /* 0x000fea000383ffff */
.L_x_2262:
        /* <DEDUP_REMOVED lines=12> */
.L_x_3309:


//--------------------- .text._ZN7cutlass13device_kernelIN5flash11enable_sm90INS1_16FlashAttnBwdSm90INS1_25CollectiveMainloopBwdSm90ILi2ELi2ELi2EN4cute5tupleIJNS5_1CILi1EEES8_S8_EEENS6_IJNS7_ILi64EEENS7_ILi128EEENS7_ILi96EEEEEENS_10bfloat16_tEfNS_4arch4Sm90ELb1ELb0ELb1ELb0ELb1ELb1ELb0ELb0ELi2ELi1ELi2ELi1ELb1EEENS1_21CollectiveEpilogueBwdISD_SE_SG_Li256ELb0ELb0ELi1EEENS1_25SingleTileBwdLPTSchedulerILb0ELi128ELb1EEEEEEEEEvNT_6ParamsE --------------------------
	.section	.text._ZN7cutlass13device_kernelIN5flash11enable_sm90INS1_16FlashAttnBwdSm90INS1_25CollectiveMainloopBwdSm90ILi2ELi2ELi2EN4cute5tupleIJNS5_1CILi1EEES8_S8_EEENS6_IJNS7_ILi64EEENS7_ILi128EEENS7_ILi96EEEEEENS_10bfloat16_tEfNS_4arch4Sm90ELb1ELb0ELb1ELb0ELb1ELb1ELb0ELb0ELi2ELi1ELi2ELi1ELb1EEENS1_21CollectiveEpilogueBwdISD_SE_SG_Li256ELb0ELb0ELi1EEENS1_25SingleTileBwdLPTSchedulerILb0ELi128ELb1EEEEEEEEEvNT_6ParamsE,"ax",@progbits
	.align	128
.text._ZN7cutlass13device_kernelIN5flash11enable_sm90INS1_16FlashAttnBwdSm90INS1_25CollectiveMainloopBwdSm90ILi2ELi2ELi2EN4cute5tupleIJNS5_1CILi1EEES8_S8_EEENS6_IJNS7_ILi64EEENS7_ILi128EEENS7_ILi96EEEEEENS_10bfloat16_tEfNS_4arch4Sm90ELb1ELb0ELb1ELb0ELb1ELb1ELb0ELb0ELi2ELi1ELi2ELi1ELb1EEENS1_21CollectiveEpilogueBwdISD_SE_SG_Li256ELb0ELb0ELi1EEENS1_25SingleTileBwdLPTSchedulerILb0ELi128ELb1EEEEEEEEEvNT_6ParamsE:
        .type           _ZN7cutlass13device_kernelIN5flash11enable_sm90INS1_16FlashAttnBwdSm90INS1_25CollectiveMainloopBwdSm90ILi2ELi2ELi2EN4cute5tupleIJNS5_1CILi1EEES8_S8_EEENS6_IJNS7_ILi64EEENS7_ILi128EEENS7_ILi96EEEEEENS_10bfloat16_tEfNS_4arch4Sm90ELb1ELb0ELb1ELb0ELb1ELb1ELb0ELb0ELi2ELi1ELi2ELi1ELb1EEENS1_21CollectiveEpilogueBwdISD_SE_SG_Li256ELb0ELb0ELi1EEENS1_25SingleTileBwdLPTSchedulerILb0ELi128ELb1EEEEEEEEEvNT_6ParamsE,@function
        .size           _ZN7cutlass13device_kernelIN5flash11enable_sm90INS1_16FlashAttnBwdSm90INS1_25CollectiveMainloopBwdSm90ILi2ELi2ELi2EN4cute5tupleIJNS5_1CILi1EEES8_S8_EEENS6_IJNS7_ILi64EEENS7_ILi128EEENS7_ILi96EEEEEENS_10bfloat16_tEfNS_4arch4Sm90ELb1ELb0ELb1ELb0ELb1ELb1ELb0ELb0ELi2ELi1ELi2ELi1ELb1EEENS1_21CollectiveEpilogueBwdISD_SE_SG_Li256ELb0ELb0ELi1EEENS1_25SingleTileBwdLPTSchedulerILb0ELi128ELb1EEEEEEEEEvNT_6ParamsE,(.L_x_3310 - _ZN7cutlass13device_kernelIN5flash11enable_sm90INS1_16FlashAttnBwdSm90INS1_25CollectiveMainloopBwdSm90ILi2ELi2ELi2EN4cute5tupleIJNS5_1CILi1EEES8_S8_EEENS6_IJNS7_ILi64EEENS7_ILi128EEENS7_ILi96EEEEEENS_10bfloat16_tEfNS_4arch4Sm90ELb1ELb0ELb1ELb0ELb1ELb1ELb0ELb0ELi2ELi1ELi2ELi1ELb1EEENS1_21CollectiveEpilogueBwdISD_SE_SG_Li256ELb0ELb0ELi1EEENS1_25SingleTileBwdLPTSchedulerILb0ELi128ELb1EEEEEEEEEvNT_6ParamsE)
        .other          _ZN7cutlass13device_kernelIN5flash11enable_sm90INS1_16FlashAttnBwdSm90INS1_25CollectiveMainloopBwdSm90ILi2ELi2ELi2EN4cute5tupleIJNS5_1CILi1EEES8_S8_EEENS6_IJNS7_ILi64EEENS7_ILi128EEENS7_ILi96EEEEEENS_10bfloat16_tEfNS_4arch4Sm90ELb1ELb0ELb1ELb0ELb1ELb1ELb0ELb0ELi2ELi1ELi2ELi1ELb1EEENS1_21CollectiveEpilogueBwdISD_SE_SG_Li256ELb0ELb0ELi1EEENS1_25SingleTileBwdLPTSchedulerILb0ELi128ELb1EEEEEEEEEvNT_6ParamsE,@"STO_CUDA_ENTRY STV_DEFAULT"
_ZN7cutlass13device_kernelIN5flash11enable_sm90INS1_16FlashAttnBwdSm90INS1_25CollectiveMainloopBwdSm90ILi2ELi2ELi2EN4cute5tupleIJNS5_1CILi1EEES8_S8_EEENS6_IJNS7_ILi64EEENS7_ILi128EEENS7_ILi96EEEEEENS_10bfloat16_tEfNS_4arch4Sm90ELb1ELb0ELb1ELb0ELb1ELb1ELb0ELb0ELi2ELi1ELi2ELi1ELb1EEENS1_21CollectiveEpilogueBwdISD_SE_SG_Li256ELb0ELb0ELi1EEENS1_25SingleTileBwdLPTSchedulerILb0ELi128ELb1EEEEEEEEEvNT_6ParamsE:
        /* <DEDUP_REMOVED lines=30> */
.L_x_2264:
[----:B------:R-:W-:Y:S05]  /*01e0*/  BSYNC B0 ;  /* 0x0000000000007941 */ /* 0x000fea0003800000 */
.L_x_2263:
        /* <DEDUP_REMOVED lines=37> */
.L_x_2265:
        /* <DEDUP_REMOVED lines=22> */
.L_x_2266:
[----:B------:R-:W-:Y:S01]  /*05a0*/  PLOP3.LUT P0, PT, PT, PT, UP0, 0x80, 0x0 ;  /* 0x000000000000781c */ /* 0x000fe20003f0f008 */
[----:B------:R-:W-:Y:S01]  /*05b0*/  NOP ;  /* 0x0000000000007918 */ /* 0x000fe20000000000 */
[----:B------:R-:W-:Y:S01]  /*05c0*/  ULDC.64 UR46, c[0x0][0x208] ;  /* 0x00008200002e7ab9 */ /* 0x000fe20000000a00 */
[----:B-12-4-:R-:W-:Y:S10]  /*05d0*/  BAR.SYNC.DEFER_BLOCKING 0x0 ;  /* 0x0000000000007b1d */ /* 0x016ff40000010000 */
[----:B------:R-:W-:Y:S05]  /*05e0*/  @!P0 BRA `(.L_x_2267) ;  /* 0x0000005c00a48947 */ /* 0x000fea0003800000 */
.L_x_2268:
        /* <DEDUP_REMOVED lines=32> */
.L_x_2269:
[----:B------:R-:W-:Y:S01]  /*07f0*/  ULDC UR7, c[0x0][0xb44] ;  /* 0x0002d10000077ab9 */ /* 0x000fe20000000800 */
[----:B------:R-:W-:Y:S01]  /*0800*/  UMOV UR37, UR10 ;  /* 0x0000000a00257c82 */ /* 0x000fe20008000000 */
[----:B------:R-:W-:-:S11]  /*0810*/  UISETP.NE.AND UP0, UPT, UR7, 0x1, UPT ;  /* 0x000000010700788c */ /* 0x000fd6000bf05270 */
[----:B------:R-:W-:Y:S02]  /*0820*/  @UP0 ULDC.64 UR8, c[0x0][0xb48] ;  /* 0x0002d20000080ab9 */ /* 0x000fe40000000a00 */
[----:B------:R-:W-:-:S04]  /*0830*/  UIMAD.WIDE.U32 UR4, UR10, UR8, URZ ;  /* 0x000000080a0472a5 */ /* 0x000fc8000f8e003f */
[----:B------:R-:W-:-:S04]  /*0840*/  @UP0 USHF.R.U32.HI UR37, URZ, UR9, UR5 ;  /* 0x000000093f250299 */ /* 0x000fc80008011605 */
[----:B------:R-:W-:-:S12]  /*0850*/  UIMAD UR4, UR37, UR7, URZ ;  /* 0x00000007250472a4 */ /* 0x000fd8000f8e023f */
.L_x_2270:
[----:B------:R-:W-:Y:S01]  /*0860*/  ULDC UR43, c[0x0][0xb38] ;  /* 0x0002ce00002b7ab9 */ /* 0x000fe20000000800 */
[----:B------:R-:W-:Y:S02]  /*0870*/  UIADD3 UR4, UR10, -UR4, URZ ;  /* 0x800000040a047290 */ /* 0x000fe4000fffe03f */
[----:B------:R-:W-:Y:S01]  /*0880*/  UISETP.NE.AND UP0, UPT, UR43, 0x1, UPT ;  /* 0x000000012b00788c */ /* 0x000fe2000bf05270 */
[----:B------:R-:W-:Y:S01]  /*0890*/  ULDC UR5, c[0x0][0xb44] ;  /* 0x0002d10000057ab9 */ /* 0x000fe20000000800 */
[----:B------:R-:W-:Y:S02]  /*08a0*/  ULOP3.LUT UR40, URZ, UR37, URZ, 0x33, !UPT ;  /* 0x000000253f287292 */ /* 0x000fe4000f8e333f */
[----:B------:R-:W-:-:S07]  /*08b0*/  UIMAD UR6, UR6, UR5, UR4 ;  /* 0x00000005060672a4 */ /* 0x000fce000f8e0204 */
[----:B------:R-:W-:Y:S01]  /*08c0*/  @UP0 ULDC UR4, c[0x0][0xb3c] ;  /* 0x0002cf0000040ab9 */ /* 0x000fe20000000800 */
[----:B------:R-:W-:Y:S01]  /*08d0*/  @UP0 ULDC UR7, c[0x0][0xb40] ;  /* 0x0002d00000070ab9 */ /* 0x000fe20000000800 */
[----:B------:R-:W-:Y:S02]  /*08e0*/  UIMAD.WIDE.U32 UR4, UR6, UR4, URZ ;  /* 0x00000004060472a5 */ /* 0x000fe4000f8e003f */
[----:B------:R-:W-:Y:S02]  /*08f0*/  UMOV UR44, UR6 ;  /* 0x00000006002c7c82 */ /* 0x000fe40008000000 */
[----:B------:R-:W-:-:S03]  /*0900*/  @UP0 USHF.R.U32.HI UR44, URZ, UR7, UR5 ;  /* 0x000000073f2c0299 */ /* 0x000fc60008011605 */
[----:B------:R-:W-:Y:S01]  /*0910*/  ULDC UR5, c[0x0][0xb2c] ;  /* 0x0002cb0000057ab9 */ /* 0x000fe20000000800 */
[----:B------:R-:W-:Y:S02]  /*0920*/  UIADD3 UR4, -UR44, URZ, URZ ;  /* 0x0000003f2c047290 */ /* 0x000fe4000fffe13f */
[----:B------:R-:W-:Y:S01]  /*0930*/  ISETP.LE.AND P0, PT, RZ, UR44, PT ;  /* 0x0000002cff007c0c */ /* 0x000fe2000bf03270 */
[----:B------:R-:W-:Y:S02]  /*0940*/  UIADD3 UR40, UR40, UR5, URZ ;  /* 0x0000000528287290 */ /* 0x000fe4000fffe03f */
[----:B------:R-:W-:-:S10]  /*0950*/  UIMAD UR43, UR43, UR4, UR6 ;  /* 0x000000042b2b72a4 */ /* 0x000fd4000f8e0206 */
        /* <DEDUP_REMOVED lines=88> */
.L_x_2273:
        /* <DEDUP_REMOVED lines=15> */
.L_x_2272:
        /* <DEDUP_REMOVED lines=22> */
.L_x_2275:
        /* <DEDUP_REMOVED lines=15> */
.L_x_2274:
[----:B------:R-:W-:Y:S01]  /*1220*/  SHF.R.S32.HI R19, RZ, 0x1f, R18 ;  /* 0x0000001fff137819 */ /* 0x000fe20000011412 */
[----:B------:R-:W-:-:S03]  /*1230*/  UMOV UR4, 0xffffffff ;  /* 0xffffffff00047882 */ /* 0x000fc60000000000 */
[----:B------:R-:W-:-:S04]  /*1240*/  LEA.HI R0, R19, R18, RZ, 0x7 ;  /* 0x0000001213007211 */ /* 0x000fc800078f38ff */
[----:B------:R-:W-:Y:S01]  /*1250*/  SHF.R.S32.HI R17, RZ, 0x7, R0 ;  /* 0x00000007ff117819 */ /* 0x000fe20000011400 */
[----:B------:R-:W-:Y:S06]  /*1260*/  BRA.DIV UR4, `(.L_x_2276) ;  /* 0x0000009204a87947 */ /* 0x000fec000b800000 */
[----:B------:R1:W2:Y:S02]  /*1270*/  SHFL.IDX PT, R14, R17, RZ, 0x1f ;  /* 0x00001fff110e7589 */ /* 0x0002a400000e0000 */
.L_x_2381:
        /* <DEDUP_REMOVED lines=15> */
.L_x_2277:
        /* <DEDUP_REMOVED lines=19> */
.L_x_2279:
        /* <DEDUP_REMOVED lines=124> */
.L_x_2290:
[----:B------:R-:W-:-:S06]  /*1c60*/  UISETP.NE.AND UP0, UPT, UR11, 0x3, UPT ;  /* 0x000000030b00788c */ /* 0x000fcc000bf05270 */
[----:B------:R-:W-:-:S13]  /*1c70*/  PLOP3.LUT P0, PT, PT, PT, UP0, 0x80, 0x0 ;  /* 0x000000000000781c */ /* 0x000fda0003f0f008 */
[----:B-1----:R-:W-:Y:S05]  /*1c80*/  @!P0 BRA `(.L_x_2280) ;  /* 0x0000000000048947 */ /* 0x002fea0003800000 */
[----:B------:R-:W-:Y:S01]  /*1c90*/  BPT.TRAP 0x1 ;  /* 0x000000040000795c */ /* 0x000fe20000300000 */
.L_x_2280:
[----:B------:R-:W-:Y:S01]  /*1ca0*/  R2UR UR8, R235 ;  /* 0x00000000eb0872ca */ /* 0x000fe200000e0000 */
[----:B------:R-:W-:-:S05]  /*1cb0*/  IMAD.U32 R120, RZ, RZ, UR10 ;  /* 0x0000000aff787e24 */ /* 0x000fca000f8e00ff */
[----:B------:R-:W-:-:S07]  /*1cc0*/  SHF.L.U32 R120, R120, 0x1f, RZ ;  /* 0x0000001f78787819 */ /* 0x000fce00000006ff */
[----:B------:R-:W-:-:S09]  /*1cd0*/  ULEA UR8, UR4, UR8, 0x3 ;  /* 0x0000000804087291 */ /* 0x000fd2000f8e183f */
[----:B------:R1:W2:Y:S01]  /*1ce0*/  SYNCS.PHASECHK.TRANS64.TRYWAIT P1, [UR8+0x26810], R120 ;  /* 0x02681078ff0075a7 */ /* 0x0002a20008020148 */
[----:B------:R-:W-:Y:S05]  /*1cf0*/  @!P0 BRA `(.L_x_2281) ;  /* 0x0000000000048947 */ /* 0x000fea0003800000 */
[----:B------:R-:W-:Y:S01]  /*1d00*/  BPT.TRAP 0x1 ;  /* 0x000000040000795c */ /* 0x000fe20000300000 */
.L_x_2281:
[----:B--2---:R-:W-:Y:S05]  /*1d10*/  @P1 BRA `(.L_x_2282) ;  /* 0x0000000000081947 */ /* 0x004fea0003800000 */
[----:B------:R-:W2:Y:S02]  /*1d20*/  SYNCS.PHASECHK.TRANS64.TRYWAIT P1, [UR8+0x26810], R120 ;  /* 0x02681078ff0075a7 */ /* 0x000ea40008020148 */
[----:B--2---:R-:W-:Y:S05]  /*1d30*/  @!P1 BRA `(.L_x_2283) ;  /* 0x0000008800289947 */ /* 0x004fea0003800000 */
.L_x_2282:
        /* <DEDUP_REMOVED lines=66> */
.L_x_2284:
[----:B------:R1:W1:Y:S01]  /*2160*/  SYNCS.PHASECHK.TRANS64.TRYWAIT P1, [UR8+0x26830], R120 ;  /* 0x02683078ff0075a7 */ /* 0x0002620008020148 */
[----:B------:R-:W-:Y:S05]  /*2170*/  @!P0 BRA `(.L_x_2285) ;  /* 0x0000000000048947 */ /* 0x000fea0003800000 */
[----:B------:R-:W-:Y:S01]  /*2180*/  BPT.TRAP 0x1 ;  /* 0x000000040000795c */ /* 0x000fe20000300000 */
.L_x_2285:
        /* <DEDUP_REMOVED lines=50> */
.L_x_2286:
        /* <DEDUP_REMOVED lines=555> */
.L_x_2288:
        /* <DEDUP_REMOVED lines=11> */
[----:B------:R-:W-:Y:S01]  /*4810*/  UIADD3 UR14, UR9, 0x40, URZ ;  /* 0x00000040090e7890 */ /* 0x000fe2000fffe03f */
[----:B------:R-:W-:Y:S01]  /*4820*/  UMOV UR15, 0x80000020 ;  /* 0x80000020000f7882 */ /* 0x000fe20000000000 */
[----:B-1----:R-:W-:-:S05]  /*4830*/  SHF.R.U32.HI R4, RZ, 0x7, R4 ;  /* 0x00000007ff047819 */ /* 0x002fca0000011604 */
[C---:B------:R-:W-:Y:S02]  /*4840*/  VIADD R5, R4.reuse, 0x9 ;  /* 0x0000000904057836 */ /* 0x040fe40000000000 */
[----:B------:R-:W-:Y:S01]  /*4850*/  VIADD R4, R4, 0xc ;  /* 0x0000000c04047836 */ /* 0x000fe20000000000 */
[----:B------:R-:W-:Y:S02]  /*4860*/  WARPGROUP.DEPBAR.LE gsb0, 0x0 ;  /* 0x00008000000079c5 */ /* 0x000fe40000010000 */
[----:B------:R-:W-:-:S06]  /*4870*/  WARPGROUP.ARRIVE ;  /* 0x00000000000079c5 */ /* 0x000fcc0000000000 */
[----:B------:R-:W-:Y:S01]  /*4880*/  HGMMA.64x96x16.F32.BF16 R24, R156, gdesc[UR12].tnspB, R24, gsb0 ;  /* 0x4160000c9c187df0 */ /* 0x000fe20008001818 */
[----:B------:R-:W-:Y:S01]  /*4890*/  UIADD3 UR14, UR9, 0x80, URZ ;  /* 0x00000080090e7890 */ /* 0x000fe2000fffe03f */
        /* <DEDUP_REMOVED lines=26> */
.L_x_2289:
        /* <DEDUP_REMOVED lines=62> */
.L_x_2271:
        /* <DEDUP_REMOVED lines=23> */
.L_x_2292:
        /* <DEDUP_REMOVED lines=20> */
.L_x_2293:
        /* <DEDUP_REMOVED lines=18> */
.L_x_2294:
        /* <DEDUP_REMOVED lines=18> */
.L_x_2295:
        /* <DEDUP_REMOVED lines=110> */
[----:B------:R-:W-:Y:S01]  /*59f0*/  ULOP3.LUT UR4, URZ, UR37, URZ, 0x33, !UPT ;  /* 0x000000253f047292 */ /* 0x000fe2000f8e333f */
[----:B------:R-:W-:Y:S01]  /*5a00*/  ULDC UR5, c[0x0][0xb2c] ;  /* 0x0002cb0000057ab9 */ /* 0x000fe20000000800 */
[----:B------:R-:W-:Y:S02]  /*5a10*/  ULDC.64 UR6, c[0x0][0x198] ;  /* 0x0000660000067ab9 */ /* 0x000fe40000000a00 */
[----:B------:R-:W-:Y:S02]  /*5a20*/  UIADD3 UR42, UR4, UR5, URZ ;  /* 0x00000005042a7290 */ /* 0x000fe4000fffe03f */
[----:B------:R-:W-:Y:S02]  /*5a30*/  UIADD3 UR4, UP0, UR6, 0x770, URZ ;  /* 0x0000077006047890 */ /* 0x000fe4000ff1e03f */
[----:B------:R-:W-:Y:S02]  /*5a40*/  UIADD3 UR40, UR39, 0x6000, URZ ;  /* 0x0000600027287890 */ /* 0x000fe4000fffe03f */
[----:B------:R-:W-:-:S02]  /*5a50*/  UIADD3.X UR5, URZ, UR7, URZ, UP0, !UPT ;  /* 0x000000073f057290 */ /* 0x000fc400087fe43f */
[----:B------:R-:W-:Y:S02]  /*5a60*/  UIADD3 UR6, UP0, UR6, 0x670, URZ ;  /* 0x0000067006067890 */ /* 0x000fe4000ff1e03f */
[----:B------:R-:W-:Y:S02]  /*5a70*/  USHF.L.U32 UR42, UR42, 0x7, URZ ;  /* 0x000000072a2a7899 */ /* 0x000fe4000800063f */
[----:B------:R-:W-:Y:S02]  /*5a80*/  UIADD3 UR32, UR39, 0x8000, URZ ;  /* 0x0000800027207890 */ /* 0x000fe4000fffe03f */
[----:B------:R-:W-:Y:S02]  /*5a90*/  UIADD3 UR24, UR39, 0xa000, URZ ;  /* 0x0000a00027187890 */ /* 0x000fe4000fffe03f */
[----:B------:R-:W-:Y:S02]  /*5aa0*/  UIADD3.X UR7, URZ, UR7, URZ, UP0, !UPT ;  /* 0x000000073f077290 */ /* 0x000fe400087fe43f */
[----:B------:R-:W-:-:S02]  /*5ab0*/  UIADD3 UR16, UR39, 0x2000, URZ ;  /* 0x0000200027107890 */ /* 0x000fc4000fffe03f */
        /* <DEDUP_REMOVED lines=9> */
[----:B------:R-:W-:Y:S01]  /*5b50*/  UMOV UR26, UR42 ;  /* 0x0000002a001a7c82 */ /* 0x000fe20008000000 */
[----:B------:R1:W-:Y:S01]  /*5b60*/  UTMASTG.4D [UR40], [UR4] ;  /* 0x00000028040073b5 */ /* 0x0003e20008018000 */
        /* <DEDUP_REMOVED lines=9> */
[----:B------:R3:W-:Y:S01]  /*5c00*/  UTMASTG.4D [UR24], [UR4] ;  /* 0x00000018040073b5 */ /* 0x0007e20008018000 */
[----:B-1----:R-:W-:-:S02]  /*5c10*/  UMOV UR40, UR39 ;  /* 0x0000002700287c82 */ /* 0x002fc40008000000 */
[----:B------:R3:W-:Y:S01]  /*5c20*/  UTMASTG.4D [UR40], [UR6] ;  /* 0x00000028060073b5 */ /* 0x0007e20008018000 */
[----:B------:R3:W-:Y:S01]  /*5c30*/  UTMASTG.4D [UR16], [UR6] ;  /* 0x00000010060073b5 */ /* 0x0007e20008018000 */
[----:B------:R3:W-:Y:S02]  /*5c40*/  UTMASTG.4D [UR8], [UR6] ;  /* 0x00000008060073b5 */ /* 0x0007e40008018000 */
[----:B---3--:R0:W-:Y:S02]  /*5c50*/  UTMACMDFLUSH ;  /* 0x00000000000079b7 */ /* 0x0081e40000000000 */
.L_x_2297:
[----:B------:R-:W-:Y:S05]  /*5c60*/  BSYNC B0 ;  /* 0x0000000000007941 */ /* 0x000fea0003800000 */
.L_x_2296:
[----:B------:R-:W-:-:S04]  /*5c70*/  DEPBAR.LE SB0, 0x0 ;  /* 0x000080000000791a */ /* 0x000fc80000000000 */
[----:B------:R-:W-:Y:S05]  /*5c80*/  EXIT ;  /* 0x000000000000794d */ /* 0x000fea0003800000 */
.L_x_2291:
[----:B-1----:R-:W1:Y:S01]  /*5c90*/  S2R R0, SR_TID.X ;  /* 0x0000000000007919 */ /* 0x002e620000002100 */
[----:B------:R-:W2:Y:S01]  /*5ca0*/  LDC.64 R4, c[0x0][0x820] ;  /* 0x00020800ff047b82 */ /* 0x000ea20000000a00 */
[----:B------:R-:W-:Y:S01]  /*5cb0*/  USHF.R.S32.HI UR5, URZ, 0x1f, UR43 ;  /* 0x0000001f3f057899 */ /* 0x000fe2000801142b */
[----:B------:R-:W-:Y:S01]  /*5cc0*/  BSSY B0, `(.L_x_2298) ;  /* 0x000003a000007945 */ /* 0x000fe20003800000 */
[----:B------:R-:W-:Y:S02]  /*5cd0*/  ULOP3.LUT UR37, URZ, UR37, URZ, 0x33, !UPT ;  /* 0x000000253f257292 */ /* 0x000fe4000f8e333f */
[----:B------:R-:W-:-:S03]  /*5ce0*/  USHF.R.S32.HI UR8, URZ, 0x1f, UR44 ;  /* 0x0000001f3f087899 */ /* 0x000fc6000801142c */
[----:B------:R-:W3:Y:S08]  /*5cf0*/  LDC.64 R10, c[0x0][0x850] ;  /* 0x00021400ff0a7b82 */ /* 0x000ef00000000a00 */
[----:B------:R-:W4:Y:S08]  /*5d00*/  LDC R9, c[0x0][0xb2c] ;  /* 0x0002cb00ff097b82 */ /* 0x000f300000000800 */
[----:B------:R-:W5:Y:S01]  /*5d10*/  LDC R8, c[0x0][0x808] ;  /* 0x00020200ff087b82 */ /* 0x000f620000000800 */
[----:B-1----:R-:W-:-:S07]  /*5d20*/  VIADD R3, R0, 0xffffff80 ;  /* 0xffffff8000037836 */ /* 0x002fce0000000000 */
[----:B------:R-:W1:Y:S01]  /*5d30*/  LDC.64 R14, c[0x0][0x858] ;  /* 0x00021600ff0e7b82 */ /* 0x000e620000000a00 */
[----:B------:R-:W-:-:S04]  /*5d40*/  SHF.R.S32.HI R2, RZ, 0x1f, R3 ;  /* 0x0000001fff027819 */ /* 0x000fc80000011403 */
[----:B------:R-:W-:-:S03]  /*5d50*/  LEA.HI R2, R2, R3, RZ, 0x2 ;  /* 0x0000000302027211 */ /* 0x000fc600078f10ff */
[----:B------:R-:W1:Y:S01]  /*5d60*/  LDC.64 R16, c[0x0][0x828] ;  /* 0x00020a00ff107b82 */ /* 0x000e620000000a00 */
[----:B----4-:R-:W-:Y:S01]  /*5d70*/  VIADD R19, R9, UR37 ;  /* 0x0000002509137c36 */ /* 0x010fe20008000000 */
[----:B------:R-:W-:Y:S02]  /*5d80*/  LOP3.LUT R0, R2, 0x1ffffffc, RZ, 0xc0, !PT ;  /* 0x1ffffffc02007812 */ /* 0x000fe400078ec0ff */
[----:B------:R-:W-:-:S03]  /*5d90*/  SHF.R.S32.HI R2, RZ, 0x2, R2 ;  /* 0x00000002ff027819 */ /* 0x000fc60000011402 */
[----:B------:R-:W-:-:S04]  /*5da0*/  IMAD.IADD R0, R3, 0x1, -R0 ;  /* 0x0000000103007824 */ /* 0x000fc800078e0a00 */
[----:B------:R-:W-:Y:S02]  /*5db0*/  IMAD.SHL.U32 R6, R0, 0x8, RZ ;  /* 0x0000000800067824 */ /* 0x000fe400078e00ff */
[----:B--2---:R-:W-:Y:S02]  /*5dc0*/  IMAD R0, R4, UR5, RZ ;  /* 0x0000000504007c24 */ /* 0x004fe4000f8e02ff */
[----:B------:R-:W-:Y:S01]  /*5dd0*/  VIADD R18, R6, 0x40 ;  /* 0x0000004006127836 */ /* 0x000fe20000000000 */
[----:B------:R-:W-:Y:S01]  /*5de0*/  SHF.R.S32.HI R7, RZ, 0x1f, R6 ;  /* 0x0000001fff077819 */ /* 0x000fe20000011406 */
[----:B------:R-:W-:Y:S02]  /*5df0*/  IMAD R3, R5, UR43, R0 ;  /* 0x0000002b05037c24 */ /* 0x000fe4000f8e0200 */
[----:B---3--:R-:W-:Y:S02]  /*5e00*/  IMAD R0, R10, UR5, RZ ;  /* 0x000000050a007c24 */ /* 0x008fe4000f8e02ff */
[----:B------:R-:W-:-:S04]  /*5e10*/  IMAD.WIDE.U32 R4, R4, UR43, R6 ;  /* 0x0000002b04047c25 */ /* 0x000fc8000f8e0006 */
[----:B------:R-:W-:Y:S02]  /*5e20*/  IMAD.IADD R5, R5, 0x1, R3 ;  /* 0x0000000105057824 */ /* 0x000fe400078e0203 */
[----:B------:R-:W-:Y:S02]  /*5e30*/  IMAD R3, R11, UR43, R0 ;  /* 0x0000002b0b037c24 */ /* 0x000fe4000f8e0200 */
[----:B-----5:R-:W-:Y:S02]  /*5e40*/  IMAD R11, R19, -0x80, R8 ;  /* 0xffffff80130b7824 */ /* 0x020fe400078e0208 */
[----:B------:R-:W-:Y:S02]  /*5e50*/  VIADD R0, R2, 0x40 ;  /* 0x0000004002007836 */ /* 0x000fe40000000000 */
[----:B------:R-:W-:Y:S01]  /*5e60*/  IMAD.WIDE.U32 R8, R10, UR43, R6 ;  /* 0x0000002b0a087c25 */ /* 0x000fe2000f8e0006 */
[-C--:B------:R-:W-:Y:S02]  /*5e70*/  ISETP.GE.AND P1, PT, R2, R11.reuse, PT ;  /* 0x0000000b0200720c */ /* 0x080fe40003f26270 */
[----:B------:R-:W-:Y:S01]  /*5e80*/  ISETP.GE.AND P0, PT, R0, R11, PT ;  /* 0x0000000b0000720c */ /* 0x000fe20003f06270 */
[----:B-1----:R-:W-:-:S02]  /*5e90*/  IMAD R0, R14, UR8, RZ ;  /* 0x000000080e007c24 */ /* 0x002fc4000f8e02ff */
[----:B------:R-:W-:Y:S01]  /*5ea0*/  IMAD.IADD R9, R9, 0x1, R3 ;  /* 0x0000000109097824 */ /* 0x000fe200078e0203 */
[----:B------:R-:W-:Y:S01]  /*5eb0*/  SHF.R.S32.HI R3, RZ, 0x1f, R2 ;  /* 0x0000001fff037819 */ /* 0x000fe20000011402 */
[C---:B------:R-:W-:Y:S02]  /*5ec0*/  IMAD R10, R16.reuse, UR8, RZ ;  /* 0x00000008100a7c24 */ /* 0x040fe4000f8e02ff */
[----:B------:R-:W-:-:S04]  /*5ed0*/  IMAD.WIDE.U32 R12, R16, UR44, R4 ;  /* 0x0000002c100c7c25 */ /* 0x000fc8000f8e0004 */
[----:B------:R-:W-:Y:S02]  /*5ee0*/  IMAD R5, R15, UR44, R0 ;  /* 0x0000002c0f057c24 */ /* 0x000fe4000f8e0200 */
[----:B------:R-:W-:-:S04]  /*5ef0*/  IMAD.WIDE.U32 R14, R14, UR44, R8 ;  /* 0x0000002c0e0e7c25 */ /* 0x000fc8000f8e0008 */
[----:B------:R-:W-:Y:S02]  /*5f00*/  IMAD R17, R17, UR44, R10 ;  /* 0x0000002c11117c24 */ /* 0x000fe4000f8e020a */
[----:B------:R-:W-:Y:S02]  /*5f10*/  IMAD.IADD R9, R15, 0x1, R5 ;  /* 0x000000010f097824 */ /* 0x000fe400078e0205 */
[----:B------:R-:W-:-:S04]  /*5f20*/  IMAD.WIDE R10, R19, 0x80, R2 ;  /* 0x00000080130a7825 */ /* 0x000fc800078e0202 */
[----:B------:R-:W-:Y:S02]  /*5f30*/  VIADD R16, R6, 0x20 ;  /* 0x0000002006107836 */ /* 0x000fe40000000000 */
        /* <DEDUP_REMOVED lines=18> */
.L_x_2299:
[----:B------:R-:W-:Y:S05]  /*6060*/  BSYNC B0 ;  /* 0x0000000000007941 */ /* 0x000fea0003800000 */
.L_x_2298:
        /* <DEDUP_REMOVED lines=21> */
.L_x_2301:
[----:B------:R-:W-:Y:S05]  /*61c0*/  BSYNC B0 ;  /* 0x0000000000007941 */ /* 0x000fea0003800000 */
.L_x_2300:
        /* <DEDUP_REMOVED lines=18> */
.L_x_2303:
[----:B------:R-:W-:Y:S05]  /*62f0*/  BSYNC B0 ;  /* 0x0000000000007941 */ /* 0x000fea0003800000 */
.L_x_2302:
        /* <DEDUP_REMOVED lines=22> */
.L_x_2305:
[----:B------:R-:W-:Y:S05]  /*6460*/  BSYNC B0 ;  /* 0x0000000000007941 */ /* 0x000fea0003800000 */
.L_x_2304:
[----:B------:R-:W-:Y:S05]  /*6470*/  EXIT ;  /* 0x000000000000794d */ /* 0x000fea0003800000 */
.L_x_2267:
        /* <DEDUP_REMOVED lines=30> */
.L_x_2309:
[----:B------:R-:W-:Y:S01]  /*6660*/  ULDC UR9, c[0x0][0xb44] ;  /* 0x0002d10000097ab9 */ /* 0x000fe20000000800 */
[----:B------:R-:W-:Y:S01]  /*6670*/  UMOV UR7, UR8 ;  /* 0x0000000800077c82 */ /* 0x000fe20008000000 */
[----:B------:R-:W-:-:S11]  /*6680*/  UISETP.NE.AND UP0, UPT, UR9, 0x1, UPT ;  /* 0x000000010900788c */ /* 0x000fd6000bf05270 */
[----:B------:R-:W-:Y:S02]  /*6690*/  @UP0 ULDC.64 UR10, c[0x0][0xb48] ;  /* 0x0002d200000a0ab9 */ /* 0x000fe40000000a00 */
[----:B------:R-:W-:-:S04]  /*66a0*/  UIMAD.WIDE.U32 UR4, UR8, UR10, URZ ;  /* 0x0000000a080472a5 */ /* 0x000fc8000f8e003f */
[----:B------:R-:W-:-:S04]  /*66b0*/  @UP0 USHF.R.U32.HI UR7, URZ, UR11, UR5 ;  /* 0x0000000b3f070299 */ /* 0x000fc80008011605 */
[----:B------:R-:W-:-:S12]  /*66c0*/  UIMAD UR4, UR7, UR9, URZ ;  /* 0x00000009070472a4 */ /* 0x000fd8000f8e023f */
.L_x_2310:
[----:B------:R-:W-:Y:S01]  /*66d0*/  ULDC UR17, c[0x0][0xb38] ;  /* 0x0002ce0000117ab9 */ /* 0x000fe20000000800 */
[----:B------:R-:W-:Y:S02]  /*66e0*/  UIADD3 UR4, UR8, -UR4, URZ ;  /* 0x8000000408047290 */ /* 0x000fe4000fffe03f */
[----:B------:R-:W-:Y:S01]  /*66f0*/  UISETP.NE.AND UP0, UPT, UR17, 0x1, UPT ;  /* 0x000000011100788c */ /* 0x000fe2000bf05270 */
[----:B------:R-:W-:Y:S01]  /*6700*/  ULDC UR5, c[0x0][0xb44] ;  /* 0x0002d10000057ab9 */ /* 0x000fe20000000800 */
[----:B------:R-:W-:Y:S02]  /*6710*/  ULOP3.LUT UR7, URZ, UR7, URZ, 0x33, !UPT ;  /* 0x000000073f077292 */ /* 0x000fe4000f8e333f */
[----:B------:R-:W-:Y:S01]  /*6720*/  UIMAD UR6, UR6, UR5, UR4 ;  /* 0x00000005060672a4 */ /* 0x000fe2000f8e0204 */
[----:B------:R-:W-:Y:S02]  /*6730*/  ULDC UR18, c[0x0][0xb2c] ;  /* 0x0002cb0000127ab9 */ /* 0x000fe40000000800 */
[----:B------:R-:W-:-:S04]  /*6740*/  UIADD3 UR18, UR7, UR18, URZ ;  /* 0x0000001207127290 */ /* 0x000fc8000fffe03f */
        /* <DEDUP_REMOVED lines=14> */
[----:B------:R-:W-:-:S04]  /*6830*/  UIADD3 UR4, -UR5, UR4, -UR16 ;  /* 0x0000000405047290 */ /* 0x000fc8000fffe910 */
        /* <DEDUP_REMOVED lines=8> */
[----:B------:R-:W-:-:S06]  /*68c0*/  UISETP.GT.AND UP0, UPT, UR5, UR8, UPT ;  /* 0x000000080500728c */ /* 0x000fcc000bf04270 */
[----:B------:R-:W-:-:S13]  /*68d0*/  PLOP3.LUT P0, PT, PT, PT, UP0, 0x80, 0x0 ;  /* 0x000000000000781c */ /* 0x000fda0003f0f008 */
[----:B------:R-:W-:Y:S05]  /*68e0*/  @!P0 BRA `(.L_x_2308) ;  /* 0x0000003c00008947 */ /* 0x000fea0003800000 */
[----:B------:R-:W-:Y:S01]  /*68f0*/  USHF.R.S32.HI UR19, URZ, 0x1f, UR17 ;  /* 0x0000001f3f137899 */ /* 0x000fe20008011411 */
[----:B------:R-:W1:Y:S01]  /*6900*/  S2R R0, SR_TID.X ;  /* 0x0000000000007919 */ /* 0x000e620000002100 */
[----:B------:R-:W-:Y:S01]  /*6910*/  ULDC.64 UR12, c[0x0][0x2d8] ;  /* 0x0000b600000c7ab9 */ /* 0x000fe20000000a00 */
[----:B------:R-:W-:Y:S01]  /*6920*/  USHF.R.S32.HI UR9, URZ, 0x1f, UR10 ;  /* 0x0000001f3f097899 */ /* 0x000fe2000801140a */
[----:B------:R-:W-:Y:S01]  /*6930*/  LOP3.LUT R8, RZ, UR18, RZ, 0x33, !PT ;  /* 0x00000012ff087c12 */ /* 0x000fe2000f8e33ff */
[----:B------:R-:W-:Y:S02]  /*6940*/  UIMAD UR4, UR19, UR12, URZ ;  /* 0x0000000c130472a4 */ /* 0x000fe4000f8e023f */
[----:B------:R-:W-:Y:S02]  /*6950*/  UIMAD.WIDE.U32 UR6, UR17, UR12, URZ ;  /* 0x0000000c110672a5 */ /* 0x000fe4000f8e003f */
[----:B------:R-:W-:Y:S02]  /*6960*/  UIMAD UR4, UR17, UR13, UR4 ;  /* 0x0000000d110472a4 */ /* 0x000fe4000f8e0204 */
[----:B------:R-:W-:-:S02]  /*6970*/  UIADD3 UR11, UR5, -UR8, URZ ;  /* 0x80000008050b7290 */ /* 0x000fc4000fffe03f */
[----:B------:R-:W-:Y:S01]  /*6980*/  UIADD3 UR7, UR7, UR4, URZ ;  /* 0x0000000407077290 */ /* 0x000fe2000fffe03f */
[----:B------:R-:W-:Y:S01]  /*6990*/  ULDC.64 UR12, c[0x0][0x2e0] ;  /* 0x0000b800000c7ab9 */ /* 0x000fe20000000a00 */
[----:B------:R-:W-:Y:S02]  /*69a0*/  UIADD3 UR4, UR16, 0x7f, URZ ;  /* 0x0000007f10047890 */ /* 0x000fe4000fffe03f */
[----:B------:R-:W-:Y:S02]  /*69b0*/  UIMAD UR9, UR9, UR12, URZ ;  /* 0x0000000c090972a4 */ /* 0x000fe4000f8e023f */
[----:B------:R-:W-:Y:S02]  /*69c0*/  UIMAD.WIDE.U32 UR6, UR10, UR12, UR6 ;  /* 0x0000000c0a0672a5 */ /* 0x000fe4000f8e0006 */
[----:B------:R-:W-:Y:S02]  /*69d0*/  UIADD3 UR12, UR16, 0xbf, -UR14 ;  /* 0x000000bf100c7890 */ /* 0x000fe4000fffe80e */
[----:B------:R-:W-:Y:S01]  /*69e0*/  ULOP3.LUT UR14, UR11, 0x1, URZ, 0xc0, !UPT ;  /* 0x000000010b0e7892 */ /* 0x000fe2000f8ec03f */
[----:B------:R-:W-:Y:S01]  /*69f0*/  ULDC UR15, c[0x0][0x288] ;  /* 0x0000a200000f7ab9 */ /* 0x000fe20000000800 */
[----:B------:R-:W-:-:S02]  /*6a00*/  UIMAD UR9, UR10, UR13, UR9 ;  /* 0x0000000d0a0972a4 */ /* 0x000fc4000f8e0209 */
[----:B------:R-:W-:Y:S02]  /*6a10*/  UISETP.NE.U32.AND UP0, UPT, UR14, 0x1, UPT ;  /* 0x000000010e00788c */ /* 0x000fe4000bf05070 */
[----:B------:R-:W-:Y:S02]  /*6a20*/  UIMAD UR10, UR10, UR15, URZ ;  /* 0x0000000f0a0a72a4 */ /* 0x000fe4000f8e023f */
[----:B------:R-:W-:Y:S01]  /*6a30*/  USHF.R.S32.HI UR11, URZ, 0x1f, UR4 ;  /* 0x0000001f3f0b7899 */ /* 0x000fe20008011404 */
[----:B-1----:R-:W-:Y:S01]  /*6a40*/  LOP3.LUT R0, R0, 0x1f, RZ, 0xc0, !PT ;  /* 0x0000001f00007812 */ /* 0x002fe200078ec0ff */
[----:B------:R-:W-:Y:S01]  /*6a50*/  UIADD3 UR13, UP1, UR17, UR10, URZ ;  /* 0x0000000a110d7290 */ /* 0x000fe2000ff3e03f */
[----:B------:R-:W-:Y:S01]  /*6a60*/  PLOP3.LUT P1, PT, PT, PT, UP0, 0x80, 0x0 ;  /* 0x000000000000781c */ /* 0x000fe20003f2f008 */
[----:B------:R-:W-:Y:S01]  /*6a70*/  ULEA.HI UR11, UR11, UR4, URZ, 0x7 ;  /* 0x000000040b0b7291 */ /* 0x000fe2000f8f383f */
[----:B------:R-:W-:Y:S01]  /*6a80*/  ULDC UR16, c[0x0][0x760] ;  /* 0x0001d80000107ab9 */ /* 0x000fe20000000800 */
[----:B------:R-:W-:Y:S01]  /*6a90*/  ELECT P0, URZ, PT ;  /* 0x00000000003f782f */ /* 0x000fe20003800000 */
[----:B------:R-:W-:-:S02]  /*6aa0*/  UIMAD UR14, UR15, UR16, URZ ;  /* 0x000000100f0e72a4 */ /* 0x000fc4000f8e023f */
[----:B------:R-:W-:Y:S02]  /*6ab0*/  ULEA.HI.X.SX32 UR15, UR10, UR19, 0x1, UP1 ;  /* 0x000000130a0f7291 */ /* 0x000fe400088f0e3f */
[----:B------:R-:W-:Y:S02]  /*6ac0*/  USHF.R.S32.HI UR16, URZ, 0x7, UR11 ;  /* 0x000000073f107899 */ /* 0x000fe4000801140b */
[----:B------:R-:W-:-:S03]  /*6ad0*/  UIADD3 UR25, UR7, UR9, URZ ;  /* 0x0000000907197290 */ /* 0x000fc6000fffe03f */
[----:B------:R-:W-:Y:S09]  /*6ae0*/  @P1 BRA `(.L_x_2311) ;  /* 0x0000000400881947 */ /* 0x000ff20003800000 */
        /* <DEDUP_REMOVED lines=11> */
[----:B------:R-:W-:-:S04]  /*6ba0*/  ULEA UR4, UR8, UR12, 0x6 ;  /* 0x0000000c08047291 */ /* 0x000fc8000f8e303f */
[----:B------:R-:W-:-:S04]  /*6bb0*/  USHF.R.S32.HI UR10, URZ, 0x1f, UR4 ;  /* 0x0000001f3f0a7899 */ /* 0x000fc80008011404 */
[----:B------:R-:W-:-:S04]  /*6bc0*/  ULEA.HI UR10, UR10, UR4, URZ, 0x7 ;  /* 0x000000040a0a7291 */ /* 0x000fc8000f8f383f */
[----:B------:R-:W-:-:S04]  /*6bd0*/  USHF.R.S32.HI UR10, URZ, 0x7, UR10 ;  /* 0x000000073f0a7899 */ /* 0x000fc8000801140a */
[----:B------:R-:W-:-:S04]  /*6be0*/  UISETP.LT.AND UP0, UPT, UR16, UR10, UPT ;  /* 0x0000000a1000728c */ /* 0x000fc8000bf01270 */
[----:B------:R-:W-:-:S06]  /*6bf0*/  USEL UR10, UR16, UR10, UP0 ;  /* 0x0000000a100a7287 */ /* 0x000fcc0008000000 */
[----:B------:R-:W-:-:S07]  /*6c00*/  VIADD R5, R8, UR10 ;  /* 0x0000000a08057c36 */ /* 0x000fce0008000000 */
.L_x_2314:
[----:B------:R-:W2:Y:S04]  /*6c10*/  LDG.E.STRONG.GPU R4, desc[UR46][R2.64] ;  /* 0x0000002e02047981 */ /* 0x000ea8000c1ef900 */
[----:B--2---:R-:W-:Y:S01]  /*6c20*/  CCTL.IVALL ;  /* 0x00000000ff00798f */ /* 0x004fe20002000000 */
[----:B------:R-:W-:Y:S05]  /*6c30*/  YIELD ;  /* 0x0000000000007946 */ /* 0x000fea0003800000 */
[----:B------:R-:W-:-:S13]  /*6c40*/  ISETP.NE.AND P1, PT, R4, R5, PT ;  /* 0x000000050400720c */ /* 0x000fda0003f25270 */
[----:B------:R-:W-:Y:S05]  /*6c50*/  @P1 BRA `(.L_x_2314) ;  /* 0xfffffffc00ec1947 */ /* 0x000fea000383ffff */
.L_x_2313:
[----:B------:R-:W-:Y:S05]  /*6c60*/  BSYNC B1 ;  /* 0x0000000000017941 */ /* 0x000fea0003800000 */
.L_x_2312:
[----:B------:R-:W-:-:S03]  /*6c70*/  UMOV UR4, 0xffffffff ;  /* 0xffffffff00047882 */ /* 0x000fc60000000000 */
[----:B------:R-:W-:Y:S05]  /*6c80*/  BRA.DIV UR4, `(.L_x_2315) ;  /* 0x0000003a04847947 */ /* 0x000fea000b800000 */
[----:B------:R-:W-:Y:S01]  /*6c90*/  NOP ;  /* 0x0000000000007918 */ /* 0x000fe20000000000 */
.L_x_2384:
[----:B------:R-:W-:Y:S01]  /*6ca0*/  IMAD.U32 R9, RZ, RZ, UR8 ;  /* 0x00000008ff097e24 */ /* 0x000fe2000f8e00ff */
[----:B------:R-:W-:Y:S05]  /*6cb0*/  WARPSYNC.ALL ;  /* 0x0000000000007948 */ /* 0x000fea0003800000 */
[----:B------:R-:W-:Y:S01]  /*6cc0*/  BAR.SYNC.DEFER_BLOCKING 0xd, 0xa0 ;  /* 0x0342800000007b1d */ /* 0x000fe20000010000 */
[----:B------:R-:W-:-:S05]  /*6cd0*/  IMAD R9, R9, 0x1800, RZ ;  /* 0x0000180009097824 */ /* 0x000fca00078e02ff */
[----:B------:R-:W-:Y:S04]  /*6ce0*/  BSSY B1, `(.L_x_2316) ;  /* 0x0000012000017945 */ /* 0x000fe80003800000 */
[----:B------:R-:W-:Y:S05]  /*6cf0*/  @!P0 BRA `(.L_x_2317) ;  /* 0x0000000000408947 */ /* 0x000fea0003800000 */
[----:B------:R-:W1:Y:S01]  /*6d00*/  LDC.64 R6, c[0x0][0x2c0] ;  /* 0x0000b000ff067b82 */ /* 0x000e620000000a00 */
[----:B------:R-:W-:Y:S01]  /*6d10*/  IADD3 R5, P1, R9, UR6, RZ ;  /* 0x0000000609057c10 */ /* 0x000fe2000ff3e0ff */
[----:B------:R-:W-:Y:S01]  /*6d20*/  UMOV UR4, 0x400 ;  /* 0x0000040000047882 */ /* 0x000fe20000000000 */
[----:B------:R-:W-:Y:S01]  /*6d30*/  UMOV UR20, 0x0 ;  /* 0x0000000000147882 */ /* 0x000fe20000000000 */
[----:B------:R-:W-:-:S04]  /*6d40*/  UMOV UR21, 0x14f00000 ;  /* 0x14f0000000157882 */ /* 0x000fc80000000000 */
[----:B------:R-:W2:Y:S01]  /*6d50*/  S2UR UR10, SR_CgaCtaId ;  /* 0x00000000000a79c3 */ /* 0x000ea20000008800 */
[----:B-1----:R-:W-:Y:S02]  /*6d60*/  LEA R4, P3, R5, R6, 0x2 ;  /* 0x0000000605047211 */ /* 0x002fe400078610ff */
[----:B------:R-:W-:Y:S02]  /*6d70*/  LEA.HI.X.SX32 R6, R9, UR25, 0x1, P1 ;  /* 0x0000001909067c11 */ /* 0x000fe400088f0eff */
[----:B------:R-:W-:Y:S02]  /*6d80*/  R2UR UR18, R4 ;  /* 0x00000000041272ca */ /* 0x000fe400000e0000 */
[----:B------:R-:W-:Y:S01]  /*6d90*/  LEA.HI.X R5, R5, R7, R6, 0x2, P3 ;  /* 0x0000000705057211 */ /* 0x000fe200018f1406 */
[----:B--2---:R-:W-:-:S03]  /*6da0*/  ULEA UR4, UR10, UR4, 0x18 ;  /* 0x000000040a047291 */ /* 0x004fc6000f8ec03f */
[----:B------:R-:W-:Y:S01]  /*6db0*/  R2UR UR19, R5 ;  /* 0x00000000051372ca */ /* 0x000fe200000e0000 */
[----:B------:R-:W-:Y:S01]  /*6dc0*/  UMOV UR10, 0x300 ;  /* 0x00000300000a7882 */ /* 0x000fe20000000000 */
[----:B------:R-:W-:-:S11]  /*6dd0*/  UIADD3 UR4, UR4, 0xc000, URZ ;  /* 0x0000c00004047890 */ /* 0x000fd6000fffe03f */
[----:B------:R1:W-:Y:S02]  /*6de0*/  UBLKRED.G.S.ADD.F32.RN [UR18], [UR4], UR10, desc[UR20] ;  /* 0x00001412040073bb */ /* 0x0003e400080a140a */
[----:B-1----:R0:W-:Y:S02]  /*6df0*/  UTMACMDFLUSH ;  /* 0x00000000000079b7 */ /* 0x0021e40000000000 */
.L_x_2317:
[----:B------:R-:W-:Y:S05]  /*6e00*/  BSYNC B1 ;  /* 0x0000000000017941 */ /* 0x000fea0003800000 */
.L_x_2316:
        /* <DEDUP_REMOVED lines=20> */
.L_x_2319:
[----:B------:R-:W-:Y:S05]  /*6f50*/  BSYNC B1 ;  /* 0x0000000000017941 */ /* 0x000fea0003800000 */
.L_x_2318:
[----:B------:R-:W-:Y:S06]  /*6f60*/  BAR.ARV 0xa, 0xa0 ;  /* 0x0282800000007b1d */ /* 0x000fec0000002000 */
[----:B------:R-:W-:Y:S04]  /*6f70*/  BSSY B1, `(.L_x_2320) ;  /* 0x0000003000017945 */ /* 0x000fe80003800000 */
[----:B------:R-:W-:Y:S05]  /*6f80*/  @!P0 BRA `(.L_x_2321) ;  /* 0x0000000000048947 */ /* 0x000fea0003800000 */
[----:B------:R-:W-:-:S04]  /*6f90*/  DEPBAR.LE SB0, 0x0 ;  /* 0x000080000000791a */ /* 0x000fc80000000000 */
.L_x_2321:
[----:B------:R-:W-:Y:S05]  /*6fa0*/  BSYNC B1 ;  /* 0x0000000000017941 */ /* 0x000fea0003800000 */
.L_x_2320:
        /* <DEDUP_REMOVED lines=19> */
.L_x_2323:
[----:B------:R-:W-:Y:S05]  /*70e0*/  BSYNC B1 ;  /* 0x0000000000017941 */ /* 0x000fea0003800000 */
.L_x_2322:
[----:B------:R-:W-:Y:S01]  /*70f0*/  UIADD3 UR17, UR8, 0x1, URZ ;  /* 0x0000000108117890 */ /* 0x000fe2000fffe03f */
[----:B------:R-:W-:Y:S11]  /*7100*/  BRA `(.L_x_2324) ;  /* 0x0000000000047947 */ /* 0x000ff60003800000 */
.L_x_2311:
[----:B------:R-:W-:-:S05]  /*7110*/  UMOV UR17, UR8 ;  /* 0x0000000800117c82 */ /* 0x000fca0008000000 */
.L_x_2324:
[----:B------:R-:W-:-:S04]  /*7120*/  UIADD3 UR4, UR8, 0x1, URZ ;  /* 0x0000000108047890 */ /* 0x000fc8000fffe03f */
[----:B------:R-:W-:-:S06]  /*7130*/  UISETP.NE.AND UP0, UPT, UR5, UR4, UPT ;  /* 0x000000040500728c */ /* 0x000fcc000bf05270 */
[----:B------:R-:W-:-:S13]  /*7140*/  PLOP3.LUT P1, PT, PT, PT, UP0, 0x80, 0x0 ;  /* 0x000000000000781c */ /* 0x000fda0003f2f008 */
[----:B------:R-:W-:Y:S05]  /*7150*/  @!P1 BRA `(.L_x_2308) ;  /* 0x0000003000e49947 */ /* 0x000fea0003800000 */
[----:B------:R-:W-:Y:S01]  /*7160*/  ULDC.64 UR10, c[0x0][0x2c0] ;  /* 0x0000b000000a7ab9 */ /* 0x000fe20000000a00 */
[----:B------:R-:W-:Y:S02]  /*7170*/  UIADD3 UR21, UR9, UR7, URZ ;  /* 0x0000000709157290 */ /* 0x000fe4000fffe03f */
[----:B------:R-:W-:Y:S01]  /*7180*/  ULEA UR20, UP0, UR6, UR10, 0x2 ;  /* 0x0000000a06147291 */ /* 0x000fe2000f80103f */
[----:B------:R-:W-:Y:S01]  /*7190*/  UMOV UR22, UR17 ;  /* 0x0000001100167c82 */ /* 0x000fe20008000000 */
[----:B------:R-:W-:Y:S02]  /*71a0*/  UMOV UR4, URZ ;  /* 0x0000003f00047c82 */ /* 0x000fe40008000000 */
[----:B------:R-:W-:Y:S02]  /*71b0*/  ULEA.HI.X UR21, UR6, UR11, UR21, 0x2, UP0 ;  /* 0x0000000b06157291 */ /* 0x000fe400080f1415 */
[----:B------:R-:W-:-:S04]  /*71c0*/  UIADD3 UR20, UP0, UR20, 0x3000, URZ ;  /* 0x0000300014147890 */ /* 0x000fc8000ff1e03f */
[----:B------:R-:W-:-:S12]  /*71d0*/  UIADD3.X UR21, URZ, UR21, URZ, UP0, !UPT ;  /* 0x000000153f157290 */ /* 0x000fd800087fe43f */
.L_x_2349:
[----:B------:R-:W-:Y:S01]  /*71e0*/  UIMAD UR23, UR14, UR17, URZ ;  /* 0x000000110e1772a4 */ /* 0x000fe2000f8e023f */
[----:B------:R-:W-:Y:S01]  /*71f0*/  ISETP.NE.AND P2, PT, R0, RZ, PT ;  /* 0x000000ff0000720c */ /* 0x000fe20003f45270 */
[----:B------:R-:W-:Y:S01]  /*7200*/  ULDC.64 UR10, c[0x0][0x768] ;  /* 0x0001da00000a7ab9 */ /* 0x000fe20000000a00 */
[----:B------:R-:W-:Y:S01]  /*7210*/  ULEA UR28, UR17, UR12, 0x6 ;  /* 0x0000000c111c7291 */ /* 0x000fe2000f8e303f */
        /* <DEDUP_REMOVED lines=8> */
[----:B------:R-:W-:-:S04]  /*72a0*/  USHF.R.S32.HI UR18, URZ, 0x1f, UR28 ;  /* 0x0000001f3f127899 */ /* 0x000fc8000801141c */
[----:B------:R-:W-:-:S04]  /*72b0*/  ULEA.HI UR18, UR18, UR28, URZ, 0x7 ;  /* 0x0000001c12127291 */ /* 0x000fc8000f8f383f */
[----:B------:R-:W-:-:S04]  /*72c0*/  USHF.R.S32.HI UR18, URZ, 0x7, UR18 ;  /* 0x000000073f127899 */ /* 0x000fc80008011412 */
[----:B------:R-:W-:-:S04]  /*72d0*/  UISETP.LT.AND UP0, UPT, UR16, UR18, UPT ;  /* 0x000000121000728c */ /* 0x000fc8000bf01270 */
[----:B------:R-:W-:-:S06]  /*72e0*/  USEL UR18, UR16, UR18, UP0 ;  /* 0x0000001210127287 */ /* 0x000fcc0008000000 */
[----:B------:R-:W-:-:S07]  /*72f0*/  VIADD R5, R8, UR18 ;  /* 0x0000001208057c36 */ /* 0x000fce0008000000 */
.L_x_2327:
[----:B------:R-:W2:Y:S04]  /*7300*/  LDG.E.STRONG.GPU R4, desc[UR46][R2.64] ;  /* 0x0000002e02047981 */ /* 0x000ea8000c1ef900 */
[----:B--2---:R-:W-:Y:S01]  /*7310*/  CCTL.IVALL ;  /* 0x00000000ff00798f */ /* 0x004fe20002000000 */
[----:B------:R-:W-:Y:S05]  /*7320*/  YIELD ;  /* 0x0000000000007946 */ /* 0x000fea0003800000 */
[----:B------:R-:W-:-:S13]  /*7330*/  ISETP.NE.AND P1, PT, R4, R5, PT ;  /* 0x000000050400720c */ /* 0x000fda0003f25270 */
[----:B------:R-:W-:Y:S05]  /*7340*/  @P1 BRA `(.L_x_2327) ;  /* 0xfffffffc00ec1947 */ /* 0x000fea000383ffff */
.L_x_2326:
[----:B------:R-:W-:Y:S05]  /*7350*/  BSYNC B1 ;  /* 0x0000000000017941 */ /* 0x000fea0003800000 */
.L_x_2325:
[----:B------:R-:W-:-:S03]  /*7360*/  UMOV UR18, 0xffffffff ;  /* 0xffffffff00127882 */ /* 0x000fc60000000000 */
[----:B------:R-:W-:Y:S05]  /*7370*/  BRA.DIV UR18, `(.L_x_2328) ;  /* 0x0000003212e47947 */ /* 0x000fea000b800000 */
[----:B------:R-:W-:Y:S01]  /*7380*/  NOP ;  /* 0x0000000000007918 */ /* 0x000fe20000000000 */
.L_x_2387:
        /* <DEDUP_REMOVED lines=10> */
[----:B------:R-:W-:Y:S01]  /*7430*/  UMOV UR31, 0x14f00000 ;  /* 0x14f00000001f7882 */ /* 0x000fe20000000000 */
[----:B-1----:R-:W-:Y:S02]  /*7440*/  ULEA UR24, UR24, UR19, 0x18 ;  /* 0x0000001318187291 */ /* 0x002fe4000f8ec03f */
[----:B------:R-:W-:-:S02]  /*7450*/  ULEA.HI.X.SX32 UR19, UR18, UR25, 0x1, UP0 ;  /* 0x0000001912137291 */ /* 0x000fc400080f0e3f */
[----:B------:R-:W-:Y:S02]  /*7460*/  ULEA UR18, UP0, UR29, UR26, 0x2 ;  /* 0x0000001a1d127291 */ /* 0x000fe4000f80103f */
[----:B------:R-:W-:Y:S02]  /*7470*/  UIADD3 UR24, UR24, 0xc000, URZ ;  /* 0x0000c00018187890 */ /* 0x000fe4000fffe03f */
[----:B------:R-:W-:Y:S01]  /*7480*/  ULEA.HI.X UR19, UR29, UR27, UR19, 0x2, UP0 ;  /* 0x0000001b1d137291 */ /* 0x000fe200080f1413 */
[----:B------:R-:W-:-:S08]  /*7490*/  UMOV UR26, 0x300 ;  /* 0x00000300001a7882 */ /* 0x000fd00000000000 */
[----:B------:R1:W-:Y:S02]  /*74a0*/  UBLKRED.G.S.ADD.F32.RN [UR18], [UR24], UR26, desc[UR30] ;  /* 0x00001e12180073bb */ /* 0x0003e400080a141a */
[----:B-1----:R0:W-:Y:S02]  /*74b0*/  UTMACMDFLUSH ;  /* 0x00000000000079b7 */ /* 0x0021e40000000000 */
.L_x_2330:
[----:B------:R-:W-:Y:S05]  /*74c0*/  BSYNC B1 ;  /* 0x0000000000017941 */ /* 0x000fea0003800000 */
.L_x_2329:
        /* <DEDUP_REMOVED lines=15> */
.L_x_2332:
[----:B------:R-:W-:Y:S05]  /*75c0*/  BSYNC B1 ;  /* 0x0000000000017941 */ /* 0x000fea0003800000 */
.L_x_2331:
[----:B------:R-:W-:Y:S06]  /*75d0*/  BAR.ARV 0xa, 0xa0 ;  /* 0x0282800000007b1d */ /* 0x000fec0000002000 */
[----:B------:R-:W-:Y:S04]  /*75e0*/  BSSY B1, `(.L_x_2333) ;  /* 0x0000003000017945 */ /* 0x000fe80003800000 */
[----:B------:R-:W-:Y:S05]  /*75f0*/  @!P0 BRA `(.L_x_2334) ;  /* 0x0000000000048947 */ /* 0x000fea0003800000 */
[----:B------:R-:W-:-:S04]  /*7600*/  DEPBAR.LE SB0, 0x0 ;  /* 0x000080000000791a */ /* 0x000fc80000000000 */
.L_x_2334:
[----:B------:R-:W-:Y:S05]  /*7610*/  BSYNC B1 ;  /* 0x0000000000017941 */ /* 0x000fea0003800000 */
.L_x_2333:
        /* <DEDUP_REMOVED lines=19> */
.L_x_2336:
[----:B------:R-:W-:Y:S05]  /*7750*/  BSYNC B1 ;  /* 0x0000000000017941 */ /* 0x000fea0003800000 */
.L_x_2335:
        /* <DEDUP_REMOVED lines=9> */
[----:B------:R-:W-:-:S04]  /*77f0*/  UIADD3 UR10, UR28, 0x40, URZ ;  /* 0x000000401c0a7890 */ /* 0x000fc8000fffe03f */
[----:B------:R-:W-:-:S04]  /*7800*/  USHF.R.S32.HI UR11, URZ, 0x1f, UR10 ;  /* 0x0000001f3f0b7899 */ /* 0x000fc8000801140a */
[----:B------:R-:W-:-:S04]  /*7810*/  ULEA.HI UR11, UR11, UR10, URZ, 0x7 ;  /* 0x0000000a0b0b7291 */ /* 0x000fc8000f8f383f */
[----:B------:R-:W-:-:S04]  /*7820*/  USHF.R.S32.HI UR11, URZ, 0x7, UR11 ;  /* 0x000000073f0b7899 */ /* 0x000fc8000801140b */
[----:B------:R-:W-:-:S04]  /*7830*/  UISETP.LT.AND UP0, UPT, UR16, UR11, UPT ;  /* 0x0000000b1000728c */ /* 0x000fc8000bf01270 */
[----:B------:R-:W-:-:S06]  /*7840*/  USEL UR11, UR16, UR11, UP0 ;  /* 0x0000000b100b7287 */ /* 0x000fcc0008000000 */
[----:B------:R-:W-:-:S07]  /*7850*/  VIADD R5, R8, UR11 ;  /* 0x0000000b08057c36 */ /* 0x000fce0008000000 */
.L_x_2339:
[----:B------:R-:W2:Y:S04]  /*7860*/  LDG.E.STRONG.GPU R4, desc[UR46][R2.64] ;  /* 0x0000002e02047981 */ /* 0x000ea8000c1ef900 */
[----:B--2---:R-:W-:Y:S01]  /*7870*/  CCTL.IVALL ;  /* 0x00000000ff00798f */ /* 0x004fe20002000000 */
[----:B------:R-:W-:Y:S05]  /*7880*/  YIELD ;  /* 0x0000000000007946 */ /* 0x000fea0003800000 */
[----:B------:R-:W-:-:S13]  /*7890*/  ISETP.NE.AND P1, PT, R4, R5, PT ;  /* 0x000000050400720c */ /* 0x000fda0003f25270 */
[----:B------:R-:W-:Y:S05]  /*78a0*/  @P1 BRA `(.L_x_2339) ;  /* 0xfffffffc00ec1947 */ /* 0x000fea000383ffff */
.L_x_2338:
[----:B------:R-:W-:Y:S05]  /*78b0*/  BSYNC B1 ;  /* 0x0000000000017941 */ /* 0x000fea0003800000 */
.L_x_2337:
[----:B------:R-:W-:-:S03]  /*78c0*/  UMOV UR10, 0xffffffff ;  /* 0xffffffff000a7882 */ /* 0x000fc60000000000 */
[----:B------:R-:W-:Y:S05]  /*78d0*/  BRA.DIV UR10, `(.L_x_2340) ;  /* 0x0000002e0aa87947 */ /* 0x000fea000b800000 */
[----:B------:R-:W-:Y:S01]  /*78e0*/  NOP ;  /* 0x0000000000007918 */ /* 0x000fe20000000000 */
.L_x_2390:
        /* <DEDUP_REMOVED lines=15> */
.L_x_2342:
[----:B------:R-:W-:Y:S05]  /*79e0*/  BSYNC B1 ;  /* 0x0000000000017941 */ /* 0x000fea0003800000 */
.L_x_2341:
        /* <DEDUP_REMOVED lines=15> */
.L_x_2344:
[----:B------:R-:W-:Y:S05]  /*7ae0*/  BSYNC B1 ;  /* 0x0000000000017941 */ /* 0x000fea0003800000 */
.L_x_2343:
[----:B------:R-:W-:Y:S06]  /*7af0*/  BAR.ARV 0xa, 0xa0 ;  /* 0x0282800000007b1d */ /* 0x000fec0000002000 */
[----:B------:R-:W-:Y:S04]  /*7b00*/  BSSY B1, `(.L_x_2345) ;  /* 0x0000003000017945 */ /* 0x000fe80003800000 */
[----:B------:R-:W-:Y:S05]  /*7b10*/  @!P0 BRA `(.L_x_2346) ;  /* 0x0000000000048947 */ /* 0x000fea0003800000 */
[----:B------:R-:W-:-:S04]  /*7b20*/  DEPBAR.LE SB0, 0x0 ;  /* 0x000080000000791a */ /* 0x000fc80000000000 */
.L_x_2346:
[----:B------:R-:W-:Y:S05]  /*7b30*/  BSYNC B1 ;  /* 0x0000000000017941 */ /* 0x000fea0003800000 */
.L_x_2345:
        /* <DEDUP_REMOVED lines=19> */
.L_x_2348:
[----:B------:R-:W-:Y:S05]  /*7c70*/  BSYNC B1 ;  /* 0x0000000000017941 */ /* 0x000fea0003800000 */
.L_x_2347:
[----:B------:R-:W-:Y:S02]  /*7c80*/  UIADD3 UR17, UR17, 0x2, URZ ;  /* 0x0000000211117890 */ /* 0x000fe4000fffe03f */
[----:B------:R-:W-:Y:S02]  /*7c90*/  UIADD3 UR4, UR4, 0x3000, URZ ;  /* 0x0000300004047890 */ /* 0x000fe4000fffe03f */
[----:B------:R-:W-:-:S06]  /*7ca0*/  UISETP.GE.AND UP0, UPT, UR17, UR5, UPT ;  /* 0x000000051100728c */ /* 0x000fcc000bf06270 */
[----:B------:R-:W-:-:S13]  /*7cb0*/  PLOP3.LUT P1, PT, PT, PT, UP0, 0x80, 0x0 ;  /* 0x000000000000781c */ /* 0x000fda0003f2f008 */
[----:B------:R-:W-:Y:S05]  /*7cc0*/  @!P1 BRA `(.L_x_2349) ;  /* 0xfffffff400449947 */ /* 0x000fea000383ffff */
[----:B------:R-:W-:Y:S05]  /*7cd0*/  BRA `(.L_x_2308) ;  /* 0x0000002800047947 */ /* 0x000fea0003800000 */
.L_x_2307:
        /* <DEDUP_REMOVED lines=21> */
.L_x_2350:
[----:B------:R-:W-:Y:S01]  /*7e30*/  ULDC UR9, c[0x0][0xb44] ;  /* 0x0002d10000097ab9 */ /* 0x000fe20000000800 */
[----:B------:R-:W-:Y:S01]  /*7e40*/  UMOV UR7, UR8 ;  /* 0x0000000800077c82 */ /* 0x000fe20008000000 */
[----:B------:R-:W-:-:S11]  /*7e50*/  UISETP.NE.AND UP0, UPT, UR9, 0x1, UPT ;  /* 0x000000010900788c */ /* 0x000fd6000bf05270 */
[----:B------:R-:W-:Y:S02]  /*7e60*/  @UP0 ULDC.64 UR10, c[0x0][0xb48] ;  /* 0x0002d200000a0ab9 */ /* 0x000fe40000000a00 */
[----:B------:R-:W-:-:S04]  /*7e70*/  UIMAD.WIDE.U32 UR4, UR8, UR10, URZ ;  /* 0x0000000a080472a5 */ /* 0x000fc8000f8e003f */
[----:B------:R-:W-:-:S04]  /*7e80*/  @UP0 USHF.R.U32.HI UR7, URZ, UR11, UR5 ;  /* 0x0000000b3f070299 */ /* 0x000fc80008011605 */
[----:B------:R-:W-:-:S12]  /*7e90*/  UIMAD UR4, UR7, UR9, URZ ;  /* 0x00000009070472a4 */ /* 0x000fd8000f8e023f */
.L_x_2351:
        /* <DEDUP_REMOVED lines=16> */
[----:B------:R-:W-:Y:S01]  /*7fa0*/  ULOP3.LUT UR7, URZ, UR7, URZ, 0x33, !UPT ;  /* 0x000000073f077292 */ /* 0x000fe2000f8e333f */
[----:B------:R-:W-:Y:S01]  /*7fb0*/  ULDC UR4, c[0x0][0xb2c] ;  /* 0x0002cb0000047ab9 */ /* 0x000fe20000000800 */
[----:B------:R-:W-:Y:S02]  /*7fc0*/  ULDC UR5, c[0x0][0x280] ;  /* 0x0000a00000057ab9 */ /* 0x000fe40000000800 */
[----:B------:R-:W-:Y:S01]  /*7fd0*/  UIADD3 UR7, UR7, UR4, URZ ;  /* 0x0000000407077290 */ /* 0x000fe2000fffe03f */
[----:B------:R-:W-:Y:S02]  /*7fe0*/  ULDC UR6, c[0x0][0x74c] ;  /* 0x0001d30000067ab9 */ /* 0x000fe40000000800 */
[----:B------:R-:W-:Y:S01]  /*7ff0*/  ULDC UR4, c[0x0][0x290] ;  /* 0x0000a40000047ab9 */ /* 0x000fe20000000800 */
[----:B------:R-:W-:-:S04]  /*8000*/  USHF.L.U32 UR11, UR7, 0x7, URZ ;  /* 0x00000007070b7899 */ /* 0x000fc8000800063f */
        /* <DEDUP_REMOVED lines=50> */
.L_x_2391:
        /* <DEDUP_REMOVED lines=15> */
.L_x_2355:
        /* <DEDUP_REMOVED lines=67> */
[----:B------:R-:W-:Y:S01]  /*8850*/  ISETP.GE.AND P1, PT, R4, R6, PT ;  /* 0x000000060400720c */ /* 0x000fe20003f26270 */
[----:B------:R1:W-:Y:S01]  /*8860*/  UTMALDG.4D [UR16], [UR48], desc[UR50] ;  /* 0x00003210300075b4 */ /* 0x0003e20008019000 */
[----:B------:R2:W-:Y:S01]  /*8870*/  UTMALDG.4D [UR40], [UR48], desc[UR50] ;  /* 0x00003228300075b4 */ /* 0x0005e20008019000 */
[----:B------:R-:W-:Y:S01]  /*8880*/  UTMALDG.4D [UR24], [UR48], desc[UR50] ;  /* 0x00003218300075b4 */ /* 0x000fe20008019000 */
[----:B------:R3:W-:Y:S01]  /*8890*/  UBLKCP.S.G [UR56], [UR32], UR7 ;  /* 0x00000038200073ba */ /* 0x0007e20008000207 */
[----:B------:R4:W-:Y:S01]  /*88a0*/  SYNCS.ARRIVE.TRANS64 RZ, [R16+URZ+0x26800], R5 ;  /* 0x0268000510ff79a7 */ /* 0x0009e2000800003f */
[----:B-1----:R-:W-:Y:S01]  /*88b0*/  UMOV UR16, 0x0 ;  /* 0x0000000000107882 */ /* 0x002fe20000000000 */
[----:B------:R-:W-:-:S02]  /*88c0*/  UMOV UR17, 0x10000000 ;  /* 0x1000000000117882 */ /* 0x000fc40000000000 */
[----:B------:R1:W-:Y:S01]  /*88d0*/  UTMALDG.4D [UR8], [UR54], desc[UR16] ;  /* 0x00001008360075b4 */ /* 0x0003e20008019000 */
[----:B--2---:R-:W-:Y:S01]  /*88e0*/  UIADD3 UR40, UR8, 0x4000, URZ ;  /* 0x0000400008287890 */ /* 0x004fe2000fffe03f */
[----:B------:R-:W-:Y:S01]  /*88f0*/  UMOV UR42, 0x40 ;  /* 0x00000040002a7882 */ /* 0x000fe20000000000 */
[----:B------:R-:W-:Y:S01]  /*8900*/  UMOV UR43, UR11 ;  /* 0x0000000b002b7c82 */ /* 0x000fe20008000000 */
[----:B------:R-:W-:Y:S01]  /*8910*/  UMOV UR44, UR12 ;  /* 0x0000000c002c7c82 */ /* 0x000fe20008000000 */
[----:B------:R-:W-:Y:S01]  /*8920*/  UMOV UR41, UR9 ;  /* 0x0000000900297c82 */ /* 0x000fe20008000000 */
[----:B---3--:R-:W-:Y:S02]  /*8930*/  UIADD3 UR32, UR8, 0x1000, URZ ;  /* 0x0000100008207890 */ /* 0x008fe4000fffe03f */
        /* <DEDUP_REMOVED lines=13> */
[----:B-1----:R-:W-:Y:S01]  /*8a10*/  UMOV UR10, 0x40 ;  /* 0x00000040000a7882 */ /* 0x002fe20000000000 */
[----:B------:R-:W-:Y:S01]  /*8a20*/  UTMALDG.4D [UR48], [UR54], desc[UR16] ;  /* 0x00001030360075b4 */ /* 0x000fe20008019000 */
[----:B------:R1:W-:Y:S01]  /*8a30*/  UTMALDG.4D [UR24], [UR54], desc[UR16] ;  /* 0x00001018360075b4 */ /* 0x0003e20008019000 */
[----:B------:R4:W-:Y:S01]  /*8a40*/  UTMALDG.4D [UR40], [UR54], desc[UR16] ;  /* 0x00001028360075b4 */ /* 0x0009e20008019000 */
[----:B--2---:R-:W-:Y:S01]  /*8a50*/  UIADD3 UR32, UR8, 0x6000, URZ ;  /* 0x0000600008207890 */ /* 0x004fe2000fffe03f */
[----:B------:R-:W-:-:S02]  /*8a60*/  UMOV UR34, UR18 ;  /* 0x0000001200227c82 */ /* 0x000fc40008000000 */
[----:B------:R4:W-:Y:S06]  /*8a70*/  UTMALDG.4D [UR56], [UR54], desc[UR16] ;  /* 0x00001038360075b4 */ /* 0x0009ec0008019000 */
[----:B------:R4:W-:Y:S01]  /*8a80*/  UTMALDG.4D [UR32], [UR30], desc[UR16] ;  /* 0x000010201e0075b4 */ /* 0x0009e20008019000 */
[----:B-1----:R-:W-:Y:S02]  /*8a90*/  UIADD3 UR24, UR8, 0x8000, URZ ;  /* 0x0000800008187890 */ /* 0x002fe4000fffe03f */
[----:B------:R-:W-:Y:S01]  /*8aa0*/  UIADD3 UR8, UR8, 0xa000, URZ ;  /* 0x0000a00008087890 */ /* 0x000fe2000fffe03f */
[----:B------:R-:W-:-:S06]  /*8ab0*/  UMOV UR26, 0x20 ;  /* 0x00000020001a7882 */ /* 0x000fcc0000000000 */
[----:B------:R4:W-:Y:S02]  /*8ac0*/  UTMALDG.4D [UR24], [UR30], desc[UR16] ;  /* 0x000010181e0075b4 */ /* 0x0009e40008019000 */
[----:B------:R4:W-:Y:S02]  /*8ad0*/  UTMALDG.4D [UR8], [UR30], desc[UR16] ;  /* 0x000010081e0075b4 */ /* 0x0009e40008019000 */
[----:B----4-:R-:W-:Y:S05]  /*8ae0*/  @P1 BRA `(.L_x_2356) ;  /* 0x0000001000f41947 */ /* 0x010fea0003800000 */
        /* <DEDUP_REMOVED lines=18> */
.L_x_2366:
[----:B--234-:R-:W-:-:S04]  /*8c10*/  SHF.L.U32 R21, R11, 0x1f, RZ ;  /* 0x0000001f0b157819 */ /* 0x01cfc800000006ff */
[----:B------:R-:W1:Y:S02]  /*8c20*/  SYNCS.PHASECHK.TRANS64.TRYWAIT P1, [R16+URZ+0x26840], R21 ;  /* 0x02684015100075a7 */ /* 0x000e64000802017f */
[----:B-1----:R-:W-:Y:S05]  /*8c30*/  @!P1 BRA `(.L_x_2358) ;  /* 0x0000001c00009947 */ /* 0x002fea0003800000 */
.L_x_2392:
[----:B------:R-:W-:Y:S05]  /*8c40*/  @P0 BRA `(.L_x_2359) ;  /* 0x0000000000140947 */ /* 0x000fea0003800000 */
[----:B------:R-:W-:Y:S01]  /*8c50*/  ISETP.NE.AND P1, PT, R6, RZ, PT ;  /* 0x000000ff0600720c */ /* 0x000fe20003f25270 */
[----:B------:R-:W-:-:S04]  /*8c60*/  IMAD.MOV.U32 R3, RZ, RZ, 0x3100 ;  /* 0x00003100ff037424 */ /* 0x000fc800078e00ff */
[----:B------:R3:W-:Y:S08]  /*8c70*/  SYNCS.ARRIVE.TRANS64 RZ, [R16+URZ+0x26830], R3 ;  /* 0x0268300310ff79a7 */ /* 0x0007f0000800003f */
[----:B------:R-:W-:Y:S05]  /*8c80*/  @!P1 BRA `(.L_x_2359) ;  /* 0x0000000000049947 */ /* 0x000fea0003800000 */
[----:B------:R-:W-:Y:S01]  /*8c90*/  BPT.TRAP 0x1 ;  /* 0x000000040000795c */ /* 0x000fe20000300000 */
.L_x_2359:
        /* <DEDUP_REMOVED lines=43> */
.L_x_2393:
[----:B------:R-:W-:Y:S05]  /*8f50*/  @P0 BRA `(.L_x_2361) ;  /* 0x0000000000140947 */ /* 0x000fea0003800000 */
[----:B------:R-:W-:Y:S01]  /*8f60*/  ISETP.NE.AND P1, PT, R6, RZ, PT ;  /* 0x000000ff0600720c */ /* 0x000fe20003f25270 */
[----:B------:R-:W-:-:S04]  /*8f70*/  IMAD.MOV.U32 R2, RZ, RZ, 0x3100 ;  /* 0x00003100ff027424 */ /* 0x000fc800078e00ff */
[----:B------:R3:W-:Y:S08]  /*8f80*/  SYNCS.ARRIVE.TRANS64 RZ, [R16+URZ+0x26818], R2 ;  /* 0x0268180210ff79a7 */ /* 0x0007f0000800003f */
[----:B------:R-:W-:Y:S05]  /*8f90*/  @!P1 BRA `(.L_x_2361) ;  /* 0x0000000000049947 */ /* 0x000fea0003800000 */
[----:B------:R-:W-:Y:S01]  /*8fa0*/  BPT.TRAP 0x1 ;  /* 0x000000040000795c */ /* 0x000fe20000300000 */
.L_x_2361:
        /* <DEDUP_REMOVED lines=43> */
.L_x_2394:
[----:B------:R-:W-:Y:S05]  /*9260*/  @P0 BRA `(.L_x_2363) ;  /* 0x0000000000140947 */ /* 0x000fea0003800000 */
[----:B------:R-:W-:Y:S01]  /*9270*/  ISETP.NE.AND P1, PT, R6, RZ, PT ;  /* 0x000000ff0600720c */ /* 0x000fe20003f25270 */
[----:B-123--:R-:W-:-:S04]  /*9280*/  IMAD.MOV.U32 R21, RZ, RZ, 0x3100 ;  /* 0x00003100ff157424 */ /* 0x00efc800078e00ff */
[----:B------:R4:W-:Y:S08]  /*9290*/  SYNCS.ARRIVE.TRANS64 RZ, [R16+URZ+0x26838], R21 ;  /* 0x0268381510ff79a7 */ /* 0x0009f0000800003f */
[----:B------:R-:W-:Y:S05]  /*92a0*/  @!P1 BRA `(.L_x_2363) ;  /* 0x0000000000049947 */ /* 0x000fea0003800000 */
[----:B------:R-:W-:Y:S01]  /*92b0*/  BPT.TRAP 0x1 ;  /* 0x000000040000795c */ /* 0x000fe20000300000 */
.L_x_2363:
        /* <DEDUP_REMOVED lines=38> */
.L_x_2396:
[----:B------:R-:W-:Y:S05]  /*9520*/  @P0 BRA `(.L_x_2365) ;  /* 0x0000000000140947 */ /* 0x000fea0003800000 */
[----:B------:R-:W-:Y:S01]  /*9530*/  ISETP.NE.AND P1, PT, R6, RZ, PT ;  /* 0x000000ff0600720c */ /* 0x000fe20003f25270 */
[----:B------:R-:W-:-:S04]  /*9540*/  IMAD.MOV.U32 R5, RZ, RZ, 0x3100 ;  /* 0x00003100ff057424 */ /* 0x000fc800078e00ff */
[----:B------:R1:W-:Y:S08]  /*9550*/  SYNCS.ARRIVE.TRANS64 RZ, [R16+URZ+0x26810], R5 ;  /* 0x0268100510ff79a7 */ /* 0x0003f0000800003f */
[----:B------:R-:W-:Y:S05]  /*9560*/  @!P1 BRA `(.L_x_2365) ;  /* 0x0000000000049947 */ /* 0x000fea0003800000 */
[----:B------:R-:W-:Y:S01]  /*9570*/  BPT.TRAP 0x1 ;  /* 0x000000040000795c */ /* 0x000fe20000300000 */
.L_x_2365:
        /* <DEDUP_REMOVED lines=44> */
.L_x_2357:
        /* <DEDUP_REMOVED lines=8> */
.L_x_2397:
[----:B------:R-:W-:Y:S05]  /*98c0*/  @P0 BRA `(.L_x_2368) ;  /* 0x0000000000140947 */ /* 0x000fea0003800000 */
[----:B------:R-:W-:Y:S01]  /*98d0*/  ISETP.NE.AND P1, PT, R6, RZ, PT ;  /* 0x000000ff0600720c */ /* 0x000fe20003f25270 */
[----:B------:R-:W-:-:S04]  /*98e0*/  IMAD.MOV.U32 R5, RZ, RZ, 0x3100 ;  /* 0x00003100ff057424 */ /* 0x000fc800078e00ff */
[----:B------:R2:W-:Y:S08]  /*98f0*/  SYNCS.ARRIVE.TRANS64 RZ, [R16+URZ+0x26830], R5 ;  /* 0x0268300510ff79a7 */ /* 0x0005f0000800003f */
[----:B------:R-:W-:Y:S05]  /*9900*/  @!P1 BRA `(.L_x_2368) ;  /* 0x0000000000049947 */ /* 0x000fea0003800000 */
[----:B------:R-:W-:Y:S01]  /*9910*/  BPT.TRAP 0x1 ;  /* 0x000000040000795c */ /* 0x000fe20000300000 */
.L_x_2368:
        /* <DEDUP_REMOVED lines=40> */
.L_x_2398:
[----:B------:R-:W-:Y:S05]  /*9ba0*/  @P0 BRA `(.L_x_2370) ;  /* 0x0000000000140947 */ /* 0x000fea0003800000 */
[----:B------:R-:W-:Y:S01]  /*9bb0*/  ISETP.NE.AND P0, PT, R6, RZ, PT ;  /* 0x000000ff0600720c */ /* 0x000fe20003f05270 */
[----:B------:R-:W-:-:S04]  /*9bc0*/  IMAD.MOV.U32 R5, RZ, RZ, 0x3100 ;  /* 0x00003100ff057424 */ /* 0x000fc800078e00ff */
[----:B------:R1:W-:Y:S08]  /*9bd0*/  SYNCS.ARRIVE.TRANS64 RZ, [R16+URZ+0x26818], R5 ;  /* 0x0268180510ff79a7 */ /* 0x0003f0000800003f */
[----:B------:R-:W-:Y:S05]  /*9be0*/  @!P0 BRA `(.L_x_2370) ;  /* 0x0000000000048947 */ /* 0x000fea0003800000 */
[----:B------:R-:W-:Y:S01]  /*9bf0*/  BPT.TRAP 0x1 ;  /* 0x000000040000795c */ /* 0x000fe20000300000 */
.L_x_2370:
        /* <DEDUP_REMOVED lines=44> */
.L_x_2356:
[----:B------:R-:W1:Y:S01]  /*9ec0*/  S2R R0, SR_TID.X ;  /* 0x0000000000007919 */ /* 0x000e620000002100 */
[----:B------:R-:W-:Y:S01]  /*9ed0*/  IMAD R3, R19, 0x8, R16 ;  /* 0x0000000813037824 */ /* 0x000fe200078e0210 */
[----:B-1----:R-:W-:Y:S02]  /*9ee0*/  LOP3.LUT R2, R0, 0x7f, RZ, 0xc0, !PT ;  /* 0x0000007f00027812 */ /* 0x002fe400078ec0ff */
[----:B------:R-:W-:Y:S02]  /*9ef0*/  SHF.L.U32 R0, R11, 0x1f, RZ ;  /* 0x0000001f0b007819 */ /* 0x000fe400000006ff */
[----:B------:R-:W-:Y:S02]  /*9f00*/  ISETP.NE.AND P1, PT, R2, RZ, PT ;  /* 0x000000ff0200720c */ /* 0x000fe40003f25270 */
[----:B------:R-:W1:Y:S02]  /*9f10*/  SYNCS.PHASECHK.TRANS64.TRYWAIT P0, [R3+URZ+0x26840], R0 ;  /* 0x02684000030075a7 */ /* 0x000e64000800017f */
[----:B-1----:R-:W-:Y:S09]  /*9f20*/  @!P0 BRA `(.L_x_2371) ;  /* 0x0000000800c08947 */ /* 0x002ff20003800000 */
.L_x_2399:
[----:B------:R-:W-:Y:S05]  /*9f30*/  @P1 BRA `(.L_x_2372) ;  /* 0x0000000000181947 */ /* 0x000fea0003800000 */
[----:B------:R-:W1:Y:S01]  /*9f40*/  S2R R2, SR_TID.X ;  /* 0x0000000000027919 */ /* 0x000e620000002100 */
[----:B------:R-:W-:-:S04]  /*9f50*/  IMAD.MOV.U32 R0, RZ, RZ, 0x3100 ;  /* 0x00003100ff007424 */ /* 0x000fc800078e00ff */
[----:B------:R1:W-:Y:S02]  /*9f60*/  SYNCS.ARRIVE.TRANS64 RZ, [R3+URZ+0x26830], R0 ;  /* 0x0268300003ff79a7 */ /* 0x0003e4000800003f */
[----:B-1----:R-:W-:-:S13]  /*9f70*/  LOP3.LUT P0, RZ, R2, 0x1f, RZ, 0xc0, !PT ;  /* 0x0000001f02ff7812 */ /* 0x002fda000780c0ff */
[----:B------:R-:W-:Y:S05]  /*9f80*/  @!P0 BRA `(.L_x_2372) ;  /* 0x0000000000048947 */ /* 0x000fea0003800000 */
[----:B------:R-:W-:Y:S01]  /*9f90*/  BPT.TRAP 0x1 ;  /* 0x000000040000795c */ /* 0x000fe20000300000 */
.L_x_2372:
        /* <DEDUP_REMOVED lines=47> */
.L_x_2353:
[----:B------:R-:W-:Y:S05]  /*a290*/  BSYNC B1 ;  /* 0x0000000000017941 */ /* 0x000fea0003800000 */
.L_x_2352:
[----:B------:R-:W-:-:S03]  /*a2a0*/  UMOV UR7, 0xffffffff ;  /* 0xffffffff00077882 */ /* 0x000fc60000000000 */
[----:B------:R-:W-:Y:S05]  /*a2b0*/  BRA.DIV UR7, `(.L_x_2373) ;  /* 0x0000000607f07947 */ /* 0x000fea000b800000 */
[----:B------:R-:W-:-:S13]  /*a2c0*/  ELECT P6, URZ, PT ;  /* 0x00000000003f782f */ /* 0x000fda00038c0000 */
.L_x_2402:
[----:B------:R-:W-:Y:S05]  /*a2d0*/  @!P6 BRA `(.L_x_2308) ;  /* 0x000000000084e947 */ /* 0x000fea0003800000 */
[----:B------:R-:W-:-:S06]  /*a2e0*/  ULOP3.LUT UR7, UR38, 0x2, URZ, 0xfc, !UPT ;  /* 0x0000000226077892 */ /* 0x000fcc000f8efc3f */
[----:B------:R-:W-:-:S05]  /*a2f0*/  IMAD.U32 R2, RZ, RZ, UR7 ;  /* 0x00000007ff027e24 */ /* 0x000fca000f8e00ff */
[----:B------:R-:W-:-:S13]  /*a300*/  ISETP.NE.AND P2, PT, R2, 0x3, PT ;  /* 0x000000030200780c */ /* 0x000fda0003f45270 */
[----:B------:R-:W-:Y:S05]  /*a310*/  @!P2 BRA `(.L_x_2374) ;  /* 0x000000000004a947 */ /* 0x000fea0003800000 */
[----:B------:R-:W-:Y:S01]  /*a320*/  BPT.TRAP 0x1 ;  /* 0x000000040000795c */ /* 0x000fe20000300000 */
.L_x_2374:
        /* <DEDUP_REMOVED lines=15> */
.L_x_2403:
[----:B------:R-:W2:Y:S02]  /*a420*/  SYNCS.PHASECHK.TRANS64.TRYWAIT P0, [R3+URZ], R2 ;  /* 0x00000002030075a7 */ /* 0x000ea4000800017f */
[----:B--2---:R-:W-:Y:S05]  /*a430*/  @!P0 BRA `(.L_x_2376) ;  /* 0x0000000400c48947 */ /* 0x004fea0003800000 */
.L_x_2404:
[----:B------:R-:W-:Y:S05]  /*a440*/  @!P2 BRA `(.L_x_2377) ;  /* 0x000000000004a947 */ /* 0x000fea0003800000 */
[----:B------:R-:W-:Y:S01]  /*a450*/  BPT.TRAP 0x1 ;  /* 0x000000040000795c */ /* 0x000fe20000300000 */
.L_x_2377:
[----:B--2---:R-:W-:-:S04]  /*a460*/  VIADD R3, R7, 0x26840 ;  /* 0x0002684007037836 */ /* 0x004fc80000000000 */
[----:B------:R-:W-:-:S04]  /*a470*/  IMAD R0, R0, 0x8, R3 ;  /* 0x0000000800007824 */ /* 0x000fc800078e0203 */
[----:B------:R-:W2:Y:S02]  /*a480*/  SYNCS.PHASECHK.TRANS64.TRYWAIT P0, [R0+URZ], R5 ;  /* 0x00000005000075a7 */ /* 0x000ea4000800017f */
[----:B--2---:R-:W-:Y:S05]  /*a490*/  @!P0 BRA `(.L_x_2378) ;  /* 0x0000000400c08947 */ /* 0x004fea0003800000 */
.L_x_2405:
[----:B------:R-:W-:-:S07]  /*a4a0*/  IMAD R3, R4, 0x8, R3 ;  /* 0x0000000804037824 */ /* 0x000fce00078e0203 */
.L_x_2379:
[----:B---3--:R3:W4:Y:S02]  /*a4b0*/  SYNCS.PHASECHK.TRANS64.TRYWAIT P0, [R3+URZ], R2 ;  /* 0x00000002030075a7 */ /* 0x008724000800017f */
[----:B----4-:R-:W-:Y:S05]  /*a4c0*/  @!P0 NANOSLEEP.SYNCS 0x989680 ;  /* 0x009896800000895d */ /* 0x010fea0003900000 */
[----:B------:R-:W4:Y:S02]  /*a4d0*/  @!P0 SYNCS.PHASECHK.TRANS64 P0, [R3+URZ], R2 ;  /* 0x00000002030085a7 */ /* 0x000f24000800007f */
[----:B----4-:R-:W-:Y:S05]  /*a4e0*/  @!P0 BRA `(.L_x_2379) ;  /* 0xfffffffc00f08947 */ /* 0x010fea000383ffff */
.L_x_2308:
[----:B------:R-:W-:Y:S05]  /*a4f0*/  BSYNC B0 ;  /* 0x0000000000007941 */ /* 0x000fea0003800000 */
.L_x_2306:
[----:B------:R-:W-:Y:S05]  /*a500*/  EXIT ;  /* 0x000000000000794d */ /* 0x000fea0003800000 */
.L_x_2276:
[----:B------:R-:W-:Y:S02]  /*a510*/  IMAD.MOV.U32 R13, RZ, RZ, R17 ;  /* 0x000000ffff0d7224 */ /* 0x000fe400078e0011 */
[----:B------:R-:W-:Y:S02]  /*a520*/  IMAD.MOV.U32 R12, RZ, RZ, RZ ;  /* 0x000000ffff0c7224 */ /* 0x000fe400078e00ff */
[----:B------:R-:W-:Y:S02]  /*a530*/  IMAD.MOV.U32 R11, RZ, RZ, 0x1f ;  /* 0x0000001fff0b7424 */ /* 0x000fe400078e00ff */
[----:B------:R-:W-:-:S07]  /*a540*/  IMAD.MOV.U32 R15, RZ, RZ, -0x1 ;  /* 0xffffffffff0f7424 */ /* 0x000fce00078e00ff */
[----:B------:R-:W-:Y:S05]  /*a550*/  WARPSYNC.COLLECTIVE R15, `(.L_x_2380) ;  /* 0x000000000f087348 */ /* 0x000fea0003c00000 */
[----:B------:R1:W2:Y:S02]  /*a560*/  SHFL.IDX P6, R14, R13, R12, R11 ;  /* 0x0000000c0d0e7389 */ /* 0x0002a400000c000b */
[----:B-12---:R-:W-:Y:S01]  /*a570*/  ENDCOLLECTIVE ;  /* 0x000000000000791b */ /* 0x006fe20003800000 */
.L_x_2380:
[----:B------:R-:W-:Y:S05]  /*a580*/  BRA `(.L_x_2381) ;  /* 0xffffff6c003c7947 */ /* 0x000fea000383ffff */
.L_x_2278:
[----:B--2---:R2:W3:Y:S02]  /*a590*/  SYNCS.PHASECHK.TRANS64.TRYWAIT P0, [R235+URZ+0x26800], R4 ;  /* 0x02680004eb0075a7 */ /* 0x0044e4000800017f */
[----:B---3--:R-:W-:Y:S05]  /*a5a0*/  @!P0 NANOSLEEP.SYNCS 0x989680 ;  /* 0x009896800000895d */ /* 0x008fea0003900000 */
[----:B------:R-:W3:Y:S02]  /*a5b0*/  @!P0 SYNCS.PHASECHK.TRANS64 P0, [R235+URZ+0x26800], R4 ;  /* 0x02680004eb0085a7 */ /* 0x000ee4000800007f */
[----:B---3--:R-:W-:Y:S05]  /*a5c0*/  @!P0 BRA `(.L_x_2278) ;  /* 0xfffffffc00f08947 */ /* 0x008fea000383ffff */
[----:B------:R-:W-:Y:S05]  /*a5d0*/  BRA `(.L_x_2277) ;  /* 0xffffff6c00647947 */ /* 0x000fea000383ffff */
.L_x_2283:
[----:B--2---:R-:W-:-:S04]  /*a5e0*/  IMAD.U32 R5, RZ, RZ, UR8 ;  /* 0x00000008ff057e24 */ /* 0x004fc8000f8e00ff */
[----:B------:R2:W3:Y:S03]  /*a5f0*/  SYNCS.PHASECHK.TRANS64.TRYWAIT P1, [R5+URZ+0x26810], R120 ;  /* 0x02681078050075a7 */ /* 0x0004e6000802017f */
[----:B---3--:R-:W-:Y:S05]  /*a600*/  @!P1 NANOSLEEP.SYNCS 0x989680 ;  /* 0x009896800000995d */ /* 0x008fea0003900000 */
[----:B------:R-:W3:Y:S02]  /*a610*/  @!P1 SYNCS.PHASECHK.TRANS64 P1, [R5+URZ+0x26810], R120 ;  /* 0x02681078050095a7 */ /* 0x000ee4000802007f */
[----:B---3--:R-:W-:Y:S05]  /*a620*/  @!P1 BRA `(.L_x_2283) ;  /* 0xfffffffc00ec9947 */ /* 0x008fea000383ffff */
[----:B------:R-:W-:Y:S05]  /*a630*/  BRA `(.L_x_2282) ;  /* 0xffffff7400c07947 */ /* 0x000fea000383ffff */
.L_x_2287:
[----:B------:R-:W-:-:S04]  /*a640*/  IMAD.U32 R121, RZ, RZ, UR8 ;  /* 0x00000008ff797e24 */ /* 0x000fc8000f8e00ff */
[----:B------:R1:W1:Y:S03]  /*a650*/  SYNCS.PHASECHK.TRANS64.TRYWAIT P1, [R121+URZ+0x26830], R120 ;  /* 0x02683078790075a7 */ /* 0x000266000802017f */
[----:B-1----:R-:W-:Y:S05]  /*a660*/  @!P1 NANOSLEEP.SYNCS 0x989680 ;  /* 0x009896800000995d */ /* 0x002fea0003900000 */
[----:B------:R-:W1:Y:S02]  /*a670*/  @!P1 SYNCS.PHASECHK.TRANS64 P1, [R121+URZ+0x26830], R120 ;  /* 0x02683078790095a7 */ /* 0x000e64000802007f */
[----:B-1----:R-:W-:Y:S05]  /*a680*/  @!P1 BRA `(.L_x_2287) ;  /* 0xfffffffc00ec9947 */ /* 0x002fea000383ffff */
[----:B------:R-:W-:Y:S05]  /*a690*/  BRA `(.L_x_2286) ;  /* 0xffffff7c00847947 */ /* 0x000fea000383ffff */
.L_x_2315:
[----:B------:R-:W-:Y:S01]  /*a6a0*/  BSSY B1, `(.L_x_2382) ;  /* 0x0000005000017945 */ /* 0x000fe20003800000 */
[----:B------:R-:W-:-:S07]  /*a6b0*/  IMAD.MOV.U32 R15, RZ, RZ, -0x1 ;  /* 0xffffffffff0f7424 */ /* 0x000fce00078e00ff */
[----:B------:R-:W-:Y:S05]  /*a6c0*/  WARPSYNC.COLLECTIVE R15, `(.L_x_2383) ;  /* 0x000000000f087348 */ /* 0x000fea0003c00000 */
[----:B------:R-:W-:Y:S01]  /*a6d0*/  NOP ;  /* 0x0000000000007918 */ /* 0x000fe20000000000 */
[----:B------:R-:W-:Y:S01]  /*a6e0*/  ENDCOLLECTIVE ;  /* 0x000000000000791b */ /* 0x000fe20003800000 */
.L_x_2383:
[----:B------:R-:W-:Y:S05]  /*a6f0*/  BSYNC B1 ;  /* 0x0000000000017941 */ /* 0x000fea0003800000 */
.L_x_2382:
[----:B------:R-:W-:Y:S05]  /*a700*/  BRA `(.L_x_2384) ;  /* 0xffffffc400647947 */ /* 0x000fea000383ffff */
.L_x_2328:
[----:B------:R-:W-:Y:S01]  /*a710*/  BSSY B1, `(.L_x_2385) ;  /* 0x0000005000017945 */ /* 0x000fe20003800000 */
[----:B------:R-:W-:-:S07]  /*a720*/  IMAD.MOV.U32 R15, RZ, RZ, -0x1 ;  /* 0xffffffffff0f7424 */ /* 0x000fce00078e00ff */
[----:B------:R-:W-:Y:S05]  /*a730*/  WARPSYNC.COLLECTIVE R15, `(.L_x_2386) ;  /* 0x000000000f087348 */ /* 0x000fea0003c00000 */
[----:B------:R-:W-:Y:S01]  /*a740*/  NOP ;  /* 0x0000000000007918 */ /* 0x000fe20000000000 */
[----:B------:R-:W-:Y:S01]  /*a750*/  ENDCOLLECTIVE ;  /* 0x000000000000791b */ /* 0x000fe20003800000 */
.L_x_2386:
[----:B------:R-:W-:Y:S05]  /*a760*/  BSYNC B1 ;  /* 0x0000000000017941 */ /* 0x000fea0003800000 */
.L_x_2385:
[----:B------:R-:W-:Y:S05]  /*a770*/  BRA `(.L_x_2387) ;  /* 0xffffffcc00047947 */ /* 0x000fea000383ffff */
.L_x_2340:
[----:B------:R-:W-:Y:S01]  /*a780*/  BSSY B1, `(.L_x_2388) ;  /* 0x0000005000017945 */ /* 0x000fe20003800000 */
[----:B------:R-:W-:-:S07]  /*a790*/  IMAD.MOV.U32 R15, RZ, RZ, -0x1 ;  /* 0xffffffffff0f7424 */ /* 0x000fce00078e00ff */
[----:B------:R-:W-:Y:S05]  /*a7a0*/  WARPSYNC.COLLECTIVE R15, `(.L_x_2389) ;  /* 0x000000000f087348 */ /* 0x000fea0003c00000 */
[----:B------:R-:W-:Y:S01]  /*a7b0*/  NOP ;  /* 0x0000000000007918 */ /* 0x000fe20000000000 */
[----:B------:R-:W-:Y:S01]  /*a7c0*/  ENDCOLLECTIVE ;  /* 0x000000000000791b */ /* 0x000fe20003800000 */
.L_x_2389:
[----:B------:R-:W-:Y:S05]  /*a7d0*/  BSYNC B1 ;  /* 0x0000000000017941 */ /* 0x000fea0003800000 */
.L_x_2388:
[----:B------:R-:W-:Y:S05]  /*a7e0*/  BRA `(.L_x_2390) ;  /* 0xffffffd000407947 */ /* 0x000fea000383ffff */
.L_x_2354:
[----:B-1----:R1:W2:Y:S02]  /*a7f0*/  SYNCS.PHASECHK.TRANS64.TRYWAIT P0, [R16+URZ+0x26820], R3 ;  /* 0x02682003100075a7 */ /* 0x0022a4000800017f */
[----:B--2---:R-:W-:Y:S05]  /*a800*/  @!P0 NANOSLEEP.SYNCS 0x989680 ;  /* 0x009896800000895d */ /* 0x004fea0003900000 */
[----:B------:R-:W2:Y:S02]  /*a810*/  @!P0 SYNCS.PHASECHK.TRANS64 P0, [R16+URZ+0x26820], R3 ;  /* 0x02682003100085a7 */ /* 0x000ea4000800007f */
[----:B--2---:R-:W-:Y:S05]  /*a820*/  @!P0 BRA `(.L_x_2354) ;  /* 0xfffffffc00f08947 */ /* 0x004fea000383ffff */
[----:B------:R-:W-:Y:S05]  /*a830*/  BRA `(.L_x_2391) ;  /* 0xffffffd800bc7947 */ /* 0x000fea000383ffff */
.L_x_2358:
[----:B-1----:R1:W3:Y:S02]  /*a840*/  SYNCS.PHASECHK.TRANS64.TRYWAIT P1, [R16+URZ+0x26840], R21 ;  /* 0x02684015100075a7 */ /* 0x0022e4000802017f */
[----:B---3--:R-:W-:Y:S05]  /*a850*/  @!P1 NANOSLEEP.SYNCS 0x989680 ;  /* 0x009896800000995d */ /* 0x008fea0003900000 */
[----:B------:R-:W3:Y:S02]  /*a860*/  @!P1 SYNCS.PHASECHK.TRANS64 P1, [R16+URZ+0x26840], R21 ;  /* 0x02684015100095a7 */ /* 0x000ee4000802007f */
[----:B---3--:R-:W-:Y:S05]  /*a870*/  @!P1 BRA `(.L_x_2358) ;  /* 0xfffffffc00f09947 */ /* 0x008fea000383ffff */
[----:B------:R-:W-:Y:S05]  /*a880*/  BRA `(.L_x_2392) ;  /* 0xffffffe000ec7947 */ /* 0x000fea000383ffff */
.L_x_2360:
[----:B--2---:R2:W3:Y:S02]  /*a890*/  SYNCS.PHASECHK.TRANS64.TRYWAIT P1, [R16+URZ+0x26828], R21 ;  /* 0x02682815100075a7 */ /* 0x0044e4000802017f */
[----:B---3--:R-:W-:Y:S05]  /*a8a0*/  @!P1 NANOSLEEP.SYNCS 0x989680 ;  /* 0x009896800000995d */ /* 0x008fea0003900000 */
[----:B------:R-:W3:Y:S02]  /*a8b0*/  @!P1 SYNCS.PHASECHK.TRANS64 P1, [R16+URZ+0x26828], R21 ;  /* 0x02682815100095a7 */ /* 0x000ee4000802007f */
[----:B---3--:R-:W-:Y:S05]  /*a8c0*/  @!P1 BRA `(.L_x_2360) ;  /* 0xfffffffc00f09947 */ /* 0x008fea000383ffff */
[----:B------:R-:W-:Y:S05]  /*a8d0*/  BRA `(.L_x_2393) ;  /* 0xffffffe4009c7947 */ /* 0x000fea000383ffff */
.L_x_2362:
[----:B---3--:R3:W4:Y:S02]  /*a8e0*/  SYNCS.PHASECHK.TRANS64.TRYWAIT P1, [R16+URZ+0x26848], R21 ;  /* 0x02684815100075a7 */ /* 0x008724000802017f */
[----:B----4-:R-:W-:Y:S05]  /*a8f0*/  @!P1 NANOSLEEP.SYNCS 0x989680 ;  /* 0x009896800000995d */ /* 0x010fea0003900000 */
[----:B------:R-:W4:Y:S02]  /*a900*/  @!P1 SYNCS.PHASECHK.TRANS64 P1, [R16+URZ+0x26848], R21 ;  /* 0x02684815100095a7 */ /* 0x000f24000802007f */
[----:B----4-:R-:W-:Y:S05]  /*a910*/  @!P1 BRA `(.L_x_2362) ;  /* 0xfffffffc00f09947 */ /* 0x010fea000383ffff */
[----:B------:R-:W-:Y:S05]  /*a920*/  BRA `(.L_x_2394) ;  /* 0xffffffe8004c7947 */ /* 0x000fea000383ffff */
.L_x_2364:
[----:B------:R-:W-:-:S07]  /*a930*/  SHF.L.U32 R5, R11, 0x1f, RZ ;  /* 0x0000001f0b057819 */ /* 0x000fce00000006ff */
.L_x_2395:
[----:B------:R1:W1:Y:S02]  /*a940*/  SYNCS.PHASECHK.TRANS64.TRYWAIT P1, [R16+URZ+0x26820], R5 ;  /* 0x02682005100075a7 */ /* 0x000264000802017f */
[----:B-1----:R-:W-:Y:S05]  /*a950*/  @!P1 NANOSLEEP.SYNCS 0x989680 ;  /* 0x009896800000995d */ /* 0x002fea0003900000 */
[----:B------:R-:W1:Y:S02]  /*a960*/  @!P1 SYNCS.PHASECHK.TRANS64 P1, [R16+URZ+0x26820], R5 ;  /* 0x02682005100095a7 */ /* 0x000e64000802007f */
[----:B-1----:R-:W-:Y:S05]  /*a970*/  @!P1 BRA `(.L_x_2395) ;  /* 0xfffffffc00f09947 */ /* 0x002fea000383ffff */
[----:B------:R-:W-:Y:S05]  /*a980*/  BRA `(.L_x_2396) ;  /* 0xffffffe800e47947 */ /* 0x000fea000383ffff */
.L_x_2367:
[----:B-1----:R1:W2:Y:S02]  /*a990*/  SYNCS.PHASECHK.TRANS64.TRYWAIT P1, [R16+URZ+0x26840], R13 ;  /* 0x0268400d100075a7 */ /* 0x0022a4000802017f */
[----:B--2---:R-:W-:Y:S05]  /*a9a0*/  @!P1 NANOSLEEP.SYNCS 0x989680 ;  /* 0x009896800000995d */ /* 0x004fea0003900000 */
[----:B------:R-:W2:Y:S02]  /*a9b0*/  @!P1 SYNCS.PHASECHK.TRANS64 P1, [R16+URZ+0x26840], R13 ;  /* 0x0268400d100095a7 */ /* 0x000ea4000802007f */
[----:B--2---:R-:W-:Y:S05]  /*a9c0*/  @!P1 BRA `(.L_x_2367) ;  /* 0xfffffffc00f09947 */ /* 0x004fea000383ffff */
[----:B------:R-:W-:Y:S05]  /*a9d0*/  BRA `(.L_x_2397) ;  /* 0xffffffec00b87947 */ /* 0x000fea000383ffff */
.L_x_2369:
[----:B--2---:R2:W1:Y:S02]  /*a9e0*/  SYNCS.PHASECHK.TRANS64.TRYWAIT P1, [R16+URZ+0x26828], R13 ;  /* 0x0268280d100075a7 */ /* 0x004464000802017f */
[----:B-1----:R-:W-:Y:S05]  /*a9f0*/  @!P1 NANOSLEEP.SYNCS 0x989680 ;  /* 0x009896800000995d */ /* 0x002fea0003900000 */
[----:B------:R-:W1:Y:S02]  /*aa00*/  @!P1 SYNCS.PHASECHK.TRANS64 P1, [R16+URZ+0x26828], R13 ;  /* 0x0268280d100095a7 */ /* 0x000e64000802007f */
[----:B-1----:R-:W-:Y:S05]  /*aa10*/  @!P1 BRA `(.L_x_2369) ;  /* 0xfffffffc00f09947 */ /* 0x002fea000383ffff */
[----:B------:R-:W-:Y:S05]  /*aa20*/  BRA `(.L_x_2398) ;  /* 0xfffffff0005c7947 */ /* 0x000fea000383ffff */
.L_x_2371:
[----:B------:R1:W1:Y:S02]  /*aa30*/  SYNCS.PHASECHK.TRANS64.TRYWAIT P0, [R3+URZ+0x26840], R0 ;  /* 0x02684000030075a7 */ /* 0x000264000800017f */
[----:B-1----:R-:W-:Y:S05]  /*aa40*/  @!P0 NANOSLEEP.SYNCS 0x989680 ;  /* 0x009896800000895d */ /* 0x002fea0003900000 */
[----:B------:R-:W1:Y:S02]  /*aa50*/  @!P0 SYNCS.PHASECHK.TRANS64 P0, [R3+URZ+0x26840], R0 ;  /* 0x02684000030085a7 */ /* 0x000e64000800007f */
[----:B-1----:R-:W-:Y:S05]  /*aa60*/  @!P0 BRA `(.L_x_2371) ;  /* 0xfffffffc00f08947 */ /* 0x002fea000383ffff */
[----:B------:R-:W-:Y:S05]  /*aa70*/  BRA `(.L_x_2399) ;  /* 0xfffffff4002c7947 */ /* 0x000fea000383ffff */
.L_x_2373:
[----:B------:R-:W-:Y:S01]  /*aa80*/  BSSY B1, `(.L_x_2400) ;  /* 0x0000006000017945 */ /* 0x000fe20003800000 */
[----:B------:R-:W-:-:S07]  /*aa90*/  IMAD.MOV.U32 R15, RZ, RZ, -0x1 ;  /* 0xffffffffff0f7424 */ /* 0x000fce00078e00ff */
[----:B------:R-:W-:Y:S05]  /*aaa0*/  WARPSYNC.COLLECTIVE R15, `(.L_x_2401) ;  /* 0x000000000f0c7348 */ /* 0x000fea0003c00000 */
[----:B------:R-:W-:Y:S02]  /*aab0*/  ELECT P6, UR62, PT ;  /* 0x00000000003e782f */ /* 0x000fe400038c0000 */
[----:B------:R-:W-:Y:S01]  /*aac0*/  MOV R14, UR62 ;  /* 0x0000003e000e7c02 */ /* 0x000fe20008000f00 */
[----:B------:R-:W-:Y:S10]  /*aad0*/  ENDCOLLECTIVE ;  /* 0x000000000000791b */ /* 0x000ff40003800000 */
.L_x_2401:
[----:B------:R-:W-:Y:S05]  /*aae0*/  BSYNC B1 ;  /* 0x0000000000017941 */ /* 0x000fea0003800000 */
.L_x_2400:
[----:B------:R-:W-:Y:S05]  /*aaf0*/  BRA `(.L_x_2402) ;  /* 0xfffffff400f47947 */ /* 0x000fea000383ffff */
.L_x_2375:
[----:B-1----:R1:W2:Y:S02]  /*ab00*/  SYNCS.PHASECHK.TRANS64.TRYWAIT P0, [R6+URZ], R5 ;  /* 0x00000005060075a7 */ /* 0x0022a4000800017f */
[----:B--2---:R-:W-:Y:S05]  /*ab10*/  @!P0 NANOSLEEP.SYNCS 0x989680 ;  /* 0x009896800000895d */ /* 0x004fea0003900000 */
[----:B------:R-:W2:Y:S02]  /*ab20*/  @!P0 SYNCS.PHASECHK.TRANS64 P0, [R6+URZ], R5 ;  /* 0x00000005060085a7 */ /* 0x000ea4000800007f */
[----:B--2---:R-:W-:Y:S05]  /*ab30*/  @!P0 BRA `(.L_x_2375) ;  /* 0xfffffffc00f08947 */ /* 0x004fea000383ffff */
[----:B------:R-:W-:Y:S05]  /*ab40*/  BRA `(.L_x_2403) ;  /* 0xfffffff800347947 */ /* 0x000fea000383ffff */
.L_x_2376:
[----:B--2---:R2:W3:Y:S02]  /*ab50*/  SYNCS.PHASECHK.TRANS64.TRYWAIT P0, [R3+URZ], R2 ;  /* 0x00000002030075a7 */ /* 0x0044e4000800017f */
[----:B---3--:R-:W-:Y:S05]  /*ab60*/  @!P0 NANOSLEEP.SYNCS 0x989680 ;  /* 0x009896800000895d */ /* 0x008fea0003900000 */
[----:B------:R-:W3:Y:S02]  /*ab70*/  @!P0 SYNCS.PHASECHK.TRANS64 P0, [R3+URZ], R2 ;  /* 0x00000002030085a7 */ /* 0x000ee4000800007f */
[----:B---3--:R-:W-:Y:S05]  /*ab80*/  @!P0 BRA `(.L_x_2376) ;  /* 0xfffffffc00f08947 */ /* 0x008fea000383ffff */
[----:B------:R-:W-:Y:S05]  /*ab90*/  BRA `(.L_x_2404) ;  /* 0xfffffff800287947 */ /* 0x000fea000383ffff */
.L_x_2378:
[----:B--2---:R2:W3:Y:S02]  /*aba0*/  SYNCS.PHASECHK.TRANS64.TRYWAIT P0, [R0+URZ], R5 ;  /* 0x00000005000075a7 */ /* 0x0044e4000800017f */
[----:B---3--:R-:W-:Y:S05]  /*abb0*/  @!P0 NANOSLEEP.SYNCS 0x989680 ;  /* 0x009896800000895d */ /* 0x008fea0003900000 */
[----:B------:R-:W3:Y:S02]  /*abc0*/  @!P0 SYNCS.PHASECHK.TRANS64 P0, [R0+URZ], R5 ;  /* 0x00000005000085a7 */ /* 0x000ee4000800007f */
[----:B---3--:R-:W-:Y:S05]  /*abd0*/  @!P0 BRA `(.L_x_2378) ;  /* 0xfffffffc00f08947 */ /* 0x008fea000383ffff */
[----:B------:R-:W-:Y:S05]  /*abe0*/  BRA `(.L_x_2405) ;  /* 0xfffffff8002c7947 */ /* 0x000fea000383ffff */
.L_x_2406:
        /* <DEDUP_REMOVED lines=9> */
.L_x_3310:


//--------------------- .text._ZN7cutlass13device_kernelIN5flash11enable_sm90INS1_16FlashAttnBwdSm90INS1_25CollectiveMainloopBwdSm90ILi2ELi2ELi2EN4cute5tupleIJNS5_1CILi1EEES8_S8_EEENS6_IJNS7_ILi64EEENS7_ILi128EEENS7_ILi96EEEEEENS_10bfloat16_tEfNS_4arch4Sm90ELb1ELb0ELb1ELb0ELb0ELb1ELb0ELb0ELi2ELi1ELi2ELi1ELb1EEENS1_24CollectiveEpilogueBwdGQAISD_fSG_Li256ELb0ELb0EEENS1_25SingleTileBwdLPTSchedulerILb0ELi128ELb0EEEEEEEEEvNT_6ParamsE --------------------------
	.section	.text._ZN7cutlass13device_kernelIN5flash11enable_sm90INS1_16FlashAttnBwdSm90INS1_25CollectiveMainloopBwdSm90ILi2ELi2ELi2EN4cute5tupleIJNS5_1CILi1EEES8_S8_EEENS6_IJNS7_ILi64EEENS7_ILi128EEENS7_ILi96EEEEEENS_10bfloat16_tEfNS_4arch4Sm90ELb1ELb0ELb1ELb0ELb0ELb1ELb0ELb0ELi2ELi1ELi2ELi1ELb1EEENS1_24CollectiveEpilogueBwdGQAISD_fSG_Li256ELb0ELb0EEENS1_25SingleTileBwdLPTSchedulerILb0ELi128ELb0EEEEEEEEEvNT_6ParamsE,"ax",@progbits
	.align	128
.text._ZN7cutlass13device_kernelIN5flash11enable_sm90INS1_16FlashAttnBwdSm90INS1_25CollectiveMainloopBwdSm90ILi2ELi2ELi2EN4cute5tupleIJNS5_1CILi1EEES8_S8_EEENS6_IJNS7_ILi64EEENS7_ILi128EEENS7_ILi96EEEEEENS_10bfloat16_tEfNS_4arch4Sm90ELb1ELb0ELb1ELb0ELb0ELb1ELb0ELb0ELi2ELi1ELi2ELi1ELb1EEENS1_24CollectiveEpilogueBwdGQAISD_fSG_Li256ELb0ELb0EEENS1_25SingleTileBwdLPTSchedulerILb0ELi128ELb0EEEEEEEEEvNT_6ParamsE:
        .type           _ZN7cutlass13device_kernelIN5flash11enable_sm90INS1_16FlashAttnBwdSm90INS1_25CollectiveMainloopBwdSm90ILi2ELi2ELi2EN4cute5tupleIJNS5_1CILi1EEES8_S8_EEENS6_IJNS7_ILi64EEENS7_ILi128EEENS7_ILi96EEEEEENS_10bfloat16_tEfNS_4arch4Sm90ELb1ELb0ELb1ELb0ELb0ELb1ELb0ELb0ELi2ELi1ELi2ELi1ELb1EEENS1_24CollectiveEpilogueBwdGQAISD_fSG_Li256ELb0ELb0EEENS1_25SingleTileBwdLPTSchedulerILb0ELi128ELb0EEEEEEEEEvNT_6ParamsE,@function
        .size           _ZN7cutlass13device_kernelIN5flash11enable_sm90INS1_16FlashAttnBwdSm90INS1_25CollectiveMainloopBwdSm90ILi2ELi2ELi2EN4cute5tupleIJNS5_1CILi1EEES8_S8_EEENS6_IJNS7_ILi64EEENS7_ILi128EEENS7_ILi96EEEEEENS_10bfloat16_tEfNS_4arch4Sm90ELb1ELb0ELb1ELb0ELb0ELb1ELb0ELb0ELi2ELi1ELi2ELi1ELb1EEENS1_24CollectiveEpilogueBwdGQAISD_fSG_Li256ELb0ELb0EEENS1_25SingleTileBwdLPTSchedulerILb0ELi128ELb0EEEEEEEEEvNT_6ParamsE,(.L_x_3311 - _ZN7cutlass13device_kernelIN5flash11enable_sm90INS1_16FlashAttnBwdSm90INS1_25CollectiveMainloopBwdSm90ILi2ELi2ELi2EN4cute5tupleIJNS5_1CILi1EEES8_S8_EEENS6_IJNS7_ILi64EEENS7_ILi128EEENS7_ILi96EEEEEENS_10bfloat16_tEfNS_4arch4Sm90ELb1ELb0ELb1ELb0ELb0ELb1ELb0ELb0ELi2ELi1ELi2ELi1ELb1EEENS1_24CollectiveEpilogueBwdGQAISD_fSG_Li256ELb0ELb0EEENS1_25SingleTileBwdLPTSchedulerILb0ELi128ELb0EEEEEEEEEvNT_6ParamsE)
        .other          _ZN7cutlass13device_kernelIN5flash11enable_sm90INS1_16FlashAttnBwdSm90INS1_25CollectiveMainloopBwdSm90ILi2ELi2ELi2EN4cute5tupleIJNS5_1CILi1EEES8_S8_EEENS6_IJNS7_ILi64EEENS7_ILi128EEENS7_ILi96EEEEEENS_10bfloat16_tEfNS_4arch4Sm90ELb1ELb0ELb1ELb0ELb0ELb1ELb0ELb0ELi2ELi1ELi2ELi1ELb1EEENS1_24CollectiveEpilogueBwdGQAISD_fSG_Li256ELb0ELb0EEENS1_25SingleTileBwdLPTSchedulerILb0ELi128ELb0EEEEEEEEEvNT_6ParamsE,@"STO_CUDA_ENTRY STV_DEFAULT"
_ZN7cutlass13device_kernelIN5flash11enable_sm90INS1_16FlashAttnBwdSm90INS1_25CollectiveMainloopBwdSm90ILi2ELi2ELi2EN4cute5tupleIJNS5_1CILi1EEES8_S8_EEENS6_IJNS7_ILi64EEENS7_ILi128EEENS7_ILi96EEEEEENS_10bfloat16_tEfNS_4arch4Sm90ELb1ELb0ELb1ELb0ELb0ELb1ELb0ELb0ELi2ELi1ELi2ELi1ELb1EEENS1_24CollectiveEpilogueBwdGQAISD_fSG_Li256ELb0ELb0EEENS1_25SingleTileBwdLPTSchedulerILb0ELi128ELb0EEEEEEEEEvNT_6ParamsE:
        /* <DEDUP_REMOVED lines=24> */
.L_x_2408:
[----:B------:R-:W-:Y:S05]  /*0180*/  BSYNC B0 ;  /* 0x0000000000007941 */ /* 0x000fea0003800000 */
.L_x_2407:
        /* <DEDUP_REMOVED lines=37> */
.L_x_2409:
        /* <DEDUP_REMOVED lines=22> */
.L_x_2410:
[----:B------:R-:W-:Y:S01]  /*0540*/  PLOP3.LUT P0, PT, PT, PT, UP0, 0x80, 0x0 ;  /* 0x000000000000781c */ /* 0x000fe20003f0f008 */
[----:B------:R-:W-:Y:S01]  /*0550*/  NOP ;  /* 0x0000000000007918 */ /* 0x000fe20000000000 */
[----:B------:R-:W-:Y:S01]  /*0560*/  BSSY B6, `(.L_x_2411) ;  /* 0x0000862000067945 */ /* 0x000fe20003800000 */
[----:B-12-4-:R-:W-:Y:S10]  /*0570*/  BAR.SYNC.DEFER_BLOCKING 0x0 ;  /* 0x0000000000007b1d */ /* 0x016ff40000010000 */
[----:B------:R-:W-:Y:S05]  /*0580*/  @!P0 BRA `(.L_x_2412) ;  /* 0x0000004c00e88947 */ /* 0x000fea0003800000 */
.L_x_2413:
        /* <DEDUP_REMOVED lines=32> */
.L_x_2414:
[----:B------:R-:W-:Y:S01]  /*0790*/  ULDC UR7, c[0x0][0x8cc] ;  /* 0x0002330000077ab9 */ /* 0x000fe20000000800 */
[----:B------:R-:W-:Y:S01]  /*07a0*/  UMOV UR36, UR10 ;  /* 0x0000000a00247c82 */ /* 0x000fe20008000000 */
[----:B------:R-:W-:-:S11]  /*07b0*/  UISETP.NE.AND UP0, UPT, UR7, 0x1, UPT ;  /* 0x000000010700788c */ /* 0x000fd6000bf05270 */
[----:B------:R-:W-:Y:S02]  /*07c0*/  @UP0 ULDC.64 UR8, c[0x0][0x8d0] ;  /* 0x0002340000080ab9 */ /* 0x000fe40000000a00 */
[----:B------:R-:W-:-:S04]  /*07d0*/  UIMAD.WIDE.U32 UR4, UR10, UR8, URZ ;  /* 0x000000080a0472a5 */ /* 0x000fc8000f8e003f */
[----:B------:R-:W-:-:S04]  /*07e0*/  @UP0 USHF.R.U32.HI UR36, URZ, UR9, UR5 ;  /* 0x000000093f240299 */ /* 0x000fc80008011605 */
[----:B------:R-:W-:-:S12]  /*07f0*/  UIMAD UR4, UR36, UR7, URZ ;  /* 0x00000007240472a4 */ /* 0x000fd8000f8e023f */
.L_x_2415:
        /* <DEDUP_REMOVED lines=101> */
.L_x_2419:
        /* <DEDUP_REMOVED lines=15> */
.L_x_2418:
        /* <DEDUP_REMOVED lines=22> */
.L_x_2421:
        /* <DEDUP_REMOVED lines=15> */
.L_x_2420:
[----:B------:R-:W-:Y:S01]  /*1190*/  SHF.R.S32.HI R19, RZ, 0x1f, R18 ;  /* 0x0000001fff137819 */ /* 0x000fe20000011412 */
[----:B------:R-:W-:-:S03]  /*11a0*/  UMOV UR4, 0xffffffff ;  /* 0xffffffff00047882 */ /* 0x000fc60000000000 */
[----:B------:R-:W-:-:S04]  /*11b0*/  LEA.HI R0, R19, R18, RZ, 0x7 ;  /* 0x0000001213007211 */ /* 0x000fc800078f38ff */
[----:B------:R-:W-:Y:S01]  /*11c0*/  SHF.R.S32.HI R17, RZ, 0x7, R0 ;  /* 0x00000007ff117819 */ /* 0x000fe20000011400 */
[----:B------:R-:W-:Y:S06]  /*11d0*/  BRA.DIV UR4, `(.L_x_2422) ;  /* 0x0000007a04707947 */ /* 0x000fec000b800000 */
[----:B------:R1:W2:Y:S02]  /*11e0*/  SHFL.IDX PT, R14, R17, RZ, 0x1f ;  /* 0x00001fff110e7589 */ /* 0x0002a400000e0000 */
.L_x_2496:
        /* <DEDUP_REMOVED lines=15> */
.L_x_2423:
        /* <DEDUP_REMOVED lines=19> */
.L_x_2425:
        /* <DEDUP_REMOVED lines=124> */
.L_x_2436:
[----:B------:R-:W-:-:S06]  /*1bd0*/  UISETP.NE.AND UP0, UPT, UR11, 0x3, UPT ;  /* 0x000000030b00788c */ /* 0x000fcc000bf05270 */
[----:B------:R-:W-:-:S13]  /*1be0*/  PLOP3.LUT P0, PT, PT, PT, UP0, 0x80, 0x0 ;  /* 0x000000000000781c */ /* 0x000fda0003f0f008 */
[----:B-1----:R-:W-:Y:S05]  /*1bf0*/  @!P0 BRA `(.L_x_2426) ;  /* 0x0000000000048947 */ /* 0x002fea0003800000 */
[----:B------:R-:W-:Y:S01]  /*1c00*/  BPT.TRAP 0x1 ;  /* 0x000000040000795c */ /* 0x000fe20000300000 */
.L_x_2426:
[----:B------:R-:W-:Y:S01]  /*1c10*/  R2UR UR9, R235 ;  /* 0x00000000eb0972ca */ /* 0x000fe200000e0000 */
[----:B------:R-:W-:-:S05]  /*1c20*/  IMAD.U32 R120, RZ, RZ, UR4 ;  /* 0x00000004ff787e24 */ /* 0x000fca000f8e00ff */
[----:B------:R-:W-:-:S07]  /*1c30*/  SHF.L.U32 R120, R120, 0x1f, RZ ;  /* 0x0000001f78787819 */ /* 0x000fce00000006ff */
[----:B------:R-:W-:-:S09]  /*1c40*/  ULEA UR9, UR5, UR9, 0x3 ;  /* 0x0000000905097291 */ /* 0x000fd2000f8e183f */
[----:B------:R1:W2:Y:S01]  /*1c50*/  SYNCS.PHASECHK.TRANS64.TRYWAIT P1, [UR9+0x26810], R120 ;  /* 0x02681078ff0075a7 */ /* 0x0002a20008020149 */
[----:B------:R-:W-:Y:S05]  /*1c60*/  @!P0 BRA `(.L_x_2427) ;  /* 0x0000000000048947 */ /* 0x000fea0003800000 */
[----:B------:R-:W-:Y:S01]  /*1c70*/  BPT.TRAP 0x1 ;  /* 0x000000040000795c */ /* 0x000fe20000300000 */
.L_x_2427:
[----:B--2---:R-:W-:Y:S05]  /*1c80*/  @P1 BRA `(.L_x_2428) ;  /* 0x0000000000081947 */ /* 0x004fea0003800000 */
[----:B------:R-:W2:Y:S02]  /*1c90*/  SYNCS.PHASECHK.TRANS64.TRYWAIT P1, [UR9+0x26810], R120 ;  /* 0x02681078ff0075a7 */ /* 0x000ea40008020149 */
[----:B--2---:R-:W-:Y:S05]  /*1ca0*/  @!P1 BRA `(.L_x_2429) ;  /* 0x0000006c00f09947 */ /* 0x004fea0003800000 */
.L_x_2428:
        /* <DEDUP_REMOVED lines=66> */
.L_x_2430:
[----:B------:R1:W1:Y:S01]  /*20d0*/  SYNCS.PHASECHK.TRANS64.TRYWAIT P1, [UR9+0x26830], R120 ;  /* 0x02683078ff0075a7 */ /* 0x0002620008020149 */
[----:B------:R-:W-:Y:S05]  /*20e0*/  @!P0 BRA `(.L_x_2431) ;  /* 0x0000000000048947 */ /* 0x000fea0003800000 */
[----:B------:R-:W-:Y:S01]  /*20f0*/  BPT.TRAP 0x1 ;  /* 0x000000040000795c */ /* 0x000fe20000300000 */
.L_x_2431:
        /* <DEDUP_REMOVED lines=50> */
.L_x_2432:
        /* <DEDUP_REMOVED lines=38> */
[----:B------:R-:W-:Y:S01]  /*2680*/  FFMA.FTZ R227, R227, UR8, -R199 ;  /* 0x00000008e3e37c23 */ /* 0x000fe200080108c7 */
[----:B------:R-:W-:Y:S01]  /*2690*/  FSEL R125, R7, -INF , !P5 ;  /* 0xff800000077d7808 */ /* 0x000fe20006800000 */
[----:B------:R-:W-:Y:S01]  /*26a0*/  UMOV UR14, UR13 ;  /* 0x0000000d000e7c82 */ /* 0x000fe20008000000 */
[----:B------:R-:W-:Y:S01]  /*26b0*/  FSEL R224, R8, -INF , !P6 ;  /* 0xff80000008e07808 */ /* 0x000fe20007000000 */
[----:B------:R-:W-:Y:S01]  /*26c0*/  FFMA.FTZ R9, -R9, R9, 1 ;  /* 0x3f80000009097423 */ /* 0x000fe20000010109 */
[----:B------:R-:W-:Y:S01]  /*26d0*/  FSEL R228, R11, -INF , !P1 ;  /* 0xff8000000be47808 */ /* 0x000fe20004800000 */
[----:B------:R-:W-:Y:S01]  /*26e0*/  FFMA.FTZ R198, R125, UR8, -R198 ;  /* 0x000000087dc67c23 */ /* 0x000fe200080108c6 */
[----:B------:R-:W-:Y:S01]  /*26f0*/  FSEL R232, R10, -INF , !P2 ;  /* 0xff8000000ae87808 */ /* 0x000fe20005000000 */
[----:B------:R-:W4:Y:S01]  /*2700*/  MUFU.EX2 R227, R227 ;  /* 0x000000e300e37308 */ /* 0x000f220000000800 */
[----:B------:R-:W-:Y:S01]  /*2710*/  FSEL R217, R12, -INF , !P3 ;  /* 0xff8000000cd97808 */ /* 0x000fe20005800000 */
[----:B------:R-:W-:Y:S01]  /*2720*/  FFMA.FTZ R228, R228, UR8, -R196 ;  /* 0x00000008e4e47c23 */ /* 0x000fe200080108c4 */
[C---:B------:R-:W-:Y:S01]  /*2730*/  ISETP.GT.AND P4, PT, R121.reuse, 0x10, PT ;  /* 0x000000107900780c */ /* 0x040fe20003f84270 */
[----:B---3--:R-:W-:Y:S01]  /*2740*/  FFMA.FTZ R161, R232, UR8, -R197 ;  /* 0x00000008e8a17c23 */ /* 0x008fe200080108c5 */
[C---:B------:R-:W-:Y:S01]  /*2750*/  ISETP.GT.AND P5, PT, R121.reuse, 0x11, PT ;  /* 0x000000117900780c */ /* 0x040fe20003fa4270 */
[----:B------:R-:W-:Y:S01]  /*2760*/  FFMA.FTZ R199, R224, UR8, -R199 ;  /* 0x00000008e0c77c23 */ /* 0x000fe200080108c7 */
[C---:B------:R-:W-:Y:S01]  /*2770*/  ISETP.GT.AND P6, PT, R121.reuse, 0x18, PT ;  /* 0x000000187900780c */ /* 0x040fe20003fc4270 */
[----:B------:R-:W-:Y:S01]  /*2780*/  FMUL.FTZ R224, R162, UR7 ;  /* 0x00000007a2e07c20 */ /* 0x000fe20008410000 */
[----:B------:R-:W-:Y:S01]  /*2790*/  ISETP.GT.AND P1, PT, R121, 0x19, PT ;  /* 0x000000197900780c */ /* 0x000fe20003f24270 */
[----:B------:R-:W-:Y:S01]  /*27a0*/  MUFU.EX2 R155, R155 ;  /* 0x0000009b009b7308 */ /* 0x000fe20000000800 */
[----:B------:R-:W-:Y:S01]  /*27b0*/  ISETP.GT.AND P2, PT, R120, 0x10, PT ;  /* 0x000000107800780c */ /* 0x000fe20003f44270 */
[----:B------:R-:W-:Y:S01]  /*27c0*/  FFMA.FTZ R217, R217, UR8, -R197 ;  /* 0x00000008d9d97c23 */ /* 0x000fe200080108c5 */
[----:B------:R-:W-:Y:S01]  /*27d0*/  ISETP.GT.AND P3, PT, R121, 0x20, PT ;  /* 0x000000207900780c */ /* 0x000fe20003f64270 */
[----:B------:R-:W-:Y:S01]  /*27e0*/  FFMA.FTZ R12, -R12, R12, 1 ;  /* 0x3f8000000c0c7423 */ /* 0x000fe2000001010c */
[----:B------:R-:W-:Y:S01]  /*27f0*/  FSEL R231, R13, -INF , !P4 ;  /* 0xff8000000de77808 */ /* 0x000fe20006000000 */
[----:B------:R-:W-:Y:S01]  /*2800*/  ULOP3.LUT UR12, UR12, 0x1000000, URZ, 0xfc, !UPT ;  /* 0x010000000c0c7892 */ /* 0x000fe2000f8efc3f */
[----:B------:R-:W-:Y:S01]  /*2810*/  FSEL R214, R15, -INF , !P2 ;  /* 0xff8000000fd67808 */ /* 0x000fe20005000000 */
[----:B------:R-:W-:Y:S01]  /*2820*/  MUFU.TANH R215, R215 ;  /* 0x000000d700d77308 */ /* 0x000fe20000002400 */
[----:B------:R-:W-:Y:S01]  /*2830*/  FSEL R230, R14, -INF , !P5 ;  /* 0xff8000000ee67808 */ /* 0x000fe20006800000 */
[--C-:B------:R-:W-:Y:S01]  /*2840*/  FFMA.FTZ R162, R231, UR8, -R194.reuse ;  /* 0x00000008e7a27c23 */ /* 0x100fe200080108c2 */
[----:B------:R-:W-:Y:S01]  /*2850*/  FSEL R229, R18, -INF , !P6 ;  /* 0xff80000012e57808 */ /* 0x000fe20007000000 */
[----:B------:R-:W-:Y:S01]  /*2860*/  FFMA.FTZ R214, R214, UR8, -R194 ;  /* 0x00000008d6d67c23 */ /* 0x000fe200080108c2 */
[----:B------:R-:W-:Y:S01]  /*2870*/  FSEL R222, R19, -INF , !P1 ;  /* 0xff80000013de7808 */ /* 0x000fe20004800000 */
[----:B------:R-:W-:Y:S01]  /*2880*/  FFMA.FTZ R163, R230, UR8, -R195 ;  /* 0x00000008e6a37c23 */ /* 0x000fe200080108c3 */
[----:B------:R-:W-:Y:S01]  /*2890*/  FSEL R220, R202, -INF , !P3 ;  /* 0xff800000cadc7808 */ /* 0x000fe20005800000 */
[----:B------:R-:W-:Y:S01]  /*28a0*/  FFMA.FTZ R196, R229, UR8, -R192 ;  /* 0x00000008e5c47c23 */ /* 0x000fe200080108c0 */
[----:B------:R-:W-:Y:S01]  /*28b0*/  ISETP.GT.AND P4, PT, R120, 0x11, PT ;  /* 0x000000117800780c */ /* 0x000fe20003f84270 */
[----:B------:R-:W-:Y:S01]  /*28c0*/  MUFU.TANH R219, R219 ;  /* 0x000000db00db7308 */ /* 0x000fe20000002400 */
[----:B------:R-:W-:Y:S01]  /*28d0*/  ISETP.GT.AND P2, PT, R121, 0x21, PT ;  /* 0x000000217900780c */ /* 0x000fe20003f44270 */
[----:B------:R-:W-:Y:S01]  /*28e0*/  FFMA.FTZ R14, -R14, R14, 1 ;  /* 0x3f8000000e0e7423 */ /* 0x000fe2000001010e */
[C---:B------:R-:W-:Y:S01]  /*28f0*/  ISETP.GT.AND P5, PT, R120.reuse, 0x18, PT ;  /* 0x000000187800780c */ /* 0x040fe20003fa4270 */
[----:B------:R-:W-:Y:S01]  /*2900*/  UIMAD UR12, UR5, 0x300, UR12 ;  /* 0x00000300050c78a4 */ /* 0x000fe2000f8e020c */
[----:B------:R-:W-:-:S02]  /*2910*/  ISETP.GT.AND P6, PT, R120, 0x19, PT ;  /* 0x000000197800780c */ /* 0x000fc40003fc4270 */
[C---:B------:R-:W-:Y:S01]  /*2920*/  ISETP.GT.AND P1, PT, R120.reuse, 0x20, PT ;  /* 0x000000207800780c */ /* 0x040fe20003f24270 */
[----:B------:R-:W-:Y:S01]  /*2930*/  MUFU.EX2 R162, R162 ;  /* 0x000000a200a27308 */ /* 0x000fe20000000800 */
[----:B------:R-:W-:Y:S02]  /*2940*/  ISETP.GT.AND P3, PT, R120, 0x21, PT ;  /* 0x000000217800780c */ /* 0x000fe40003f64270 */
[----:B------:R-:W-:Y:S02]  /*2950*/  FSEL R213, R17, -INF , !P4 ;  /* 0xff80000011d57808 */ /* 0x000fe40006000000 */
[----:B------:R-:W-:Y:S02]  /*2960*/  FSEL R212, R200, -INF , !P5 ;  /* 0xff800000c8d47808 */ /* 0x000fe40006800000 */
[----:B------:R-:W-:Y:S01]  /*2970*/  FSEL R211, R201, -INF , !P6 ;  /* 0xff800000c9d37808 */ /* 0x000fe20007000000 */
[----:B------:R-:W-:Y:S01]  /*2980*/  MUFU.TANH R224, R224 ;  /* 0x000000e000e07308 */ /* 0x000fe20000002400 */
        /* <DEDUP_REMOVED lines=19> */
[----:B------:R-:W-:Y:S01]  /*2ac0*/  MUFU.EX2 R163, R163 ;  /* 0x000000a300a37308 */ /* 0x000fe20000000800 */
[----:B-1----:R-:W-:Y:S01]  /*2ad0*/  FSEL R160, R156, -INF , !P6 ;  /* 0xff8000009ca07808 */ /* 0x002fe20007000000 */
[----:B------:R-:W-:Y:S01]  /*2ae0*/  FFMA.FTZ R208, R208, UR8, -R188 ;  /* 0x00000008d0d07c23 */ /* 0x000fe200080108bc */
[C---:B-----5:R-:W-:Y:S01]  /*2af0*/  FSEL R157, R234.reuse, -INF , !P1 ;  /* 0xff800000ea9d7808 */ /* 0x060fe20004800000 */
[----:B------:R-:W-:Y:S01]  /*2b00*/  FFMA.FTZ R234, -R234, R234, 1 ;  /* 0x3f800000eaea7423 */ /* 0x000fe200000101ea */
[----:B------:R-:W-:Y:S01]  /*2b10*/  FSEL R206, R233, -INF , !P2 ;  /* 0xff800000e9ce7808 */ /* 0x000fe20005000000 */
[----:B------:R-:W-:Y:S01]  /*2b20*/  FFMA.FTZ R160, R160, UR8, -R22 ;  /* 0x00000008a0a07c23 */ /* 0x000fe20008010816 */
[----:B------:R-:W-:Y:S01]  /*2b30*/  ISETP.GT.AND P4, PT, R121, 0x39, PT ;  /* 0x000000397900780c */ /* 0x000fe20003f84270 */
[----:B------:R-:W-:Y:S01]  /*2b40*/  MUFU.EX2 R192, R214 ;  /* 0x000000d600c07308 */ /* 0x000fe20000000800 */
[----:B------:R-:W-:Y:S01]  /*2b50*/  ISETP.GT.AND P3, PT, R120, 0x29, PT ;  /* 0x000000297800780c */ /* 0x000fe20003f64270 */
[----:B------:R-:W-:Y:S01]  /*2b60*/  FFMA.FTZ R156, -R156, R156, 1 ;  /* 0x3f8000009c9c7423 */ /* 0x000fe2000001019c */
[C---:B------:R-:W-:Y:S01]  /*2b70*/  ISETP.GT.AND P5, PT, R120.reuse, 0x30, PT ;  /* 0x000000307800780c */ /* 0x040fe20003fa4270 */
[----:B------:R-:W-:Y:S01]  /*2b80*/  FFMA.FTZ R233, -R233, R233, 1 ;  /* 0x3f800000e9e97423 */ /* 0x000fe200000101e9 */
[----:B------:R-:W-:-:S02]  /*2b90*/  ISETP.GT.AND P6, PT, R120, 0x31, PT ;  /* 0x000000317800780c */ /* 0x000fc40003fc4270 */
[C---:B------:R-:W-:Y:S01]  /*2ba0*/  ISETP.GT.AND P1, PT, R120.reuse, 0x38, PT ;  /* 0x000000387800780c */ /* 0x040fe20003f24270 */
[----:B------:R-:W1:Y:S01]  /*2bb0*/  MUFU.EX2 R226, R226 ;  /* 0x000000e200e27308 */ /* 0x000e620000000800 */
[----:B------:R-:W-:Y:S02]  /*2bc0*/  ISETP.GT.AND P2, PT, R120, 0x39, PT ;  /* 0x000000397800780c */ /* 0x000fe40003f44270 */
[----:B------:R-:W-:-:S05]  /*2bd0*/  WARPGROUP.ARRIVE ;  /* 0x00000000000079c5 */ /* 0x000fca0000000000 */
[----:B------:R-:W-:Y:S01]  /*2be0*/  MUFU.EX2 R196, R196 ;  /* 0x000000c400c47308 */ /* 0x000fe20000000800 */
[----:B------:R-:W-:Y:S01]  /*2bf0*/  HGMMA.64x64x16.F32.BF16 R120, R164, gdesc[UR12], RZ, !UPT, gsb0 ;  /* 0x00e0000ca4787df0 */ /* 0x000fe2000c0018ff */
[----:B------:R-:W-:Y:S01]  /*2c00*/  UIADD3 UR14, UR13, 0x2, URZ ;  /* 0x000000020d0e7890 */ /* 0x000fe2000fffe03f */
[----:B------:R-:W-:-:S05]  /*2c10*/  UMOV UR15, 0x80000020 ;  /* 0x80000020000f7882 */ /* 0x000fca0000000000 */
[----:B------:R-:W-:Y:S08]  /*2c20*/  MUFU.EX2 R161, R161 ;  /* 0x000000a100a17308 */ /* 0x000ff00000000800 */
[----:B------:R-:W-:Y:S01]  /*2c30*/  MUFU.EX2 R160, R160 ;  /* 0x000000a000a07308 */ /* 0x000fe20000000800 */
        /* <DEDUP_REMOVED lines=35> */
[----:B------:R-:W-:Y:S01]  /*2e70*/  FADD.FTZ R232, R123, -R159 ;  /* 0x8000009f7be87221 */ /* 0x000fe20000010000 */
[----:B------:R-:W2:Y:S01]  /*2e80*/  LDS.64 R120, [R4+0x1e220] ;  /* 0x01e2200004787984 */ /* 0x000ea20000000a00 */
[----:B------:R-:W3:Y:S01]  /*2e90*/  MUFU.EX2 R123, R198 ;  /* 0x000000c6007b7308 */ /* 0x000ee20000000800 */
[----:B------:R-:W-:Y:S01]  /*2ea0*/  FADD.FTZ R231, R122, -R158 ;  /* 0x8000009e7ae77221 */ /* 0x000fe20000010000 */
[----:B------:R-:W-:Y:S01]  /*2eb0*/  FFMA.FTZ R159, -R7, R7, 1 ;  /* 0x3f800000079f7423 */ /* 0x000fe20000010107 */
[----:B------:R-:W-:Y:S01]  /*2ec0*/  FFMA.FTZ R7, R220, UR8, -R190 ;  /* 0x00000008dc077c23 */ /* 0x000fe200080108be */
[----:B----4-:R-:W-:Y:S01]  /*2ed0*/  FMUL.FTZ R229, R227, R229 ;  /* 0x000000e5e3e57220 */ /* 0x010fe20000410000 */
[----:B------:R-:W-:Y:S01]  /*2ee0*/  FFMA.FTZ R122, R222, UR8, -R193 ;  /* 0x00000008de7a7c23 */ /* 0x000fe200080108c1 */
[----:B------:R-:W-:Y:S01]  /*2ef0*/  FFMA.FTZ R222, R218, UR8, -R191 ;  /* 0x00000008dade7c23 */ /* 0x000fe200080108bf */
[----:B------:R-:W-:Y:S01]  /*2f00*/  FFMA.FTZ R158, -R5, R5, 1 ;  /* 0x3f800000059e7423 */ /* 0x000fe20000010105 */
[----:B------:R4:W-:Y:S01]  /*2f10*/  MUFU.EX2 R198, R7 ;  /* 0x0000000700c67308 */ /* 0x0009e20000000800 */
[----:B-1----:R-:W-:Y:S01]  /*2f20*/  FMUL.FTZ R5, R226, R230 ;  /* 0x000000e6e2057220 */ /* 0x002fe20000410000 */
[----:B------:R-:W-:-:S03]  /*2f30*/  FFMA.FTZ R218, -R8, R8, 1 ;  /* 0x3f80000008da7423 */ /* 0x000fc60000010108 */
[----:B------:R-:W-:-:S03]  /*2f40*/  FMUL.FTZ R158, R158, R5 ;  /* 0x000000059e9e7220 */ /* 0x000fc60000410000 */
[----:B------:R-:W-:Y:S01]  /*2f50*/  MUFU.EX2 R122, R122 ;  /* 0x0000007a007a7308 */ /* 0x000fe20000000800 */
[----:B---3--:R-:W-:-:S04]  /*2f60*/  FMUL.FTZ R220, R123, R231 ;  /* 0x000000e77bdc7220 */ /* 0x008fc80000410000 */
[----:B------:R-:W-:Y:S01]  /*2f70*/  FMUL.FTZ R159, R159, R220 ;  /* 0x000000dc9f9f7220 */ /* 0x000fe20000410000 */
[----:B------:R-:W-:Y:S02]  /*2f80*/  FFMA.FTZ R220, -R6, R6, 1 ;  /* 0x3f80000006dc7423 */ /* 0x000fe40000010106 */
[----:B----4-:R-:W1:Y:S01]  /*2f90*/  LDS.64 R6, [R4+0x1e240] ;  /* 0x01e2400004067984 */ /* 0x010e620000000a00 */
[----:B------:R-:W3:Y:S01]  /*2fa0*/  MUFU.EX2 R5, R199 ;  /* 0x000000c700057308 */ /* 0x000ee20000000800 */
[----:B------:R-:W-:-:S07]  /*2fb0*/  FMUL.FTZ R220, R220, R229 ;  /* 0x000000e5dcdc7220 */ /* 0x000fce0000410000 */
[----:B------:R-:W-:Y:S01]  /*2fc0*/  MUFU.EX2 R199, R222 ;  /* 0x000000de00c77308 */ /* 0x000fe20000000800 */
[--C-:B--2---:R-:W-:Y:S01]  /*2fd0*/  FADD.FTZ R124, R124, -R120.reuse ;  /* 0x800000787c7c7221 */ /* 0x104fe20000010000 */
        /* <DEDUP_REMOVED lines=9> */
[----:B------:R-:W2:Y:S01]  /*3070*/  MUFU.EX2 R9, R217 ;  /* 0x000000d900097308 */ /* 0x000ea20000000800 */
[----:B------:R-:W-:Y:S01]  /*3080*/  FFMA.FTZ R121, R207, UR8, -R189 ;  /* 0x00000008cf797c23 */ /* 0x000fe200080108bd */
[----:B---3--:R-:W-:Y:S01]  /*3090*/  FMUL.FTZ R231, R5, R232 ;  /* 0x000000e805e77220 */ /* 0x008fe20000410000 */
[----:B------:R-:W-:-:S03]  /*30a0*/  FMUL.FTZ R216, R161, R216 ;  /* 0x000000d8a1d87220 */ /* 0x000fc60000410000 */
[----:B------:R-:W-:Y:S01]  /*30b0*/  FMUL.FTZ R218, R218, R231 ;  /* 0x000000e7dada7220 */ /* 0x000fe20000410000 */
[----:B------:R-:W-:Y:S01]  /*30c0*/  FMUL.FTZ R127, R127, R216 ;  /* 0x000000d87f7f7220 */ /* 0x000fe20000410000 */
[----:B------:R-:W-:Y:S01]  /*30d0*/  MUFU.EX2 R121, R121 ;  /* 0x0000007900797308 */ /* 0x000fe20000000800 */
[--C-:B-1----:R-:W-:Y:S01]  /*30e0*/  FADD.FTZ R191, R128, -R6.reuse ;  /* 0x8000000680bf7221 */ /* 0x102fe20000010000 */
[----:B------:R-:W-:Y:S01]  /*30f0*/  FADD.FTZ R193, R130, -R6 ;  /* 0x8000000682c17221 */ /* 0x000fe20000010000 */
[----:B--2---:R-:W-:Y:S01]  /*3100*/  FMUL.FTZ R11, R9, R124 ;  /* 0x0000007c090b7220 */ /* 0x004fe20000410000 */
[----:B------:R-:W-:Y:S01]  /*3110*/  FSEL R6, R215, -INF , !P3 ;  /* 0xff800000d7067808 */ /* 0x000fe20005800000 */
[--C-:B------:R-:W-:Y:S01]  /*3120*/  FADD.FTZ R194, R131, -R7.reuse ;  /* 0x8000000783c27221 */ /* 0x100fe20000010000 */
[----:B------:R-:W-:Y:S01]  /*3130*/  FFMA.FTZ R131, -R13, R13, 1 ;  /* 0x3f8000000d837423 */ /* 0x000fe2000001010d */
[----:B------:R-:W-:Y:S01]  /*3140*/  FMUL.FTZ R157, R12, R11 ;  /* 0x0000000b0c9d7220 */ /* 0x000fe20000410000 */
[----:B------:R-:W-:Y:S01]  /*3150*/  FADD.FTZ R190, R129, -R7 ;  /* 0x8000000781be7221 */ /* 0x000fe20000010000 */
[----:B------:R1:W-:Y:S01]  /*3160*/  MUFU.EX2 R12, R10 ;  /* 0x0000000a000c7308 */ /* 0x0003e20000000800 */
[----:B------:R-:W-:Y:S01]  /*3170*/  FFMA.FTZ R189, R6, UR8, -R189 ;  /* 0x0000000806bd7c23 */ /* 0x000fe200080108bd */
[----:B------:R-:W-:Y:S01]  /*3180*/  FSEL R6, R223, -INF , !P4 ;  /* 0xff800000df067808 */ /* 0x000fe20006000000 */
[----:B------:R-:W-:Y:S01]  /*3190*/  FFMA.FTZ R130, -R15, R15, 1 ;  /* 0x3f8000000f827423 */ /* 0x000fe2000001010f */
[----:B------:R-:W-:Y:S01]  /*31a0*/  FMUL.FTZ R124, R162, R191 ;  /* 0x000000bfa27c7220 */ /* 0x000fe20000410000 */
[----:B------:R-:W-:Y:S01]  /*31b0*/  FSEL R15, R219, -INF , !P5 ;  /* 0xff800000db0f7808 */ /* 0x000fe20006800000 */
[----:B------:R-:W-:Y:S01]  /*31c0*/  FFMA.FTZ R128, R206, UR8, -R20 ;  /* 0x00000008ce807c23 */ /* 0x000fe20008010814 */
[----:B------:R-:W-:Y:S01]  /*31d0*/  FFMA.FTZ R13, R6, UR8, -R21 ;  /* 0x00000008060d7c23 */ /* 0x000fe20008010815 */
[----:B------:R-:W2:Y:S01]  /*31e0*/  MUFU.EX2 R129, R213 ;  /* 0x000000d500817308 */ /* 0x000ea20000000800 */
[----:B-1----:R-:W1:Y:S01]  /*31f0*/  LDS.64 R10, [R4+0x1e260] ;  /* 0x01e26000040a7984 */ /* 0x002e620000000a00 */
[----:B------:R-:W-:Y:S01]  /*3200*/  FMUL.FTZ R131, R131, R124 ;  /* 0x0000007c83837220 */ /* 0x000fe20000410000 */
[----:B------:R-:W-:Y:S01]  /*3210*/  FFMA.FTZ R124, R15, UR8, -R22 ;  /* 0x000000080f7c7c23 */ /* 0x000fe20008010816 */
[----:B------:R-:W-:Y:S01]  /*3220*/  FSEL R15, R224, -INF , !P1 ;  /* 0xff800000e00f7808 */ /* 0x000fe20004800000 */
[----:B------:R-:W3:Y:S01]  /*3230*/  LDS.64 R6, [R4+0x1e280] ;  /* 0x01e2800004067984 */ /* 0x000ee20000000a00 */
[----:B------:R-:W-:Y:S01]  /*3240*/  FSEL R22, R221, -INF , !P6 ;  /* 0xff800000dd167808 */ /* 0x000fe20007000000 */
[----:B------:R-:W-:Y:S01]  /*3250*/  FMUL.FTZ R191, R163, R190 ;  /* 0x000000bea3bf7220 */ /* 0x000fe20000410000 */
[----:B------:R-:W-:Y:S01]  /*3260*/  FMUL.FTZ R193, R192, R193 ;  /* 0x000000c1c0c17220 */ /* 0x000fe20000410000 */
[----:B------:R-:W-:Y:S01]  /*3270*/  FFMA.FTZ R188, R15, UR8, -R20 ;  /* 0x000000080fbc7c23 */ /* 0x000fe20008010814 */
[----:B------:R-:W-:Y:S01]  /*3280*/  FSEL R20, R225, -INF , !P2 ;  /* 0xff800000e1147808 */ /* 0x000fe20005000000 */
[----:B------:R-:W-:Y:S01]  /*3290*/  FFMA.FTZ R15, -R17, R17, 1 ;  /* 0x3f800000110f7423 */ /* 0x000fe20000010111 */
[----:B------:R-:W-:Y:S01]  /*32a0*/  FFMA.FTZ R23, R22, UR8, -R23 ;  /* 0x0000000816177c23 */ /* 0x000fe20008010817 */
[----:B------:R-:W-:Y:S01]  /*32b0*/  FMUL.FTZ R130, R130, R193 ;  /* 0x000000c182827220 */ /* 0x000fe20000410000 */
[----:B------:R-:W4:Y:S01]  /*32c0*/  MUFU.EX2 R22, R212 ;  /* 0x000000d400167308 */ /* 0x000f220000000800 */
[----:B------:R-:W-:Y:S01]  /*32d0*/  FFMA.FTZ R190, R20, UR8, -R21 ;  /* 0x0000000814be7c23 */ /* 0x000fe20008010815 */
[----:B------:R-:W-:Y:S01]  /*32e0*/  FFMA.FTZ R221, -R221, R221, 1 ;  /* 0x3f800000dddd7423 */ /* 0x000fe200000101dd */
[----:B--2---:R-:W-:Y:S01]  /*32f0*/  FMUL.FTZ R206, R129, R194 ;  /* 0x000000c281ce7220 */ /* 0x004fe20000410000 */
[----:B------:R-:W-:Y:S01]  /*3300*/  FMUL.FTZ R194, R14, R191 ;  /* 0x000000bf0ec27220 */ /* 0x000fe20000410000 */
[----:B------:R-:W-:Y:S01]  /*3310*/  FFMA.FTZ R219, -R219, R219, 1 ;  /* 0x3f800000dbdb7423 */ /* 0x000fe200000101db */
[----:B------:R-:W-:Y:S01]  /*3320*/  FFMA.FTZ R224, -R224, R224, 1 ;  /* 0x3f800000e0e07423 */ /* 0x000fe200000101e0 */
[----:B------:R-:W-:Y:S01]  /*3330*/  FMUL.FTZ R21, R15, R206 ;  /* 0x000000ce0f157220 */ /* 0x000fe20000410000 */
[----:B------:R-:W2:Y:S01]  /*3340*/  MUFU.EX2 R17, R211 ;  /* 0x000000d300117308 */ /* 0x000ea20000000800 */
[----:B------:R-:W5:Y:S01]  /*3350*/  LDS.64 R14, [R4+0x1e2a0] ;  /* 0x01e2a000040e7984 */ /* 0x000f620000000a00 */
[----:B------:R-:W-:Y:S01]  /*3360*/  FFMA.FTZ R223, -R223, R223, 1 ;  /* 0x3f800000dfdf7423 */ /* 0x000fe200000101df */
[----:B------:R-:W-:-:S05]  /*3370*/  FFMA.FTZ R225, -R225, R225, 1 ;  /* 0x3f800000e1e17423 */ /* 0x000fca00000101e1 */
[----:B------:R-:W-:Y:S08]  /*3380*/  MUFU.EX2 R23, R23 ;  /* 0x0000001700177308 */ /* 0x000ff00000000800 */
[----:B------:R-:W-:Y:S01]  /*3390*/  MUFU.EX2 R8, R228 ;  /* 0x000000e400087308 */ /* 0x000fe20000000800 */
[--C-:B-1----:R-:W-:Y:S01]  /*33a0*/  FADD.FTZ R191, R132, -R10.reuse ;  /* 0x8000000a84bf7221 */ /* 0x102fe20000010000 */
[----:B------:R-:W-:Y:S01]  /*33b0*/  FADD.FTZ R193, R134, -R10 ;  /* 0x8000000a86c17221 */ /* 0x000fe20000010000 */
[----:B------:R-:W-:Y:S01]  /*33c0*/  FFMA.FTZ R10, -R18, R18, 1 ;  /* 0x3f800000120a7423 */ /* 0x000fe20000010112 */
[--C-:B------:R-:W-:Y:S01]  /*33d0*/  FADD.FTZ R133, R133, -R11.reuse ;  /* 0x8000000b85857221 */ /* 0x100fe20000010000 */
[----:B------:R-:W-:Y:S01]  /*33e0*/  FMUL.FTZ R191, R196, R191 ;  /* 0x000000bfc4bf7220 */ /* 0x000fe20000410000 */
[----:B------:R-:W-:Y:S01]  /*33f0*/  FADD.FTZ R20, R135, -R11 ;  /* 0x8000000b87147221 */ /* 0x000fe20000010000 */
[----:B------:R-:W-:Y:S01]  /*3400*/  FFMA.FTZ R134, -R200, R200, 1 ;  /* 0x3f800000c8867423 */ /* 0x000fe200000101c8 */
[----:B------:R-:W-:Y:S01]  /*3410*/  FFMA.FTZ R200, -R19, R19, 1 ;  /* 0x3f80000013c87423 */ /* 0x000fe20000010113 */
[----:B------:R-:W-:Y:S01]  /*3420*/  FMUL.FTZ R135, R10, R191 ;  /* 0x000000bf0a877220 */ /* 0x000fe20000410000 */
[----:B------:R-:W-:Y:S01]  /*3430*/  FMUL.FTZ R133, R122, R133 ;  /* 0x000000857a857220 */ /* 0x000fe20000410000 */
[----:B------:R-:W1:Y:S01]  /*3440*/  LDS.64 R10, [R4+0x1e2c0] ;  /* 0x01e2c000040a7984 */ /* 0x000e620000000a00 */
[--C-:B---3--:R-:W-:Y:S01]  /*3450*/  FADD.FTZ R191, R138, -R6.reuse ;  /* 0x800000068abf7221 */ /* 0x108fe20000010000 */
[----:B----4-:R-:W-:Y:S01]  /*3460*/  FMUL.FTZ R193, R22, R193 ;  /* 0x000000c116c17220 */ /* 0x010fe20000410000 */
[----:B------:R-:W-:Y:S01]  /*3470*/  FMUL.FTZ R200, R200, R133 ;  /* 0x00000085c8c87220 */ /* 0x000fe20000410000 */
[----:B------:R-:W-:Y:S01]  /*3480*/  FADD.FTZ R133, R136, -R6 ;  /* 0x8000000688857221 */ /* 0x000fe20000010000 */
[--C-:B------:R-:W-:Y:S01]  /*3490*/  FADD.FTZ R6, R137, -R7.reuse ;  /* 0x8000000789067221 */ /* 0x100fe20000010000 */
[----:B------:R-:W-:Y:S01]  /*34a0*/  FMUL.FTZ R134, R134, R193 ;  /* 0x000000c186867220 */ /* 0x000fe20000410000 */
[----:B--2---:R-:W-:Y:S01]  /*34b0*/  FMUL.FTZ R20, R17, R20 ;  /* 0x0000001411147220 */ /* 0x004fe20000410000 */
[----:B------:R-:W-:Y:S01]  /*34c0*/  FFMA.FTZ R136, -R202, R202, 1 ;  /* 0x3f800000ca887423 */ /* 0x000fe200000101ca */
[----:B------:R-:W2:Y:S01]  /*34d0*/  MUFU.EX2 R18, R210 ;  /* 0x000000d200127308 */ /* 0x000ea20000000800 */
[----:B------:R-:W-:Y:S01]  /*34e0*/  FFMA.FTZ R193, -R201, R201, 1 ;  /* 0x3f800000c9c17423 */ /* 0x000fe200000101c9 */
[----:B------:R-:W-:Y:S01]  /*34f0*/  FADD.FTZ R206, R139, -R7 ;  /* 0x800000078bce7221 */ /* 0x000fe20000010000 */
[----:B------:R-:W-:Y:S01]  /*3500*/  FMUL.FTZ R202, R199, R6 ;  /* 0x00000006c7ca7220 */ /* 0x000fe20000410000 */
[----:B------:R-:W-:Y:S01]  /*3510*/  FMUL.FTZ R133, R198, R133 ;  /* 0x00000085c6857220 */ /* 0x000fe20000410000 */
[----:B------:R3:W4:Y:S01]  /*3520*/  LDS.64 R6, [R4+0x1e2e0] ;  /* 0x01e2e00004067984 */ /* 0x0007220000000a00 */
[----:B------:R-:W-:Y:S01]  /*3530*/  FMUL.FTZ R193, R193, R20 ;  /* 0x00000014c1c17220 */ /* 0x000fe20000410000 */
[----:B------:R-:W-:Y:S01]  /*3540*/  FFMA.FTZ R139, -R203, R203, 1 ;  /* 0x3f800000cb8b7423 */ /* 0x000fe200000101cb */
[----:B------:R-:W3:Y:S01]  /*3550*/  MUFU.EX2 R20, R208 ;  /* 0x000000d000147308 */ /* 0x000ee20000000800 */
[----:B------:R-:W-:Y:S01]  /*3560*/  FMUL.FTZ R136, R136, R133 ;  /* 0x0000008588887220 */ /* 0x000fe20000410000 */
[----:B------:R-:W-:Y:S01]  /*3570*/  FFMA.FTZ R137, -R204, R204, 1 ;  /* 0x3f800000cc897423 */ /* 0x000fe200000101cc */
[----:B-----5:R-:W-:Y:S01]  /*3580*/  FADD.FTZ R195, R142, -R14 ;  /* 0x8000000e8ec37221 */ /* 0x020fe20000010000 */
[----:B------:R-:W-:Y:S01]  /*3590*/  FMUL.FTZ R139, R139, R202 ;  /* 0x000000ca8b8b7220 */ /* 0x000fe20000410000 */
[--C-:B------:R-:W-:Y:S01]  /*35a0*/  FADD.FTZ R142, R141, -R15.reuse ;  /* 0x8000000f8d8e7221 */ /* 0x100fe20000010000 */
[----:B------:R-:W-:Y:S01]  /*35b0*/  FADD.FTZ R202, R143, -R15 ;  /* 0x8000000f8fca7221 */ /* 0x000fe20000010000 */
[----:B------:R-:W-:Y:S01]  /*35c0*/  FFMA.FTZ R15, -R154, R154, 1 ;  /* 0x3f8000009a0f7423 */ /* 0x000fe2000001019a */
[----:B------:R-:W5:Y:S01]  /*35d0*/  MUFU.EX2 R19, R209 ;  /* 0x000000d100137308 */ /* 0x000f620000000800 */
[----:B--2---:R-:W-:Y:S01]  /*35e0*/  FMUL.FTZ R132, R18, R191 ;  /* 0x000000bf12847220 */ /* 0x004fe20000410000 */
[----:B------:R-:W-:Y:S01]  /*35f0*/  FFMA.FTZ R138, -R205, R205, 1 ;  /* 0x3f800000cd8a7423 */ /* 0x000fe200000101cd */
[----:B------:R-:W-:Y:S01]  /*3600*/  FFMA.FTZ R141, -R153, R153, 1 ;  /* 0x3f800000998d7423 */ /* 0x000fe20000010199 */
[----:B------:R-:W-:Y:S01]  /*3610*/  FMUL.FTZ R142, R121, R142 ;  /* 0x0000008e798e7220 */ /* 0x000fe20000410000 */
[----:B------:R-:W-:Y:S01]  /*3620*/  FMUL.FTZ R137, R137, R132 ;  /* 0x0000008489897220 */ /* 0x000fe20000410000 */
[----:B------:R-:W-:-:S02]  /*3630*/  FMUL.FTZ R229, R8, R229 ;  /* 0x000000e508e57220 */ /* 0x000fc40000410000 */
[----:B------:R2:W4:Y:S01]  /*3640*/  MUFU.EX2 R133, R189 ;  /* 0x000000bd00857308 */ /* 0x0005220000000800 */
[----:B---3--:R-:W-:Y:S01]  /*3650*/  FMUL.FTZ R4, R20, R195 ;  /* 0x000000c314047220 */ /* 0x008fe20000410000 */
[----:B------:R-:W-:Y:S01]  /*3660*/  FMUL.FTZ R141, R141, R142 ;  /* 0x0000008e8d8d7220 */ /* 0x000fe20000410000 */
[----:B------:R-:W-:Y:S02]  /*3670*/  FMUL.FTZ R126, R126, R229 ;  /* 0x000000e57e7e7220 */ /* 0x000fe40000410000 */
[----:B------:R-:W-:Y:S01]  /*3680*/  FMUL.FTZ R15, R15, R4 ;  /* 0x000000040f0f7220 */ /* 0x000fe20000410000 */
[--C-:B-1----:R-:W-:Y:S02]  /*3690*/  FADD.FTZ R145, R145, -R11.reuse ;  /* 0x8000000b91917221 */ /* 0x102fe40000010000 */
[----:B------:R1:W3:Y:S01]  /*36a0*/  MUFU.EX2 R132, R124 ;  /* 0x0000007c00847308 */ /* 0x0002e20000000800 */
[----:B-----5:R-:W-:Y:S01]  /*36b0*/  FMUL.FTZ R191, R19, R206 ;  /* 0x000000ce13bf7220 */ /* 0x020fe20000410000 */
[----:B------:R-:W-:Y:S01]  /*36c0*/  FADD.FTZ R153, R146, -R10 ;  /* 0x8000000a92997221 */ /* 0x000fe20000010000 */
[----:B------:R-:W-:Y:S01]  /*36d0*/  FMUL.FTZ R145, R12, R145 ;  /* 0x000000910c917220 */ /* 0x000fe20000410000 */
[----:B--2---:R-:W-:Y:S01]  /*36e0*/  F2FP.BF16.F32.PACK_AB R189, R218, R159 ;  /* 0x0000009fdabd723e */ /* 0x004fe200000010ff */
[----:B------:R-:W-:Y:S01]  /*36f0*/  FMUL.FTZ R138, R138, R191 ;  /* 0x000000bf8a8a7220 */ /* 0x000fe20000410000 */
[----:B------:R-:W-:Y:S01]  /*3700*/  FADD.FTZ R191, R140, -R14 ;  /* 0x8000000e8cbf7221 */ /* 0x000fe20000010000 */
[----:B------:R-:W-:Y:S01]  /*3710*/  FFMA.FTZ R140, -R215, R215, 1 ;  /* 0x3f800000d78c7423 */ /* 0x000fe200000101d7 */
[----:B------:R-:W2:Y:S01]  /*3720*/  MUFU.EX2 R120, R120 ;  /* 0x0000007800787308 */ /* 0x000ea20000000800 */
[----:B-1----:R-:W-:Y:S01]  /*3730*/  FADD.FTZ R124, R147, -R11 ;  /* 0x8000000b937c7221 */ /* 0x002fe20000010000 */
[----:B----4-:R-:W-:Y:S01]  /*3740*/  FMUL.FTZ R143, R133, R202 ;  /* 0x000000ca858f7220 */ /* 0x010fe20000410000 */
[----:B------:R-:W-:Y:S01]  /*3750*/  FFMA.FTZ R14, -R152, R152, 1 ;  /* 0x3f800000980e7423 */ /* 0x000fe20000010198 */
[----:B------:R-:W-:Y:S01]  /*3760*/  F2FP.BF16.F32.PACK_AB R159, R193, R134 ;  /* 0x00000086c19f723e */ /* 0x000fe200000010ff */
[----:B------:R-:W-:Y:S01]  /*3770*/  FMUL.FTZ R124, R23, R124 ;  /* 0x0000007c177c7220 */ /* 0x000fe20000410000 */
[----:B------:R-:W-:Y:S01]  /*3780*/  FMUL.FTZ R140, R140, R143 ;  /* 0x0000008f8c8c7220 */ /* 0x000fe20000410000 */
[----:B------:R-:W-:Y:S01]  /*3790*/  FADD.FTZ R143, R144, -R10 ;  /* 0x8000000a908f7221 */ /* 0x000fe20000010000 */
[----:B------:R-:W1:Y:S01]  /*37a0*/  MUFU.EX2 R128, R128 ;  /* 0x0000008000807308 */ /* 0x000e620000000800 */
[----:B------:R-:W-:Y:S01]  /*37b0*/  FMUL.FTZ R144, R234, R145 ;  /* 0x00000091ea907220 */ /* 0x000fe20000410000 */
[----:B---3--:R-:W-:Y:S01]  /*37c0*/  FMUL.FTZ R10, R132, R153 ;  /* 0x00000099840a7220 */ /* 0x008fe20000410000 */
[----:B------:R-:W-:Y:S01]  /*37d0*/  FMUL.FTZ R145, R221, R124 ;  /* 0x0000007cdd917220 */ /* 0x000fe20000410000 */
[--C-:B------:R-:W-:Y:S01]  /*37e0*/  FADD.FTZ R147, R148, -R6.reuse ;  /* 0x8000000694937221 */ /* 0x100fe20000010000 */
[----:B------:R-:W-:Y:S01]  /*37f0*/  FADD.FTZ R153, R150, -R6 ;  /* 0x8000000696997221 */ /* 0x000fe20000010000 */
[--C-:B------:R-:W-:Y:S01]  /*3800*/  FADD.FTZ R124, R149, -R7.reuse ;  /* 0x80000007957c7221 */ /* 0x100fe20000010000 */
[----:B------:R-:W-:Y:S01]  /*3810*/  FADD.FTZ R142, R151, -R7 ;  /* 0x80000007978e7221 */ /* 0x000fe20000010000 */
[----:B------:R-:W3:Y:S01]  /*3820*/  MUFU.EX2 R13, R13 ;  /* 0x0000000d000d7308 */ /* 0x000ee20000000800 */
[----:B--2---:R-:W-:Y:S01]  /*3830*/  FMUL.FTZ R191, R120, R191 ;  /* 0x000000bf78bf7220 */ /* 0x004fe20000410000 */
[----:B------:R-:W-:-:S02]  /*3840*/  IMAD.U32 R7, RZ, RZ, UR5 ;  /* 0x00000005ff077e24 */ /* 0x000fc4000f8e00ff */
[----:B------:R-:W-:Y:S01]  /*3850*/  FMUL.FTZ R143, R160, R143 ;  /* 0x0000008fa08f7220 */ /* 0x000fe20000410000 */
[----:B------:R-:W-:Y:S01]  /*3860*/  FMUL.FTZ R10, R219, R10 ;  /* 0x0000000adb0a7220 */ /* 0x000fe20000410000 */
[----:B------:R-:W-:Y:S01]  /*3870*/  FMUL.FTZ R14, R14, R191 ;  /* 0x000000bf0e0e7220 */ /* 0x000fe20000410000 */
[----:B------:R-:W-:Y:S01]  /*3880*/  F2FP.BF16.F32.PACK_AB R191, R157, R126 ;  /* 0x0000007e9dbf723e */ /* 0x000fe200000010ff */
[----:B------:R-:W-:Y:S01]  /*3890*/  IMAD R126, R7, 0x2000, R236 ;  /* 0x00002000077e7824 */ /* 0x000fe200078e02ec */
[----:B------:R2:W4:Y:S01]  /*38a0*/  MUFU.EX2 R4, R188 ;  /* 0x000000bc00047308 */ /* 0x0005220000000800 */
[----:B-1----:R-:W-:Y:S01]  /*38b0*/  FMUL.FTZ R6, R128, R147 ;  /* 0x0000009380067220 */ /* 0x002fe20000410000 */
[----:B------:R-:W-:Y:S01]  /*38c0*/  FMUL.FTZ R143, R156, R143 ;  /* 0x0000008f9c8f7220 */ /* 0x000fe20000410000 */
[----:B------:R-:W-:Y:S01]  /*38d0*/  IMAD R7, R126, 0x2, R235 ;  /* 0x000000027e077824 */ /* 0x000fe200078e02eb */
[----:B------:R-:W-:Y:S01]  /*38e0*/  F2FP.BF16.F32.PACK_AB R156, R194, R131 ;  /* 0x00000083c29c723e */ /* 0x000fe200000010ff */
[----:B------:R-:W-:Y:S01]  /*38f0*/  FMUL.FTZ R6, R233, R6 ;  /* 0x00000006e9067220 */ /* 0x000fe20000410000 */
[----:B------:R-:W-:-:S02]  /*3900*/  F2FP.BF16.F32.PACK_AB R157, R21, R130 ;  /* 0x00000082159d723e */ /* 0x000fc400000010ff */
[----:B------:R1:W5:Y:S01]  /*3910*/  MUFU.EX2 R11, R190 ;  /* 0x000000be000b7308 */ /* 0x0003620000000800 */
[----:B---3--:R-:W-:Y:S01]  /*3920*/  FMUL.FTZ R124, R13, R124 ;  /* 0x0000007c0d7c7220 */ /* 0x008fe20000410000 */
[----:B--2---:R-:W-:Y:S02]  /*3930*/  F2FP.BF16.F32.PACK_AB R188, R220, R158 ;  /* 0x0000009edcbc723e */ /* 0x004fe400000010ff */
        /* <DEDUP_REMOVED lines=18> */
[----:B------:R-:W-:-:S02]  /*3a60*/  F2FP.BF16.F32.PACK_AB R126, R161, R155 ;  /* 0x0000009ba17e723e */ /* 0x000fc400000010ff */
[----:B------:R-:W-:Y:S02]  /*3a70*/  F2FP.BF16.F32.PACK_AB R147, R142, R147 ;  /* 0x000000938e93723e */ /* 0x000fe400000010ff */
[----:B------:R-:W-:Y:S01]  /*3a80*/  F2FP.BF16.F32.PACK_AB R125, R5, R123 ;  /* 0x0000007b057d723e */ /* 0x000fe200000010ff */
[----:B------:R-:W-:Y:S01]  /*3a90*/  IMAD R5, R16, 0x1000, R235 ;  /* 0x0000100010057824 */ /* 0x000fe200078e02eb */
[----:B------:R-:W-:Y:S01]  /*3aa0*/  F2FP.BF16.F32.PACK_AB R127, R9, R8 ;  /* 0x00000008097f723e */ /* 0x000fe200000010ff */
[----:B------:R1:W-:Y:S01]  /*3ab0*/  STSM.16.MT88.4 [R7+0x20000], R144 ;  /* 0x0200009007007844 */ /* 0x0003e20000004200 */
[----:B------:R-:W-:Y:S02]  /*3ac0*/  F2FP.BF16.F32.PACK_AB R160, R12, R160 ;  /* 0x000000a00ca0723e */ /* 0x000fe400000010ff */
[----:B------:R-:W-:Y:S01]  /*3ad0*/  WARPGROUP.ARRIVE ;  /* 0x00000000000079c5 */ /* 0x000fe20000000000 */
[----:B------:R-:W-:-:S05]  /*3ae0*/  F2FP.BF16.F32.PACK_AB R161, R23, R132 ;  /* 0x0000008417a1723e */ /* 0x000fca00000010ff */
        /* <DEDUP_REMOVED lines=18> */
[----:B------:R-:W-:-:S04]  /*3c10*/  F2FP.BF16.F32.PACK_AB R127, R133, R20 ;  /* 0x00000014857f723e */ /* 0x000fc800000010ff */
[----:B------:R-:W-:-:S06]  /*3c20*/  WARPGROUP.ARRIVE ;  /* 0x00000000000079c5 */ /* 0x000fcc0000000000 */
        /* <DEDUP_REMOVED lines=170> */
.L_x_2434:
        /* <DEDUP_REMOVED lines=8> */
[----:B------:R-:W-:-:S05]  /*4750*/  UMOV UR14, UR10 ;  /* 0x0000000a000e7c82 */ /* 0x000fca0008000000 */
        /* <DEDUP_REMOVED lines=37> */
.L_x_2435:
        /* <DEDUP_REMOVED lines=62> */
.L_x_2417:
[----:B------:R-:W-:Y:S05]  /*4d90*/  @P0 BRA `(.L_x_2416) ;  /* 0x0000003c00780947 */ /* 0x000fea0003800000 */
[----:B-1----:R-:W1:Y:S01]  /*4da0*/  S2R R4, SR_TID.X ;  /* 0x0000000000047919 */ /* 0x002e620000002100 */
[----:B------:R-:W2:Y:S01]  /*4db0*/  S2UR UR5, SR_CgaCtaId ;  /* 0x00000000000579c3 */ /* 0x000ea20000008800 */
[----:B------:R-:W-:Y:S01]  /*4dc0*/  ULDC UR4, c[0x0][0x850] ;  /* 0x0002140000047ab9 */ /* 0x000fe20000000800 */
[----:B------:R-:W-:Y:S01]  /*4dd0*/  UIMAD UR8, UR36, 0x3000, URZ ;  /* 0x00003000240878a4 */ /* 0x000fe2000f8e023f */
[----:B------:R-:W-:Y:S01]  /*4de0*/  BSSY B0, `(.L_x_2437) ;  /* 0x0000050000007945 */ /* 0x000fe20003800000 */
[----:B------:R-:W-:Y:S01]  /*4df0*/  UISETP.NE.AND UP0, UPT, UR4, 0x1, UPT ;  /* 0x000000010400788c */ /* 0x000fe2000bf05270 */
[----:B------:R-:W-:Y:S02]  /*4e00*/  ULDC.64 UR12, c[0x0][0x818] ;  /* 0x00020600000c7ab9 */ /* 0x000fe40000000a00 */
[----:B------:R-:W-:Y:S01]  /*4e10*/  UMOV UR4, 0x400 ;  /* 0x0000040000047882 */ /* 0x000fe20000000000 */
[----:B------:R-:W-:Y:S01]  /*4e20*/  USHF.R.S32.HI UR9, URZ, 0x1f, UR8 ;  /* 0x0000001f3f097899 */ /* 0x000fe20008011408 */
[----:B------:R-:W-:Y:S01]  /*4e30*/  ULDC.64 UR14, c[0x0][0x820] ;  /* 0x00020800000e7ab9 */ /* 0x000fe20000000a00 */
[----:B------:R-:W-:-:S05]  /*4e40*/  ULDC.64 UR16, c[0x0][0x848] ;  /* 0x0002120000107ab9 */ /* 0x000fca0000000a00 */
[----:B------:R-:W-:Y:S02]  /*4e50*/  @UP0 ULDC UR6, c[0x0][0x854] ;  /* 0x0002150000060ab9 */ /* 0x000fe40000000800 */
[----:B------:R-:W-:Y:S02]  /*4e60*/  UIMAD.WIDE.U32 UR6, UR40, UR6, URZ ;  /* 0x00000006280672a5 */ /* 0x000fe4000f8e003f */
[----:B--2---:R-:W-:-:S03]  /*4e70*/  ULEA UR4, UR5, UR4, 0x18 ;  /* 0x0000000405047291 */ /* 0x004fc6000f8ec03f */
[----:B------:R-:W-:Y:S02]  /*4e80*/  @UP0 ULDC UR5, c[0x0][0x858] ;  /* 0x0002160000050ab9 */ /* 0x000fe40000000800 */
[----:B------:R-:W-:Y:S01]  /*4e90*/  @UP0 USHF.R.U32.HI UR40, URZ, UR5, UR7 ;  /* 0x000000053f280299 */ /* 0x000fe20008011607 */
[----:B-1----:R-:W-:-:S03]  /*4ea0*/  VIADD R3, R4, 0xffffff80 ;  /* 0xffffff8004037836 */ /* 0x002fc60000000000 */
[----:B------:R-:W-:Y:S02]  /*4eb0*/  USHF.R.S32.HI UR5, URZ, 0x1f, UR40 ;  /* 0x0000001f3f057899 */ /* 0x000fe40008011428 */
[----:B------:R-:W-:Y:S01]  /*4ec0*/  UIMAD.WIDE.U32 UR6, UR40, UR12, UR8 ;  /* 0x0000000c280672a5 */ /* 0x000fe2000f8e0008 */
[----:B------:R-:W-:Y:S01]  /*4ed0*/  SHF.R.S32.HI R0, RZ, 0x1f, R3 ;  /* 0x0000001fff007819 */ /* 0x000fe20000011403 */
[----:B------:R-:W-:Y:S01]  /*4ee0*/  UIMAD UR10, UR5, UR12, URZ ;  /* 0x0000000c050a72a4 */ /* 0x000fe2000f8e023f */
[----:B------:R-:W-:Y:S01]  /*4ef0*/  BAR.SYNC.DEFER_BLOCKING 0x1, 0x100 ;  /* 0x0044000000007b1d */ /* 0x000fe20000010000 */
[----:B------:R-:W-:Y:S02]  /*4f00*/  ISETP.NE.AND P0, PT, R3, RZ, PT ;  /* 0x000000ff0300720c */ /* 0x000fe40003f05270 */
[----:B------:R-:W-:Y:S01]  /*4f10*/  LEA.HI R2, R0, R3, RZ, 0x7 ;  /* 0x0000000300027211 */ /* 0x000fe200078f38ff */
[----:B------:R-:W-:-:S03]  /*4f20*/  UIMAD UR10, UR40, UR13, UR10 ;  /* 0x0000000d280a72a4 */ /* 0x000fc6000f8e020a */
[----:B------:R-:W-:Y:S01]  /*4f30*/  LOP3.LUT R0, R2, 0x3fffff80, RZ, 0xc0, !PT ;  /* 0x3fffff8002007812 */ /* 0x000fe200078ec0ff */
[----:B------:R-:W-:Y:S01]  /*4f40*/  ULDC.64 UR12, c[0x0][0x840] ;  /* 0x00021000000c7ab9 */ /* 0x000fe20000000a00 */
[----:B------:R-:W-:Y:S01]  /*4f50*/  SHF.R.S32.HI R5, RZ, 0x7, R2 ;  /* 0x00000007ff057819 */ /* 0x000fe20000011402 */
[----:B------:R-:W-:Y:S02]  /*4f60*/  UIMAD UR5, UR5, UR12, URZ ;  /* 0x0000000c050572a4 */ /* 0x000fe4000f8e023f */
[----:B------:R-:W-:Y:S01]  /*4f70*/  IMAD.IADD R0, R3, 0x1, -R0 ;  /* 0x0000000103007824 */ /* 0x000fe200078e0a00 */
[----:B------:R-:W-:Y:S02]  /*4f80*/  UIMAD.WIDE.U32 UR8, UR40, UR12, UR8 ;  /* 0x0000000c280872a5 */ /* 0x000fe4000f8e0008 */
[----:B------:R-:W-:Y:S01]  /*4f90*/  UIMAD UR12, UR40, UR13, UR5 ;  /* 0x0000000d280c72a4 */ /* 0x000fe2000f8e0205 */
[----:B------:R-:W-:Y:S01]  /*4fa0*/  IMAD R0, R5, 0x600, R0 ;  /* 0x0000060005007824 */ /* 0x000fe200078e0200 */
[----:B------:R-:W-:-:S02]  /*4fb0*/  USHF.R.S32.HI UR5, URZ, 0x1f, UR37 ;  /* 0x0000001f3f057899 */ /* 0x000fc40008011425 */
[----:B------:R-:W-:Y:S01]  /*4fc0*/  UIADD3 UR7, UR7, UR10, URZ ;  /* 0x0000000a07077290 */ /* 0x000fe2000fffe03f */
[----:B------:R-:W-:Y:S01]  /*4fd0*/  IMAD.SHL.U32 R0, R0, 0x4, RZ ;  /* 0x0000000400007824 */ /* 0x000fe200078e00ff */
[----:B------:R-:W-:Y:S02]  /*4fe0*/  UIMAD UR11, UR5, UR14, URZ ;  /* 0x0000000e050b72a4 */ /* 0x000fe4000f8e023f */
[----:B------:R-:W-:Y:S02]  /*4ff0*/  UIMAD UR5, UR5, UR16, URZ ;  /* 0x00000010050572a4 */ /* 0x000fe4000f8e023f */
[----:B------:R-:W-:Y:S01]  /*5000*/  LEA R0, R0, UR4, 0x2 ;  /* 0x0000000400007c11 */ /* 0x000fe2000f8e10ff */
[----:B------:R-:W-:Y:S02]  /*5010*/  UIADD3 UR9, UR9, UR12, URZ ;  /* 0x0000000c09097290 */ /* 0x000fe4000fffe03f */
[----:B------:R-:W-:Y:S02]  /*5020*/  UIMAD UR11, UR37, UR15, UR11 ;  /* 0x0000000f250b72a4 */ /* 0x000fe4000f8e020b */
[----:B------:R1:W-:Y:S01]  /*5030*/  STS.128 [R0], R24 ;  /* 0x0000001800007388 */ /* 0x0003e20000000c00 */
        /* <DEDUP_REMOVED lines=35> */
.L_x_2439:
[----:B------:R-:W-:Y:S01]  /*5270*/  @P0 ELECT P1, URZ, PT ;  /* 0x00000000003f082f */ /* 0x000fe20003820000 */
[----:B------:R2:W-:-:S12]  /*5280*/  UBLKRED.G.S.ADD.F32.RN [UR6], [UR4], UR5, desc[UR8] ;  /* 0x00000806040073bb */ /* 0x0005d800080a1405 */
[----:B------:R-:W-:Y:S02]  /*5290*/  @P1 PLOP3.LUT P0, PT, P1, PT, PT, 0x8, 0x0 ;  /* 0x000000000000181c */ /* 0x000fe40000f0e170 */
[----:B------:R-:W-:-:S11]  /*52a0*/  PLOP3.LUT P1, PT, PT, PT, PT, 0x8, 0x0 ;  /* 0x000000000000781c */ /* 0x000fd60003f2e170 */
[----:B--2---:R-:W-:Y:S05]  /*52b0*/  @P0 BRA.U.ANY `(.L_x_2439) ;  /* 0xfffffffd00ec0947 */ /* 0x004fea000393ffff */
[----:B------:R0:W-:Y:S01]  /*52c0*/  UTMACMDFLUSH ;  /* 0x00000000000079b7 */ /* 0x0001e20000000000 */
[----:B------:R-:W-:-:S04]  /*52d0*/  DEPBAR.LE SB0, 0x0 ;  /* 0x000080000000791a */ /* 0x000fc80000000000 */
.L_x_2438:
[----:B------:R-:W-:Y:S05]  /*52e0*/  BSYNC B0 ;  /* 0x0000000000007941 */ /* 0x000fea0003800000 */
.L_x_2437:
        /* <DEDUP_REMOVED lines=28> */
.L_x_2440:
        /* <DEDUP_REMOVED lines=8> */
.L_x_2412:
        /* <DEDUP_REMOVED lines=29> */
.L_x_2442:
[----:B------:R-:W-:Y:S01]  /*5700*/  ULDC UR9, c[0x0][0x8cc] ;  /* 0x0002330000097ab9 */ /* 0x000fe20000000800 */
[----:B------:R-:W-:Y:S01]  /*5710*/  UMOV UR7, UR8 ;  /* 0x0000000800077c82 */ /* 0x000fe20008000000 */
[----:B------:R-:W-:-:S11]  /*5720*/  UISETP.NE.AND UP0, UPT, UR9, 0x1, UPT ;  /* 0x000000010900788c */ /* 0x000fd6000bf05270 */
[----:B------:R-:W-:Y:S02]  /*5730*/  @UP0 ULDC.64 UR10, c[0x0][0x8d0] ;  /* 0x00023400000a0ab9 */ /* 0x000fe40000000a00 */
[----:B------:R-:W-:-:S04]  /*5740*/  UIMAD.WIDE.U32 UR4, UR8, UR10, URZ ;  /* 0x0000000a080472a5 */ /* 0x000fc8000f8e003f */
[----:B------:R-:W-:-:S04]  /*5750*/  @UP0 USHF.R.U32.HI UR7, URZ, UR11, UR5 ;  /* 0x0000000b3f070299 */ /* 0x000fc80008011605 */
[----:B------:R-:W-:-:S12]  /*5760*/  UIMAD UR4, UR7, UR9, URZ ;  /* 0x00000009070472a4 */ /* 0x000fd8000f8e023f */
.L_x_2443:
        /* <DEDUP_REMOVED lines=67> */
.L_x_2446:
[----:B------:R-:W-:Y:S05]  /*5ba0*/  BSYNC B0 ;  /* 0x0000000000007941 */ /* 0x000fea0003800000 */
.L_x_2445:
        /* <DEDUP_REMOVED lines=19> */
.L_x_2448:
[----:B------:R-:W-:Y:S05]  /*5ce0*/  BSYNC B0 ;  /* 0x0000000000007941 */ /* 0x000fea0003800000 */
.L_x_2447:
[----:B------:R-:W-:Y:S06]  /*5cf0*/  BAR.ARV 0xa, 0xa0 ;  /* 0x0282800000007b1d */ /* 0x000fec0000002000 */
[----:B------:R-:W-:Y:S04]  /*5d00*/  BSSY B0, `(.L_x_2449) ;  /* 0x0000003000007945 */ /* 0x000fe80003800000 */
[----:B------:R-:W-:Y:S05]  /*5d10*/  @!P0 BRA `(.L_x_2450) ;  /* 0x0000000000048947 */ /* 0x000fea0003800000 */
[----:B------:R-:W-:-:S04]  /*5d20*/  DEPBAR.LE SB0, 0x0 ;  /* 0x000080000000791a */ /* 0x000fc80000000000 */
.L_x_2450:
[----:B------:R-:W-:Y:S05]  /*5d30*/  BSYNC B0 ;  /* 0x0000000000007941 */ /* 0x000fea0003800000 */
.L_x_2449:
[----:B------:R-:W-:Y:S06]  /*5d40*/  BAR.ARV 0xb, 0xa0 ;  /* 0x02c2800000007b1d */ /* 0x000fec0000002000 */
[----:B------:R-:W-:Y:S01]  /*5d50*/  UIADD3 UR12, UR8, 0x1, URZ ;  /* 0x00000001080c7890 */ /* 0x000fe2000fffe03f */
[----:B------:R-:W-:Y:S11]  /*5d60*/  BRA `(.L_x_2451) ;  /* 0x0000000000047947 */ /* 0x000ff60003800000 */
.L_x_2444:
[----:B------:R-:W-:-:S05]  /*5d70*/  UMOV UR12, UR8 ;  /* 0x00000008000c7c82 */ /* 0x000fca0008000000 */
.L_x_2451:
        /* <DEDUP_REMOVED lines=18> */
.L_x_2464:
        /* <DEDUP_REMOVED lines=20> */
.L_x_2453:
[----:B------:R-:W-:Y:S05]  /*5fe0*/  BSYNC B0 ;  /* 0x0000000000007941 */ /* 0x000fea0003800000 */
.L_x_2452:
        /* <DEDUP_REMOVED lines=13> */
.L_x_2455:
[----:B------:R-:W-:Y:S05]  /*60c0*/  BSYNC B0 ;  /* 0x0000000000007941 */ /* 0x000fea0003800000 */
.L_x_2454:
[----:B------:R-:W-:Y:S06]  /*60d0*/  BAR.ARV 0xa, 0xa0 ;  /* 0x0282800000007b1d */ /* 0x000fec0000002000 */
[----:B------:R-:W-:Y:S04]  /*60e0*/  BSSY B0, `(.L_x_2456) ;  /* 0x0000003000007945 */ /* 0x000fe80003800000 */
[----:B------:R-:W-:Y:S05]  /*60f0*/  @!P0 BRA `(.L_x_2457) ;  /* 0x0000000000048947 */ /* 0x000fea0003800000 */
[----:B------:R-:W-:-:S04]  /*6100*/  DEPBAR.LE SB0, 0x0 ;  /* 0x000080000000791a */ /* 0x000fc80000000000 */
.L_x_2457:
[----:B------:R-:W-:Y:S05]  /*6110*/  BSYNC B0 ;  /* 0x0000000000007941 */ /* 0x000fea0003800000 */
.L_x_2456:
        /* <DEDUP_REMOVED lines=13> */
.L_x_2459:
[----:B------:R-:W-:Y:S05]  /*61f0*/  BSYNC B0 ;  /* 0x0000000000007941 */ /* 0x000fea0003800000 */
.L_x_2458:
        /* <DEDUP_REMOVED lines=13> */
.L_x_2461:
[----:B------:R-:W-:Y:S05]  /*62d0*/  BSYNC B0 ;  /* 0x0000000000007941 */ /* 0x000fea0003800000 */
.L_x_2460:
[----:B------:R-:W-:Y:S01]  /*62e0*/  UIADD3 UR12, UR12, 0x2, URZ ;  /* 0x000000020c0c7890 */ /* 0x000fe2000fffe03f */
[----:B------:R-:W-:Y:S06]  /*62f0*/  BAR.ARV 0xa, 0xa0 ;  /* 0x0282800000007b1d */ /* 0x000fec0000002000 */
[----:B------:R-:W-:Y:S01]  /*6300*/  UISETP.GE.AND UP0, UPT, UR12, UR5, UPT ;  /* 0x000000050c00728c */ /* 0x000fe2000bf06270 */
[----:B------:R-:W-:Y:S04]  /*6310*/  BSSY B0, `(.L_x_2462) ;  /* 0x0000003000007945 */ /* 0x000fe80003800000 */
[----:B------:R-:W-:Y:S06]  /*6320*/  @!P0 BRA `(.L_x_2463) ;  /* 0x0000000000048947 */ /* 0x000fec0003800000 */
[----:B------:R-:W-:-:S04]  /*6330*/  DEPBAR.LE SB0, 0x0 ;  /* 0x000080000000791a */ /* 0x000fc80000000000 */
.L_x_2463:
[----:B------:R-:W-:Y:S05]  /*6340*/  BSYNC B0 ;  /* 0x0000000000007941 */ /* 0x000fea0003800000 */
.L_x_2462:
[----:B------:R-:W-:Y:S06]  /*6350*/  BAR.ARV 0xb, 0xa0 ;  /* 0x02c2800000007b1d */ /* 0x000fec0000002000 */
[----:B------:R-:W-:Y:S01]  /*6360*/  PLOP3.LUT P1, PT, PT, PT, UP0, 0x80, 0x0 ;  /* 0x000000000000781c */ /* 0x000fe20003f2f008 */
[----:B------:R-:W-:Y:S02]  /*6370*/  UIADD3 UR20, UR20, 0x3000, URZ ;  /* 0x0000300014147890 */ /* 0x000fe4000fffe03f */
[----:B------:R-:W-:-:S10]  /*6380*/  UIADD3 UR4, UR4, 0x3000, URZ ;  /* 0x0000300004047890 */ /* 0x000fd4000fffe03f */
[----:B------:R-:W-:Y:S05]  /*6390*/  @!P1 BRA `(.L_x_2464) ;  /* 0xfffffff800c09947 */ /* 0x000fea000383ffff */
[----:B------:R-:W-:Y:S05]  /*63a0*/  BRA `(.L_x_2416) ;  /* 0x0000002400f47947 */ /* 0x000fea0003800000 */
.L_x_2441:
        /* <DEDUP_REMOVED lines=21> */
.L_x_2465:
[----:B------:R-:W-:Y:S01]  /*6500*/  ULDC UR8, c[0x0][0x8cc] ;  /* 0x0002330000087ab9 */ /* 0x000fe20000000800 */
[----:B------:R-:W-:Y:S01]  /*6510*/  UMOV UR11, UR7 ;  /* 0x00000007000b7c82 */ /* 0x000fe20008000000 */
[----:B------:R-:W-:-:S11]  /*6520*/  UISETP.NE.AND UP0, UPT, UR8, 0x1, UPT ;  /* 0x000000010800788c */ /* 0x000fd6000bf05270 */
[----:B------:R-:W-:Y:S02]  /*6530*/  @UP0 ULDC.64 UR12, c[0x0][0x8d0] ;  /* 0x00023400000c0ab9 */ /* 0x000fe40000000a00 */
[----:B------:R-:W-:-:S04]  /*6540*/  UIMAD.WIDE.U32 UR4, UR7, UR12, URZ ;  /* 0x0000000c070472a5 */ /* 0x000fc8000f8e003f */
[----:B------:R-:W-:-:S04]  /*6550*/  @UP0 USHF.R.U32.HI UR11, URZ, UR13, UR5 ;  /* 0x0000000d3f0b0299 */ /* 0x000fc80008011605 */
[----:B------:R-:W-:-:S12]  /*6560*/  UIMAD UR4, UR11, UR8, URZ ;  /* 0x000000080b0472a4 */ /* 0x000fd8000f8e023f */
.L_x_2466:
        /* <DEDUP_REMOVED lines=70> */
.L_x_2497:
        /* <DEDUP_REMOVED lines=15> */
.L_x_2470:
        /* <DEDUP_REMOVED lines=66> */
[----:B------:R-:W-:Y:S01]  /*6ee0*/  ISETP.GE.AND P1, PT, R4, R6, PT ;  /* 0x000000060400720c */ /* 0x000fe20003f26270 */
[----:B------:R-:W-:Y:S01]  /*6ef0*/  UTMALDG.4D [UR16], [UR48], desc[UR50] ;  /* 0x00003210300075b4 */ /* 0x000fe20008019000 */
[----:B------:R-:W-:Y:S01]  /*6f00*/  UMOV UR60, UR12 ;  /* 0x0000000c003c7c82 */ /* 0x000fe20008000000 */
        /* <DEDUP_REMOVED lines=30> */
[----:B-1----:R-:W-:Y:S01]  /*70f0*/  UIADD3 UR24, UR8, 0x6000, URZ ;  /* 0x0000600008187890 */ /* 0x002fe2000fffe03f */
[----:B------:R-:W-:Y:S01]  /*7100*/  UMOV UR26, UR18 ;  /* 0x00000012001a7c82 */ /* 0x000fe20008000000 */
[----:B------:R3:W-:Y:S01]  /*7110*/  UTMALDG.4D [UR40], [UR46], desc[UR54] ;  /* 0x000036282e0075b4 */ /* 0x0007e20008019000 */
[----:B--2---:R-:W-:-:S02]  /*7120*/  UIADD3 UR32, UR8, 0x8000, URZ ;  /* 0x0000800008207890 */ /* 0x004fc4000fffe03f */
[----:B------:R-:W-:-:S04]  /*7130*/  UIADD3 UR8, UR8, 0xa000, URZ ;  /* 0x0000a00008087890 */ /* 0x000fc8000fffe03f */
[----:B------:R3:W-:Y:S03]  /*7140*/  UTMALDG.4D [UR24], [UR30], desc[UR54] ;  /* 0x000036181e0075b4 */ /* 0x0007e60008019000 */
        /* <DEDUP_REMOVED lines=21> */
.L_x_2481:
[----:B--234-:R-:W-:-:S04]  /*72a0*/  SHF.L.U32 R21, R11, 0x1f, RZ ;  /* 0x0000001f0b157819 */ /* 0x01cfc800000006ff */
[----:B------:R-:W1:Y:S02]  /*72b0*/  SYNCS.PHASECHK.TRANS64.TRYWAIT P1, [R16+URZ+0x26840], R21 ;  /* 0x02684015100075a7 */ /* 0x000e64000802017f */
[----:B-1----:R-:W-:Y:S05]  /*72c0*/  @!P1 BRA `(.L_x_2473) ;  /* 0x0000001800ac9947 */ /* 0x002fea0003800000 */
.L_x_2498:
[----:B------:R-:W-:Y:S05]  /*72d0*/  @P0 BRA `(.L_x_2474) ;  /* 0x0000000000140947 */ /* 0x000fea0003800000 */
[----:B------:R-:W-:Y:S01]  /*72e0*/  ISETP.NE.AND P1, PT, R6, RZ, PT ;  /* 0x000000ff0600720c */ /* 0x000fe20003f25270 */
[----:B------:R-:W-:-:S04]  /*72f0*/  IMAD.MOV.U32 R3, RZ, RZ, 0x3100 ;  /* 0x00003100ff037424 */ /* 0x000fc800078e00ff */
[----:B------:R3:W-:Y:S08]  /*7300*/  SYNCS.ARRIVE.TRANS64 RZ, [R16+URZ+0x26830], R3 ;  /* 0x0268300310ff79a7 */ /* 0x0007f0000800003f */
[----:B------:R-:W-:Y:S05]  /*7310*/  @!P1 BRA `(.L_x_2474) ;  /* 0x0000000000049947 */ /* 0x000fea0003800000 */
[----:B------:R-:W-:Y:S01]  /*7320*/  BPT.TRAP 0x1 ;  /* 0x000000040000795c */ /* 0x000fe20000300000 */
.L_x_2474:
        /* <DEDUP_REMOVED lines=43> */
.L_x_2499:
[----:B------:R-:W-:Y:S05]  /*75e0*/  @P0 BRA `(.L_x_2476) ;  /* 0x0000000000140947 */ /* 0x000fea0003800000 */
[----:B------:R-:W-:Y:S01]  /*75f0*/  ISETP.NE.AND P1, PT, R6, RZ, PT ;  /* 0x000000ff0600720c */ /* 0x000fe20003f25270 */
[----:B------:R-:W-:-:S04]  /*7600*/  IMAD.MOV.U32 R2, RZ, RZ, 0x3100 ;  /* 0x00003100ff027424 */ /* 0x000fc800078e00ff */
[----:B------:R3:W-:Y:S08]  /*7610*/  SYNCS.ARRIVE.TRANS64 RZ, [R16+URZ+0x26818], R2 ;  /* 0x0268180210ff79a7 */ /* 0x0007f0000800003f */
[----:B------:R-:W-:Y:S05]  /*7620*/  @!P1 BRA `(.L_x_2476) ;  /* 0x0000000000049947 */ /* 0x000fea0003800000 */
[----:B------:R-:W-:Y:S01]  /*7630*/  BPT.TRAP 0x1 ;  /* 0x000000040000795c */ /* 0x000fe20000300000 */
.L_x_2476:
        /* <DEDUP_REMOVED lines=43> */
.L_x_2500:
[----:B------:R-:W-:Y:S05]  /*78f0*/  @P0 BRA `(.L_x_2478) ;  /* 0x0000000000140947 */ /* 0x000fea0003800000 */
[----:B------:R-:W-:Y:S01]  /*7900*/  ISETP.NE.AND P1, PT, R6, RZ, PT ;  /* 0x000000ff0600720c */ /* 0x000fe20003f25270 */
[----:B-123--:R-:W-:-:S04]  /*7910*/  IMAD.MOV.U32 R21, RZ, RZ, 0x3100 ;  /* 0x00003100ff157424 */ /* 0x00efc800078e00ff */
[----:B------:R4:W-:Y:S08]  /*7920*/  SYNCS.ARRIVE.TRANS64 RZ, [R16+URZ+0x26838], R21 ;  /* 0x0268381510ff79a7 */ /* 0x0009f0000800003f */
[----:B------:R-:W-:Y:S05]  /*7930*/  @!P1 BRA `(.L_x_2478) ;  /* 0x0000000000049947 */ /* 0x000fea0003800000 */
[----:B------:R-:W-:Y:S01]  /*7940*/  BPT.TRAP 0x1 ;  /* 0x000000040000795c */ /* 0x000fe20000300000 */
.L_x_2478:
        /* <DEDUP_REMOVED lines=38> */
.L_x_2502:
[----:B------:R-:W-:Y:S05]  /*7bb0*/  @P0 BRA `(.L_x_2480) ;  /* 0x0000000000140947 */ /* 0x000fea0003800000 */
[----:B------:R-:W-:Y:S01]  /*7bc0*/  ISETP.NE.AND P1, PT, R6, RZ, PT ;  /* 0x000000ff0600720c */ /* 0x000fe20003f25270 */
[----:B------:R-:W-:-:S04]  /*7bd0*/  IMAD.MOV.U32 R5, RZ, RZ, 0x3100 ;  /* 0x00003100ff057424 */ /* 0x000fc800078e00ff */
[----:B------:R1:W-:Y:S08]  /*7be0*/  SYNCS.ARRIVE.TRANS64 RZ, [R16+URZ+0x26810], R5 ;  /* 0x0268100510ff79a7 */ /* 0x0003f0000800003f */
[----:B------:R-:W-:Y:S05]  /*7bf0*/  @!P1 BRA `(.L_x_2480) ;  /* 0x0000000000049947 */ /* 0x000fea0003800000 */
[----:B------:R-:W-:Y:S01]  /*7c00*/  BPT.TRAP 0x1 ;  /* 0x000000040000795c */ /* 0x000fe20000300000 */
.L_x_2480:
        /* <DEDUP_REMOVED lines=44> */
.L_x_2472:
        /* <DEDUP_REMOVED lines=8> */
.L_x_2503:
[----:B------:R-:W-:Y:S05]  /*7f50*/  @P0 BRA `(.L_x_2483) ;  /* 0x0000000000140947 */ /* 0x000fea0003800000 */
[----:B------:R-:W-:Y:S01]  /*7f60*/  ISETP.NE.AND P1, PT, R6, RZ, PT ;  /* 0x000000ff0600720c */ /* 0x000fe20003f25270 */
[----:B------:R-:W-:-:S04]  /*7f70*/  IMAD.MOV.U32 R5, RZ, RZ, 0x3100 ;  /* 0x00003100ff057424 */ /* 0x000fc800078e00ff */
[----:B------:R2:W-:Y:S08]  /*7f80*/  SYNCS.ARRIVE.TRANS64 RZ, [R16+URZ+0x26830], R5 ;  /* 0x0268300510ff79a7 */ /* 0x0005f0000800003f */
[----:B------:R-:W-:Y:S05]  /*7f90*/  @!P1 BRA `(.L_x_2483) ;  /* 0x0000000000049947 */ /* 0x000fea0003800000 */
[----:B------:R-:W-:Y:S01]  /*7fa0*/  BPT.TRAP 0x1 ;  /* 0x000000040000795c */ /* 0x000fe20000300000 */
.L_x_2483:
        /* <DEDUP_REMOVED lines=40> */
.L_x_2504:
[----:B------:R-:W-:Y:S05]  /*8230*/  @P0 BRA `(.L_x_2485) ;  /* 0x0000000000140947 */ /* 0x000fea0003800000 */
[----:B------:R-:W-:Y:S01]  /*8240*/  ISETP.NE.AND P0, PT, R6, RZ, PT ;  /* 0x000000ff0600720c */ /* 0x000fe20003f05270 */
[----:B------:R-:W-:-:S04]  /*8250*/  IMAD.MOV.U32 R5, RZ, RZ, 0x3100 ;  /* 0x00003100ff057424 */ /* 0x000fc800078e00ff */
[----:B------:R1:W-:Y:S08]  /*8260*/  SYNCS.ARRIVE.TRANS64 RZ, [R16+URZ+0x26818], R5 ;  /* 0x0268180510ff79a7 */ /* 0x0003f0000800003f */
[----:B------:R-:W-:Y:S05]  /*8270*/  @!P0 BRA `(.L_x_2485) ;  /* 0x0000000000048947 */ /* 0x000fea0003800000 */
[----:B------:R-:W-:Y:S01]  /*8280*/  BPT.TRAP 0x1 ;  /* 0x000000040000795c */ /* 0x000fe20000300000 */
.L_x_2485:
        /* <DEDUP_REMOVED lines=44> */
.L_x_2471:
[----:B------:R-:W1:Y:S01]  /*8550*/  S2R R0, SR_TID.X ;  /* 0x0000000000007919 */ /* 0x000e620000002100 */
[----:B------:R-:W-:Y:S01]  /*8560*/  IMAD R3, R19, 0x8, R16 ;  /* 0x0000000813037824 */ /* 0x000fe200078e0210 */
[----:B-1----:R-:W-:Y:S02]  /*8570*/  LOP3.LUT R2, R0, 0x7f, RZ, 0xc0, !PT ;  /* 0x0000007f00027812 */ /* 0x002fe400078ec0ff */
[----:B------:R-:W-:Y:S02]  /*8580*/  SHF.L.U32 R0, R11, 0x1f, RZ ;  /* 0x0000001f0b007819 */ /* 0x000fe400000006ff */
[----:B------:R-:W-:Y:S02]  /*8590*/  ISETP.NE.AND P1, PT, R2, RZ, PT ;  /* 0x000000ff0200720c */ /* 0x000fe40003f25270 */
[----:B------:R-:W1:Y:S02]  /*85a0*/  SYNCS.PHASECHK.TRANS64.TRYWAIT P0, [R3+URZ+0x26840], R0 ;  /* 0x02684000030075a7 */ /* 0x000e64000800017f */
[----:B-1----:R-:W-:Y:S09]  /*85b0*/  @!P0 BRA `(.L_x_2486) ;  /* 0x00000008006c8947 */ /* 0x002ff20003800000 */
.L_x_2505:
[----:B------:R-:W-:Y:S05]  /*85c0*/  @P1 BRA `(.L_x_2487) ;  /* 0x0000000000181947 */ /* 0x000fea0003800000 */
[----:B------:R-:W1:Y:S01]  /*85d0*/  S2R R2, SR_TID.X ;  /* 0x0000000000027919 */ /* 0x000e620000002100 */
[----:B------:R-:W-:-:S04]  /*85e0*/  IMAD.MOV.U32 R0, RZ, RZ, 0x3100 ;  /* 0x00003100ff007424 */ /* 0x000fc800078e00ff */
[----:B------:R1:W-:Y:S02]  /*85f0*/  SYNCS.ARRIVE.TRANS64 RZ, [R3+URZ+0x26830], R0 ;  /* 0x0268300003ff79a7 */ /* 0x0003e4000800003f */
[----:B-1----:R-:W-:-:S13]  /*8600*/  LOP3.LUT P0, RZ, R2, 0x1f, RZ, 0xc0, !PT ;  /* 0x0000001f02ff7812 */ /* 0x002fda000780c0ff */
[----:B------:R-:W-:Y:S05]  /*8610*/  @!P0 BRA `(.L_x_2487) ;  /* 0x0000000000048947 */ /* 0x000fea0003800000 */
[----:B------:R-:W-:Y:S01]  /*8620*/  BPT.TRAP 0x1 ;  /* 0x000000040000795c */ /* 0x000fe20000300000 */
.L_x_2487:
        /* <DEDUP_REMOVED lines=47> */
.L_x_2468:
[----:B------:R-:W-:Y:S05]  /*8920*/  BSYNC B0 ;  /* 0x0000000000007941 */ /* 0x000fea0003800000 */
.L_x_2467:
[----:B------:R-:W-:-:S03]  /*8930*/  UMOV UR7, 0xffffffff ;  /* 0xffffffff00077882 */ /* 0x000fc60000000000 */
[----:B------:R-:W-:Y:S05]  /*8940*/  BRA.DIV UR7, `(.L_x_2488) ;  /* 0x00000006079c7947 */ /* 0x000fea000b800000 */
[----:B------:R-:W-:-:S13]  /*8950*/  ELECT P6, URZ, PT ;  /* 0x00000000003f782f */ /* 0x000fda00038c0000 */
.L_x_2508:
[----:B------:R-:W-:Y:S05]  /*8960*/  @!P6 BRA `(.L_x_2416) ;  /* 0x000000000084e947 */ /* 0x000fea0003800000 */
[----:B------:R-:W-:-:S06]  /*8970*/  ULOP3.LUT UR7, UR38, 0x2, URZ, 0xfc, !UPT ;  /* 0x0000000226077892 */ /* 0x000fcc000f8efc3f */
[----:B------:R-:W-:-:S05]  /*8980*/  IMAD.U32 R2, RZ, RZ, UR7 ;  /* 0x00000007ff027e24 */ /* 0x000fca000f8e00ff */
[----:B------:R-:W-:-:S13]  /*8990*/  ISETP.NE.AND P2, PT, R2, 0x3, PT ;  /* 0x000000030200780c */ /* 0x000fda0003f45270 */
[----:B------:R-:W-:Y:S05]  /*89a0*/  @!P2 BRA `(.L_x_2489) ;  /* 0x000000000004a947 */ /* 0x000fea0003800000 */
[----:B------:R-:W-:Y:S01]  /*89b0*/  BPT.TRAP 0x1 ;  /* 0x000000040000795c */ /* 0x000fe20000300000 */
.L_x_2489:
        /* <DEDUP_REMOVED lines=15> */
.L_x_2509:
[----:B------:R-:W2:Y:S02]  /*8ab0*/  SYNCS.PHASECHK.TRANS64.TRYWAIT P0, [R3+URZ], R2 ;  /* 0x00000002030075a7 */ /* 0x000ea4000800017f */
[----:B--2---:R-:W-:Y:S05]  /*8ac0*/  @!P0 BRA `(.L_x_2491) ;  /* 0x0000000400708947 */ /* 0x004fea0003800000 */
.L_x_2510:
[----:B------:R-:W-:Y:S05]  /*8ad0*/  @!P2 BRA `(.L_x_2492) ;  /* 0x000000000004a947 */ /* 0x000fea0003800000 */
[----:B------:R-:W-:Y:S01]  /*8ae0*/  BPT.TRAP 0x1 ;  /* 0x000000040000795c */ /* 0x000fe20000300000 */
.L_x_2492:
[----:B--2---:R-:W-:-:S04]  /*8af0*/  VIADD R3, R7, 0x26840 ;  /* 0x0002684007037836 */ /* 0x004fc80000000000 */
[----:B------:R-:W-:-:S04]  /*8b00*/  IMAD R0, R0, 0x8, R3 ;  /* 0x0000000800007824 */ /* 0x000fc800078e0203 */
[----:B------:R-:W2:Y:S02]  /*8b10*/  SYNCS.PHASECHK.TRANS64.TRYWAIT P0, [R0+URZ], R5 ;  /* 0x00000005000075a7 */ /* 0x000ea4000800017f */
[----:B--2---:R-:W-:Y:S05]  /*8b20*/  @!P0 BRA `(.L_x_2493) ;  /* 0x00000004006c8947 */ /* 0x004fea0003800000 */
.L_x_2511:
[----:B------:R-:W-:-:S07]  /*8b30*/  IMAD R3, R4, 0x8, R3 ;  /* 0x0000000804037824 */ /* 0x000fce00078e0203 */
.L_x_2494:
[----:B---3--:R3:W4:Y:S02]  /*8b40*/  SYNCS.PHASECHK.TRANS64.TRYWAIT P0, [R3+URZ], R2 ;  /* 0x00000002030075a7 */ /* 0x008724000800017f */
[----:B----4-:R-:W-:Y:S05]  /*8b50*/  @!P0 NANOSLEEP.SYNCS 0x989680 ;  /* 0x009896800000895d */ /* 0x010fea0003900000 */
[----:B------:R-:W4:Y:S02]  /*8b60*/  @!P0 SYNCS.PHASECHK.TRANS64 P0, [R3+URZ], R2 ;  /* 0x00000002030085a7 */ /* 0x000f24000800007f */
[----:B----4-:R-:W-:Y:S05]  /*8b70*/  @!P0 BRA `(.L_x_2494) ;  /* 0xfffffffc00f08947 */ /* 0x010fea000383ffff */
.L_x_2416:
[----:B------:R-:W-:Y:S05]  /*8b80*/  BSYNC B6 ;  /* 0x0000000000067941 */ /* 0x000fea0003800000 */
.L_x_2411:
[----:B------:R-:W-:Y:S05]  /*8b90*/  EXIT ;  /* 0x000000000000794d */ /* 0x000fea0003800000 */
.L_x_2422:
[----:B------:R-:W-:Y:S02]  /*8ba0*/  IMAD.MOV.U32 R13, RZ, RZ, R17 ;  /* 0x000000ffff0d7224 */ /* 0x000fe400078e0011 */
[----:B------:R-:W-:Y:S02]  /*8bb0*/  IMAD.MOV.U32 R12, RZ, RZ, RZ ;  /* 0x000000ffff0c7224 */ /* 0x000fe400078e00ff */
[----:B------:R-:W-:Y:S02]  /*8bc0*/  IMAD.MOV.U32 R11, RZ, RZ, 0x1f ;  /* 0x0000001fff0b7424 */ /* 0x000fe400078e00ff */
[----:B------:R-:W-:-:S07]  /*8bd0*/  IMAD.MOV.U32 R15, RZ, RZ, -0x1 ;  /* 0xffffffffff0f7424 */ /* 0x000fce00078e00ff */
[----:B------:R-:W-:Y:S05]  /*8be0*/  WARPSYNC.COLLECTIVE R15, `(.L_x_2495) ;  /* 0x000000000f087348 */ /* 0x000fea0003c00000 */
[----:B------:R1:W2:Y:S02]  /*8bf0*/  SHFL.IDX P6, R14, R13, R12, R11 ;  /* 0x0000000c0d0e7389 */ /* 0x0002a400000c000b */
[----:B-12---:R-:W-:Y:S01]  /*8c00*/  ENDCOLLECTIVE ;  /* 0x000000000000791b */ /* 0x006fe20003800000 */
.L_x_2495:
[----:B------:R-:W-:Y:S05]  /*8c10*/  BRA `(.L_x_2496) ;  /* 0xffffff8400747947 */ /* 0x000fea000383ffff */
.L_x_2424:
[----:B--2---:R2:W3:Y:S02]  /*8c20*/  SYNCS.PHASECHK.TRANS64.TRYWAIT P0, [R235+URZ+0x26800], R4 ;  /* 0x02680004eb0075a7 */ /* 0x0044e4000800017f */
[----:B---3--:R-:W-:Y:S05]  /*8c30*/  @!P0 NANOSLEEP.SYNCS 0x989680 ;  /* 0x009896800000895d */ /* 0x008fea0003900000 */
[----:B------:R-:W3:Y:S02]  /*8c40*/  @!P0 SYNCS.PHASECHK.TRANS64 P0, [R235+URZ+0x26800], R4 ;  /* 0x02680004eb0085a7 */ /* 0x000ee4000800007f */
[----:B---3--:R-:W-:Y:S05]  /*8c50*/  @!P0 BRA `(.L_x_2424) ;  /* 0xfffffffc00f08947 */ /* 0x008fea000383ffff */
[----:B------:R-:W-:Y:S05]  /*8c60*/  BRA `(.L_x_2423) ;  /* 0xffffff84009c7947 */ /* 0x000fea000383ffff */
.L_x_2429:
[----:B--2---:R-:W-:-:S04]  /*8c70*/  IMAD.U32 R5, RZ, RZ, UR9 ;  /* 0x00000009ff057e24 */ /* 0x004fc8000f8e00ff */
[----:B------:R2:W3:Y:S03]  /*8c80*/  SYNCS.PHASECHK.TRANS64.TRYWAIT P1, [R5+URZ+0x26810], R120 ;  /* 0x02681078050075a7 */ /* 0x0004e6000802017f */
[----:B---3--:R-:W-:Y:S05]  /*8c90*/  @!P1 NANOSLEEP.SYNCS 0x989680 ;  /* 0x009896800000995d */ /* 0x008fea0003900000 */
[----:B------:R-:W3:Y:S02]  /*8ca0*/  @!P1 SYNCS.PHASECHK.TRANS64 P1, [R5+URZ+0x26810], R120 ;  /* 0x02681078050095a7 */ /* 0x000ee4000802007f */
[----:B---3--:R-:W-:Y:S05]  /*8cb0*/  @!P1 BRA `(.L_x_2429) ;  /* 0xfffffffc00ec9947 */ /* 0x008fea000383ffff */
[----:B------:R-:W-:Y:S05]  /*8cc0*/  BRA `(.L_x_2428) ;  /* 0xffffff8c00f87947 */ /* 0x000fea000383ffff */
.L_x_2433:
[----:B------:R-:W-:-:S04]  /*8cd0*/  IMAD.U32 R121, RZ, RZ, UR9 ;  /* 0x00000009ff797e24 */ /* 0x000fc8000f8e00ff */
[----:B------:R1:W1:Y:S03]  /*8ce0*/  SYNCS.PHASECHK.TRANS64.TRYWAIT P1, [R121+URZ+0x26830], R120 ;  /* 0x02683078790075a7 */ /* 0x000266000802017f */
[----:B-1----:R-:W-:Y:S05]  /*8cf0*/  @!P1 NANOSLEEP.SYNCS 0x989680 ;  /* 0x009896800000995d */ /* 0x002fea0003900000 */
[----:B------:R-:W1:Y:S02]  /*8d00*/  @!P1 SYNCS.PHASECHK.TRANS64 P1, [R121+URZ+0x26830], R120 ;  /* 0x02683078790095a7 */ /* 0x000e64000802007f */
[----:B-1----:R-:W-:Y:S05]  /*8d10*/  @!P1 BRA `(.L_x_2433) ;  /* 0xfffffffc00ec9947 */ /* 0x002fea000383ffff */
[----:B------:R-:W-:Y:S05]  /*8d20*/  BRA `(.L_x_2432) ;  /* 0xffffff9400bc7947 */ /* 0x000fea000383ffff */
.L_x_2469:
[----:B-1----:R1:W2:Y:S02]  /*8d30*/  SYNCS.PHASECHK.TRANS64.TRYWAIT P0, [R16+URZ+0x26820], R3 ;  /* 0x02682003100075a7 */ /* 0x0022a4000800017f */
[----:B--2---:R-:W-:Y:S05]  /*8d40*/  @!P0 NANOSLEEP.SYNCS 0x989680 ;  /* 0x009896800000895d */ /* 0x004fea0003900000 */
[----:B------:R-:W2:Y:S02]  /*8d50*/  @!P0 SYNCS.PHASECHK.TRANS64 P0, [R16+URZ+0x26820], R3 ;  /* 0x02682003100085a7 */ /* 0x000ea4000800007f */
[----:B--2---:R-:W-:Y:S05]  /*8d60*/  @!P0 BRA `(.L_x_2469) ;  /* 0xfffffffc00f08947 */ /* 0x004fea000383ffff */
[----:B------:R-:W-:Y:S05]  /*8d70*/  BRA `(.L_x_2497) ;  /* 0xffffffdc00147947 */ /* 0x000fea000383ffff */
.L_x_2473:
[----:B-1----:R1:W3:Y:S02]  /*8d80*/  SYNCS.PHASECHK.TRANS64.TRYWAIT P1, [R16+URZ+0x26840], R21 ;  /* 0x02684015100075a7 */ /* 0x0022e4000802017f */
[----:B---3--:R-:W-:Y:S05]  /*8d90*/  @!P1 NANOSLEEP.SYNCS 0x989680 ;  /* 0x009896800000995d */ /* 0x008fea0003900000 */
[----:B------:R-:W3:Y:S02]  /*8da0*/  @!P1 SYNCS.PHASECHK.TRANS64 P1, [R16+URZ+0x26840], R21 ;  /* 0x02684015100095a7 */ /* 0x000ee4000802007f */
[----:B---3--:R-:W-:Y:S05]  /*8db0*/  @!P1 BRA `(.L_x_2473) ;  /* 0xfffffffc00f09947 */ /* 0x008fea000383ffff */
[----:B------:R-:W-:Y:S05]  /*8dc0*/  BRA `(.L_x_2498) ;  /* 0xffffffe400407947 */ /* 0x000fea000383ffff */
.L_x_2475:
[----:B--2---:R2:W3:Y:S02]  /*8dd0*/  SYNCS.PHASECHK.TRANS64.TRYWAIT P1, [R16+URZ+0x26828], R21 ;  /* 0x02682815100075a7 */ /* 0x0044e4000802017f */
[----:B---3--:R-:W-:Y:S05]  /*8de0*/  @!P1 NANOSLEEP.SYNCS 0x989680 ;  /* 0x009896800000995d */ /* 0x008fea0003900000 */
[----:B------:R-:W3:Y:S02]  /*8df0*/  @!P1 SYNCS.PHASECHK.TRANS64 P1, [R16+URZ+0x26828], R21 ;  /* 0x02682815100095a7 */ /* 0x000ee4000802007f */
[----:B---3--:R-:W-:Y:S05]  /*8e00*/  @!P1 BRA `(.L_x_2475) ;  /* 0xfffffffc00f09947 */ /* 0x008fea000383ffff */
[----:B------:R-:W-:Y:S05]  /*8e10*/  BRA `(.L_x_2499) ;  /* 0xffffffe400f07947 */ /* 0x000fea000383ffff */
.L_x_2477:
[----:B---3--:R3:W4:Y:S02]  /*8e20*/  SYNCS.PHASECHK.TRANS64.TRYWAIT P1, [R16+URZ+0x26848], R21 ;  /* 0x02684815100075a7 */ /* 0x008724000802017f */
[----:B----4-:R-:W-:Y:S05]  /*8e30*/  @!P1 NANOSLEEP.SYNCS 0x989680 ;  /* 0x009896800000995d */ /* 0x010fea0003900000 */
[----:B------:R-:W4:Y:S02]  /*8e40*/  @!P1 SYNCS.PHASECHK.TRANS64 P1, [R16+URZ+0x26848], R21 ;  /* 0x02684815100095a7 */ /* 0x000f24000802007f */
[----:B----4-:R-:W-:Y:S05]  /*8e50*/  @!P1 BRA `(.L_x_2477) ;  /* 0xfffffffc00f09947 */ /* 0x010fea000383ffff */
[----:B------:R-:W-:Y:S05]  /*8e60*/  BRA `(.L_x_2500) ;  /* 0xffffffe800a07947 */ /* 0x000fea000383ffff */
.L_x_2479:
[----:B------:R-:W-:-:S07]  /*8e70*/  SHF.L.U32 R5, R11, 0x1f, RZ ;  /* 0x0000001f0b057819 */ /* 0x000fce00000006ff */
.L_x_2501:
[----:B------:R1:W1:Y:S02]  /*8e80*/  SYNCS.PHASECHK.TRANS64.TRYWAIT P1, [R16+URZ+0x26820], R5 ;  /* 0x02682005100075a7 */ /* 0x000264000802017f */
[----:B-1----:R-:W-:Y:S05]  /*8e90*/  @!P1 NANOSLEEP.SYNCS 0x989680 ;  /* 0x009896800000995d */ /* 0x002fea0003900000 */
[----:B------:R-:W1:Y:S02]  /*8ea0*/  @!P1 SYNCS.PHASECHK.TRANS64 P1, [R16+URZ+0x26820], R5 ;  /* 0x02682005100095a7 */ /* 0x000e64000802007f */
[----:B-1----:R-:W-:Y:S05]  /*8eb0*/  @!P1 BRA `(.L_x_2501) ;  /* 0xfffffffc00f09947 */ /* 0x002fea000383ffff */
[----:B------:R-:W-:Y:S05]  /*8ec0*/  BRA `(.L_x_2502) ;  /* 0xffffffec00387947 */ /* 0x000fea000383ffff */
.L_x_2482:
[----:B-1----:R1:W2:Y:S02]  /*8ed0*/  SYNCS.PHASECHK.TRANS64.TRYWAIT P1, [R16+URZ+0x26840], R13 ;  /* 0x0268400d100075a7 */ /* 0x0022a4000802017f */
[----:B--2---:R-:W-:Y:S05]  /*8ee0*/  @!P1 NANOSLEEP.SYNCS 0x989680 ;  /* 0x009896800000995d */ /* 0x004fea0003900000 */
[----:B------:R-:W2:Y:S02]  /*8ef0*/  @!P1 SYNCS.PHASECHK.TRANS64 P1, [R16+URZ+0x26840], R13 ;  /* 0x0268400d100095a7 */ /* 0x000ea4000802007f */
[----:B--2---:R-:W-:Y:S05]  /*8f00*/  @!P1 BRA `(.L_x_2482) ;  /* 0xfffffffc00f09947 */ /* 0x004fea000383ffff */
[----:B------:R-:W-:Y:S05]  /*8f10*/  BRA `(.L_x_2503) ;  /* 0xfffffff0000c7947 */ /* 0x000fea000383ffff */
.L_x_2484:
[----:B--2---:R2:W1:Y:S02]  /*8f20*/  SYNCS.PHASECHK.TRANS64.TRYWAIT P1, [R16+URZ+0x26828], R13 ;  /* 0x0268280d100075a7 */ /* 0x004464000802017f */
[----:B-1----:R-:W-:Y:S05]  /*8f30*/  @!P1 NANOSLEEP.SYNCS 0x989680 ;  /* 0x009896800000995d */ /* 0x002fea0003900000 */
[----:B------:R-:W1:Y:S02]  /*8f40*/  @!P1 SYNCS.PHASECHK.TRANS64 P1, [R16+URZ+0x26828], R13 ;  /* 0x0268280d100095a7 */ /* 0x000e64000802007f */
[----:B-1----:R-:W-:Y:S05]  /*8f50*/  @!P1 BRA `(.L_x_2484) ;  /* 0xfffffffc00f09947 */ /* 0x002fea000383ffff */
[----:B------:R-:W-:Y:S05]  /*8f60*/  BRA `(.L_x_2504) ;  /* 0xfffffff000b07947 */ /* 0x000fea000383ffff */
.L_x_2486:
[----:B------:R1:W1:Y:S02]  /*8f70*/  SYNCS.PHASECHK.TRANS64.TRYWAIT P0, [R3+URZ+0x26840], R0 ;  /* 0x02684000030075a7 */ /* 0x000264000800017f */
[----:B-1----:R-:W-:Y:S05]  /*8f80*/  @!P0 NANOSLEEP.SYNCS 0x989680 ;  /* 0x009896800000895d */ /* 0x002fea0003900000 */
[----:B------:R-:W1:Y:S02]  /*8f90*/  @!P0 SYNCS.PHASECHK.TRANS64 P0, [R3+URZ+0x26840], R0 ;  /* 0x02684000030085a7 */ /* 0x000e64000800007f */
[----:B-1----:R-:W-:Y:S05]  /*8fa0*/  @!P0 BRA `(.L_x_2486) ;  /* 0xfffffffc00f08947 */ /* 0x002fea000383ffff */
[----:B------:R-:W-:Y:S05]  /*8fb0*/  BRA `(.L_x_2505) ;  /* 0xfffffff400807947 */ /* 0x000fea000383ffff */
.L_x_2488:
[----:B------:R-:W-:Y:S01]  /*8fc0*/  BSSY B0, `(.L_x_2506) ;  /* 0x0000006000007945 */ /* 0x000fe20003800000 */
[----:B------:R-:W-:-:S07]  /*8fd0*/  IMAD.MOV.U32 R15, RZ, RZ, -0x1 ;  /* 0xffffffffff0f7424 */ /* 0x000fce00078e00ff */
[----:B------:R-:W-:Y:S05]  /*8fe0*/  WARPSYNC.COLLECTIVE R15, `(.L_x_2507) ;  /* 0x000000000f0c7348 */ /* 0x000fea0003c00000 */
[----:B------:R-:W-:Y:S02]  /*8ff0*/  ELECT P6, UR62, PT ;  /* 0x00000000003e782f */ /* 0x000fe400038c0000 */
[----:B------:R-:W-:Y:S01]  /*9000*/  MOV R14, UR62 ;  /* 0x0000003e000e7c02 */ /* 0x000fe20008000f00 */
[----:B------:R-:W-:Y:S10]  /*9010*/  ENDCOLLECTIVE ;  /* 0x000000000000791b */ /* 0x000ff40003800000 */
.L_x_2507:
[----:B------:R-:W-:Y:S05]  /*9020*/  BSYNC B0 ;  /* 0x0000000000007941 */ /* 0x000fea0003800000 */
.L_x_2506:
[----:B------:R-:W-:Y:S05]  /*9030*/  BRA `(.L_x_2508) ;  /* 0xfffffff800487947 */ /* 0x000fea000383ffff */
.L_x_2490:
[----:B-1----:R1:W2:Y:S02]  /*9040*/  SYNCS.PHASECHK.TRANS64.TRYWAIT P0, [R6+URZ], R5 ;  /* 0x00000005060075a7 */ /* 0x0022a4000800017f */
[----:B--2---:R-:W-:Y:S05]  /*9050*/  @!P0 NANOSLEEP.SYNCS 0x989680 ;  /* 0x009896800000895d */ /* 0x004fea0003900000 */
[----:B------:R-:W2:Y:S02]  /*9060*/  @!P0 SYNCS.PHASECHK.TRANS64 P0, [R6+URZ], R5 ;  /* 0x00000005060085a7 */ /* 0x000ea4000800007f */
[----:B--2---:R-:W-:Y:S05]  /*9070*/  @!P0 BRA `(.L_x_2490) ;  /* 0xfffffffc00f08947 */ /* 0x004fea000383ffff */
[----:B------:R-:W-:Y:S05]  /*9080*/  BRA `(.L_x_2509) ;  /* 0xfffffff800887947 */ /* 0x000fea000383ffff */
.L_x_2491:
[----:B--2---:R2:W3:Y:S02]  /*9090*/  SYNCS.PHASECHK.TRANS64.TRYWAIT P0, [R3+URZ], R2 ;  /* 0x00000002030075a7 */ /* 0x0044e4000800017f */
[----:B---3--:R-:W-:Y:S05]  /*90a0*/  @!P0 NANOSLEEP.SYNCS 0x989680 ;  /* 0x009896800000895d */ /* 0x008fea0003900000 */
[----:B------:R-:W3:Y:S02]  /*90b0*/  @!P0 SYNCS.PHASECHK.TRANS64 P0, [R3+URZ], R2 ;  /* 0x00000002030085a7 */ /* 0x000ee4000800007f */
[----:B---3--:R-:W-:Y:S05]  /*90c0*/  @!P0 BRA `(.L_x_2491) ;  /* 0xfffffffc00f08947 */ /* 0x008fea000383ffff */
[----:B------:R-:W-:Y:S05]  /*90d0*/  BRA `(.L_x_2510) ;  /* 0xfffffff8007c7947 */ /* 0x000fea000383ffff */
.L_x_2493:
[----:B--2---:R2:W3:Y:S02]  /*90e0*/  SYNCS.PHASECHK.TRANS64.TRYWAIT P0, [R0+URZ], R5 ;  /* 0x00000005000075a7 */ /* 0x0044e4000800017f */
[----:B---3--:R-:W-:Y:S05]  /*90f0*/  @!P0 NANOSLEEP.SYNCS 0x989680 ;  /* 0x009896800000895d */ /* 0x008fea0003900000 */
[----:B------:R-:W3:Y:S02]  /*9100*/  @!P0 SYNCS.PHASECHK.TRANS64 P0, [R0+URZ], R5 ;  /* 0x00000005000085a7 */ /* 0x000ee4000800007f */
[----:B---3--:R-:W-:Y:S05]  /*9110*/  @!P0 BRA `(.L_x_2493) ;  /* 0xfffffffc00f08947 */ /* 0x008fea000383ffff */
[----:B------:R-:W-:Y:S05]  /*9120*/  BRA `(.L_x_2511) ;  /* 0xfffffff800807947 */ /* 0x000fea000383ffff */
.L_x_2512:
        /* <DEDUP_REMOVED lines=13> */
.L_x_3311:


//--------------------- .text._ZN7cutlass13device_kernelIN5flash11enable_sm90INS1_16FlashAttnBwdSm90INS1_25CollectiveMainloopBwdSm90ILi2ELi2ELi2EN4cute5tupleIJNS5_1CILi1EEES8_S8_EEENS6_IJNS7_ILi64EEENS7_ILi128EEENS7_ILi96EEEEEENS_10bfloat16_tEfNS_4arch4Sm90ELb1ELb0ELb1ELb0ELb1ELb1ELb0ELb0ELi2ELi1ELi2ELi1ELb1EEENS1_24CollectiveEpilogueBwdGQAISD_fSG_Li256ELb0ELb1EEENS1_25SingleTileBwdLPTSchedulerILb0ELi128ELb1EEEEEEEEEvNT_6ParamsE --------------------------
	.section	.text._ZN7cutlass13device_kernelIN5flash11enable_sm90INS1_16FlashAttnBwdSm90INS1_25CollectiveMainloopBwdSm90ILi2ELi2ELi2EN4cute5tupleIJNS5_1CILi1EEES8_S8_EEENS6_IJNS7_ILi64EEENS7_ILi128EEENS7_ILi96EEEEEENS_10bfloat16_tEfNS_4arch4Sm90ELb1ELb0ELb1ELb0ELb1ELb1ELb0ELb0ELi2ELi1ELi2ELi1ELb1EEENS1_24CollectiveEpilogueBwdGQAISD_fSG_Li256ELb0ELb1EEENS1_25SingleTileBwdLPTSchedulerILb0ELi128ELb1EEEEEEEEEvNT_6ParamsE,"ax",@progbits
	.align	128
.text._ZN7cutlass13device_kernelIN5flash11enable_sm90INS1_16FlashAttnBwdSm90INS1_25CollectiveMainloopBwdSm90ILi2ELi2ELi2EN4cute5tupleIJNS5_1CILi1EEES8_S8_EEENS6_IJNS7_ILi64EEENS7_ILi128EEENS7_ILi96EEEEEENS_10bfloat16_tEfNS_4arch4Sm90ELb1ELb0ELb1ELb0ELb1ELb1ELb0ELb0ELi2ELi1ELi2ELi1ELb1EEENS1_24CollectiveEpilogueBwdGQAISD_fSG_Li256ELb0ELb1EEENS1_25SingleTileBwdLPTSchedulerILb0ELi128ELb1EEEEEEEEEvNT_6ParamsE:
        .type           _ZN7cutlass13device_kernelIN5flash11enable_sm90INS1_16FlashAttnBwdSm90INS1_25CollectiveMainloopBwdSm90ILi2ELi2ELi2EN4cute5tupleIJNS5_1CILi1EEES8_S8_EEENS6_IJNS7_ILi64EEENS7_ILi128EEENS7_ILi96EEEEEENS_10bfloat16_tEfNS_4arch4Sm90ELb1ELb0ELb1ELb0ELb1ELb1ELb0ELb0ELi2ELi1ELi2ELi1ELb1EEENS1_24CollectiveEpilogueBwdGQAISD_fSG_Li256ELb0ELb1EEENS1_25SingleTileBwdLPTSchedulerILb0ELi128ELb1EEEEEEEEEvNT_6ParamsE,@function
        .size           _ZN7cutlass13device_kernelIN5flash11enable_sm90INS1_16FlashAttnBwdSm90INS1_25CollectiveMainloopBwdSm90ILi2ELi2ELi2EN4cute5tupleIJNS5_1CILi1EEES8_S8_EEENS6_IJNS7_ILi64EEENS7_ILi128EEENS7_ILi96EEEEEENS_10bfloat16_tEfNS_4arch4Sm90ELb1ELb0ELb1ELb0ELb1ELb1ELb0ELb0ELi2ELi1ELi2ELi1ELb1EEENS1_24CollectiveEpilogueBwdGQAISD_fSG_Li256ELb0ELb1EEENS1_25SingleTileBwdLPTSchedulerILb0ELi128ELb1EEEEEEEEEvNT_6ParamsE,(.L_x_3312 - _ZN7cutlass13device_kernelIN5flash11enable_sm90INS1_16FlashAttnBwdSm90INS1_25CollectiveMainloopBwdSm90ILi2ELi2ELi2EN4cute5tupleIJNS5_1CILi1EEES8_S8_EEENS6_IJNS7_ILi64EEENS7_ILi128EEENS7_ILi96EEEEEENS_10bfloat16_tEfNS_4arch4Sm90ELb1ELb0ELb1ELb0ELb1ELb1ELb0ELb0ELi2ELi1ELi2ELi1ELb1EEENS1_24CollectiveEpilogueBwdGQAISD_fSG_Li256ELb0ELb1EEENS1_25SingleTileBwdLPTSchedulerILb0ELi128ELb1EEEEEEEEEvNT_6ParamsE)
        .other          _ZN7cutlass13device_kernelIN5flash11enable_sm90INS1_16FlashAttnBwdSm90INS1_25CollectiveMainloopBwdSm90ILi2ELi2ELi2EN4cute5tupleIJNS5_1CILi1EEES8_S8_EEENS6_IJNS7_ILi64EEENS7_ILi128EEENS7_ILi96EEEEEENS_10bfloat16_tEfNS_4arch4Sm90ELb1ELb0ELb1ELb0ELb1ELb1ELb0ELb0ELi2ELi1ELi2ELi1ELb1EEENS1_24CollectiveEpilogueBwdGQAISD_fSG_Li256ELb0ELb1EEENS1_25SingleTileBwdLPTSchedulerILb0ELi128ELb1EEEEEEEEEvNT_6ParamsE,@"STO_CUDA_ENTRY STV_DEFAULT"
_ZN7cutlass13device_kernelIN5flash11enable_sm90INS1_16FlashAttnBwdSm90INS1_25CollectiveMainloopBwdSm90ILi2ELi2ELi2EN4cute5tupleIJNS5_1CILi1EEES8_S8_EEENS6_IJNS7_ILi64EEENS7_ILi128EEENS7_ILi96EEEEEENS_10bfloat16_tEfNS_4arch4Sm90ELb1ELb0ELb1ELb0ELb1ELb1ELb0ELb0ELi2ELi1ELi2ELi1ELb1EEENS1_24CollectiveEpilogueBwdGQAISD_fSG_Li256ELb0ELb1EEENS1_25SingleTileBwdLPTSchedulerILb0ELi128ELb1EEEEEEEEEvNT_6ParamsE:
        /* <DEDUP_REMOVED lines=24> */
.L_x_2514:
[----:B------:R-:W-:Y:S05]  /*0180*/  BSYNC B0 ;  /* 0x0000000000007941 */ /* 0x000fea0003800000 */
.L_x_2513:
        /* <DEDUP_REMOVED lines=37> */
.L_x_2515:
        /* <DEDUP_REMOVED lines=22> */
.L_x_2516:
[----:B------:R-:W-:Y:S01]  /*0540*/  PLOP3.LUT P0, PT, PT, PT, UP0, 0x80, 0x0 ;  /* 0x000000000000781c */ /* 0x000fe20003f0f008 */
[----:B------:R-:W-:Y:S01]  /*0550*/  NOP ;  /* 0x0000000000007918 */ /* 0x000fe20000000000 */
[----:B------:R-:W-:Y:S01]  /*0560*/  ULDC.64 UR46, c[0x0][0x208] ;  /* 0x00008200002e7ab9 */ /* 0x000fe20000000a00 */
[----:B------:R-:W-:Y:S01]  /*0570*/  BSSY B6, `(.L_x_2517) ;  /* 0x0000955000067945 */ /* 0x000fe20003800000 */
[----:B-12-4-:R-:W-:Y:S09]  /*0580*/  BAR.SYNC.DEFER_BLOCKING 0x0 ;  /* 0x0000000000007b1d */ /* 0x016ff20000010000 */
[----:B------:R-:W-:Y:S05]  /*0590*/  @!P0 BRA `(.L_x_2518) ;  /* 0x0000005400348947 */ /* 0x000fea0003800000 */
.L_x_2519:
        /* <DEDUP_REMOVED lines=32> */
.L_x_2520:
[----:B------:R-:W-:Y:S01]  /*07a0*/  ULDC UR7, c[0x0][0x8cc] ;  /* 0x0002330000077ab9 */ /* 0x000fe20000000800 */
[----:B------:R-:W-:Y:S01]  /*07b0*/  UMOV UR36, UR10 ;  /* 0x0000000a00247c82 */ /* 0x000fe20008000000 */
[----:B------:R-:W-:-:S11]  /*07c0*/  UISETP.NE.AND UP0, UPT, UR7, 0x1, UPT ;  /* 0x000000010700788c */ /* 0x000fd6000bf05270 */
[----:B------:R-:W-:Y:S02]  /*07d0*/  @UP0 ULDC.64 UR8, c[0x0][0x8d0] ;  /* 0x0002340000080ab9 */ /* 0x000fe40000000a00 */
[----:B------:R-:W-:-:S04]  /*07e0*/  UIMAD.WIDE.U32 UR4, UR10, UR8, URZ ;  /* 0x000000080a0472a5 */ /* 0x000fc8000f8e003f */
[----:B------:R-:W-:-:S04]  /*07f0*/  @UP0 USHF.R.U32.HI UR36, URZ, UR9, UR5 ;  /* 0x000000093f240299 */ /* 0x000fc80008011605 */
[----:B------:R-:W-:-:S12]  /*0800*/  UIMAD UR4, UR36, UR7, URZ ;  /* 0x00000007240472a4 */ /* 0x000fd8000f8e023f */
.L_x_2521:
        /* <DEDUP_REMOVED lines=104> */
.L_x_2525:
        /* <DEDUP_REMOVED lines=15> */
.L_x_2524:
        /* <DEDUP_REMOVED lines=22> */
.L_x_2527:
        /* <DEDUP_REMOVED lines=15> */
.L_x_2526:
[----:B------:R-:W-:Y:S01]  /*11d0*/  SHF.R.S32.HI R19, RZ, 0x1f, R18 ;  /* 0x0000001fff137819 */ /* 0x000fe20000011412 */
[----:B------:R-:W-:-:S03]  /*11e0*/  UMOV UR4, 0xffffffff ;  /* 0xffffffff00047882 */ /* 0x000fc60000000000 */
[----:B------:R-:W-:-:S04]  /*11f0*/  LEA.HI R0, R19, R18, RZ, 0x7 ;  /* 0x0000001213007211 */ /* 0x000fc800078f38ff */
[----:B------:R-:W-:Y:S01]  /*1200*/  SHF.R.S32.HI R17, RZ, 0x7, R0 ;  /* 0x00000007ff117819 */ /* 0x000fe20000011400 */
[----:B------:R-:W-:Y:S06]  /*1210*/  BRA.DIV UR4, `(.L_x_2528) ;  /* 0x0000008a04307947 */ /* 0x000fec000b800000 */
[----:B------:R1:W2:Y:S02]  /*1220*/  SHFL.IDX PT, R14, R17, RZ, 0x1f ;  /* 0x00001fff110e7589 */ /* 0x0002a400000e0000 */
.L_x_2632:
        /* <DEDUP_REMOVED lines=15> */
.L_x_2529:
        /* <DEDUP_REMOVED lines=19> */
.L_x_2531:
        /* <DEDUP_REMOVED lines=124> */
.L_x_2542:
[----:B------:R-:W-:-:S06]  /*1c10*/  UISETP.NE.AND UP0, UPT, UR16, 0x3, UPT ;  /* 0x000000031000788c */ /* 0x000fcc000bf05270 */
[----:B------:R-:W-:-:S13]  /*1c20*/  PLOP3.LUT P0, PT, PT, PT, UP0, 0x80, 0x0 ;  /* 0x000000000000781c */ /* 0x000fda0003f0f008 */
[----:B-1----:R-:W-:Y:S05]  /*1c30*/  @!P0 BRA `(.L_x_2532) ;  /* 0x0000000000048947 */ /* 0x002fea0003800000 */
[----:B------:R-:W-:Y:S01]  /*1c40*/  BPT.TRAP 0x1 ;  /* 0x000000040000795c */ /* 0x000fe20000300000 */
.L_x_2532:
[----:B------:R-:W-:Y:S01]  /*1c50*/  R2UR UR9, R235 ;  /* 0x00000000eb0972ca */ /* 0x000fe200000e0000 */
[----:B------:R-:W-:-:S05]  /*1c60*/  IMAD.U32 R120, RZ, RZ, UR4 ;  /* 0x00000004ff787e24 */ /* 0x000fca000f8e00ff */
[----:B------:R-:W-:-:S07]  /*1c70*/  SHF.L.U32 R120, R120, 0x1f, RZ ;  /* 0x0000001f78787819 */ /* 0x000fce00000006ff */
[----:B------:R-:W-:-:S09]  /*1c80*/  ULEA UR9, UR5, UR9, 0x3 ;  /* 0x0000000905097291 */ /* 0x000fd2000f8e183f */
[----:B------:R1:W2:Y:S01]  /*1c90*/  SYNCS.PHASECHK.TRANS64.TRYWAIT P1, [UR9+0x26810], R120 ;  /* 0x02681078ff0075a7 */ /* 0x0002a20008020149 */
[----:B------:R-:W-:Y:S05]  /*1ca0*/  @!P0 BRA `(.L_x_2533) ;  /* 0x0000000000048947 */ /* 0x000fea0003800000 */
[----:B------:R-:W-:Y:S01]  /*1cb0*/  BPT.TRAP 0x1 ;  /* 0x000000040000795c */ /* 0x000fe20000300000 */
.L_x_2533:
[----:B--2---:R-:W-:Y:S05]  /*1cc0*/  @P1 BRA `(.L_x_2534) ;  /* 0x0000000000081947 */ /* 0x004fea0003800000 */
[----:B------:R-:W2:Y:S02]  /*1cd0*/  SYNCS.PHASECHK.TRANS64.TRYWAIT P1, [UR9+0x26810], R120 ;  /* 0x02681078ff0075a7 */ /* 0x000ea40008020149 */
[----:B--2---:R-:W-:Y:S05]  /*1ce0*/  @!P1 BRA `(.L_x_2535) ;  /* 0x0000007c00b09947 */ /* 0x004fea0003800000 */
.L_x_2534:
        /* <DEDUP_REMOVED lines=66> */
.L_x_2536:
[----:B------:R1:W1:Y:S01]  /*2110*/  SYNCS.PHASECHK.TRANS64.TRYWAIT P1, [UR9+0x26830], R120 ;  /* 0x02683078ff0075a7 */ /* 0x0002620008020149 */
[----:B------:R-:W-:Y:S05]  /*2120*/  @!P0 BRA `(.L_x_2537) ;  /* 0x0000000000048947 */ /* 0x000fea0003800000 */
[----:B------:R-:W-:Y:S01]  /*2130*/  BPT.TRAP 0x1 ;  /* 0x000000040000795c */ /* 0x000fe20000300000 */
.L_x_2537:
        /* <DEDUP_REMOVED lines=50> */
.L_x_2538:
        /* <DEDUP_REMOVED lines=79> */
[C---:B------:R-:W-:Y:S01]  /*2950*/  ISETP.GT.AND P6, PT, R120.reuse, 0x19, PT ;  /* 0x000000197800780c */ /* 0x040fe20003fc4270 */
[----:B------:R-:W-:Y:S01]  /*2960*/  UMOV UR15, 0xc0000010 ;  /* 0xc0000010000f7882 */ /* 0x000fe20000000000 */
[C---:B------:R-:W-:Y:S01]  /*2970*/  ISETP.GT.AND P1, PT, R120.reuse, 0x20, PT ;  /* 0x000000207800780c */ /* 0x040fe20003f24270 */
[----:B------:R-:W-:Y:S01]  /*2980*/  MUFU.EX2 R162, R162 ;  /* 0x000000a200a27308 */ /* 0x000fe20000000800 */
[----:B------:R-:W-:-:S02]  /*2990*/  ISETP.GT.AND P3, PT, R120, 0x21, PT ;  /* 0x000000217800780c */ /* 0x000fc40003f64270 */
        /* <DEDUP_REMOVED lines=66> */
[----:B------:R-:W-:Y:S02]  /*2dc0*/  UMOV UR11, 0x80000020 ;  /* 0x80000020000b7882 */ /* 0x000fe40000000000 */
        /* <DEDUP_REMOVED lines=231> */
[----:B------:R-:W-:Y:S02]  /*3c40*/  R2UR UR10, R237 ;  /* 0x00000000ed0a72ca */ /* 0x000fe400000e0000 */
[----:B------:R-:W-:-:S11]  /*3c50*/  R2UR UR11, R5 ;  /* 0x00000000050b72ca */ /* 0x000fd600000e0000 */
[----:B------:R-:W-:Y:S02]  /*3c60*/  USHF.R.U32.HI UR10, URZ, 0x4, UR10 ;  /* 0x000000043f0a7899 */ /* 0x000fe4000801160a */
[----:B------:R-:W-:Y:S02]  /*3c70*/  USHF.R.U32.HI UR11, URZ, 0x4, UR11 ;  /* 0x000000043f0b7899 */ /* 0x000fe4000801160b */
[----:B------:R-:W-:Y:S02]  /*3c80*/  ULOP3.LUT UR10, UR10, 0x3fff, URZ, 0xc0, !UPT ;  /* 0x00003fff0a0a7892 */ /* 0x000fe4000f8ec03f */
[----:B------:R-:W-:Y:S02]  /*3c90*/  ULOP3.LUT UR18, UR11, 0x3fff, URZ, 0xc0, !UPT ;  /* 0x00003fff0b127892 */ /* 0x000fe4000f8ec03f */
[----:B------:R-:W-:Y:S02]  /*3ca0*/  ULOP3.LUT UR19, UR10, 0x10000, URZ, 0xfc, !UPT ;  /* 0x000100000a137892 */ /* 0x000fe4000f8efc3f */
[----:B------:R-:W-:Y:S01]  /*3cb0*/  UIADD3 UR10, UR12, 0xc0, URZ ;  /* 0x000000c00c0a7890 */ /* 0x000fe2000fffe03f */
[----:B------:R-:W-:Y:S01]  /*3cc0*/  UMOV UR11, 0x80000020 ;  /* 0x80000020000b7882 */ /* 0x000fe20000000000 */
[----:B------:R-:W-:Y:S01]  /*3cd0*/  ULEA UR19, UR5, UR19, 0xa ;  /* 0x0000001305137291 */ /* 0x000fe2000f8e503f */
[----:B------:R-:W-:Y:S01]  /*3ce0*/  UMOV UR14, UR18 ;  /* 0x00000012000e7c82 */ /* 0x000fe20008000000 */
[----:B------:R-:W-:-:S05]  /*3cf0*/  UIADD3 UR20, UR18, 0x200, URZ ;  /* 0x0000020012147890 */ /* 0x000fca000fffe03f */
        /* <DEDUP_REMOVED lines=161> */
.L_x_2540:
        /* <DEDUP_REMOVED lines=23> */
[----:B------:R-:W-:Y:S01]  /*4880*/  UIADD3 UR10, UR12, 0xc0, URZ ;  /* 0x000000c00c0a7890 */ /* 0x000fe2000fffe03f */
        /* <DEDUP_REMOVED lines=21> */
.L_x_2541:
        /* <DEDUP_REMOVED lines=62> */
.L_x_2523:
[----:B------:R-:W-:Y:S05]  /*4dc0*/  @P0 BRA `(.L_x_2522) ;  /* 0x0000004c003c0947 */ /* 0x000fea0003800000 */
[----:B-1----:R-:W1:Y:S01]  /*4dd0*/  S2R R4, SR_TID.X ;  /* 0x0000000000047919 */ /* 0x002e620000002100 */
[----:B------:R-:W-:Y:S01]  /*4de0*/  ULDC UR8, c[0x0][0x850] ;  /* 0x0002140000087ab9 */ /* 0x000fe20000000800 */
[----:B------:R-:W-:Y:S01]  /*4df0*/  UMOV UR10, UR39 ;  /* 0x00000027000a7c82 */ /* 0x000fe20008000000 */
[----:B------:R-:W-:Y:S01]  /*4e00*/  UISETP.NE.AND UP0, UPT, UR8, 0x1, UPT ;  /* 0x000000010800788c */ /* 0x000fe2000bf05270 */
[----:B------:R-:W2:Y:S01]  /*4e10*/  S2UR UR19, SR_CgaCtaId ;  /* 0x00000000001379c3 */ /* 0x000ea20000008800 */
[----:B------:R-:W-:Y:S01]  /*4e20*/  ULDC.64 UR12, c[0x0][0x818] ;  /* 0x00020600000c7ab9 */ /* 0x000fe20000000a00 */
[----:B------:R-:W-:Y:S01]  /*4e30*/  ULOP3.LUT UR36, URZ, UR36, URZ, 0x33, !UPT ;  /* 0x000000243f247292 */ /* 0x000fe2000f8e333f */
[----:B------:R-:W-:Y:S01]  /*4e40*/  BSSY B0, `(.L_x_2543) ;  /* 0x0000056000007945 */ /* 0x000fe20003800000 */
[----:B------:R-:W-:Y:S01]  /*4e50*/  ULDC UR6, c[0x0][0x8b4] ;  /* 0x00022d0000067ab9 */ /* 0x000fe20000000800 */
[----:B------:R-:W-:Y:S01]  /*4e60*/  ULDC UR16, c[0x0][0x80c] ;  /* 0x0002030000107ab9 */ /* 0x000fe20000000800 */
[----:B------:R-:W-:-:S02]  /*4e70*/  UIADD3 UR36, UR36, UR6, URZ ;  /* 0x0000000624247290 */ /* 0x000fc4000fffe03f */
[----:B------:R-:W-:Y:S02]  /*4e80*/  UIMAD UR11, UR37, UR16, URZ ;  /* 0x00000010250b72a4 */ /* 0x000fe4000f8e023f */
[----:B------:R-:W-:Y:S01]  /*4e90*/  @UP0 ULDC UR4, c[0x0][0x854] ;  /* 0x0002150000040ab9 */ /* 0x000fe20000000800 */
[----:B------:R-:W-:Y:S01]  /*4ea0*/  @UP0 ULDC UR7, c[0x0][0x858] ;  /* 0x0002160000070ab9 */ /* 0x000fe20000000800 */
[----:B------:R-:W-:Y:S02]  /*4eb0*/  UIMAD.WIDE.U32 UR4, UR39, UR4, URZ ;  /* 0x00000004270472a5 */ /* 0x000fe4000f8e003f */
[----:B------:R-:W-:Y:S02]  /*4ec0*/  UIMAD UR6, UR36, 0x3000, URZ ;  /* 0x00003000240678a4 */ /* 0x000fe4000f8e023f */
[----:B------:R-:W-:Y:S01]  /*4ed0*/  @UP0 USHF.R.U32.HI UR10, URZ, UR7, UR5 ;  /* 0x000000073f0a0299 */ /* 0x000fe20008011605 */
[----:B------:R-:W-:Y:S01]  /*4ee0*/  UMOV UR18, 0x400 ;  /* 0x0000040000127882 */ /* 0x000fe20000000000 */
[----:B------:R-:W-:-:S02]  /*4ef0*/  USHF.R.S32.HI UR7, URZ, 0x1f, UR6 ;  /* 0x0000001f3f077899 */ /* 0x000fc40008011406 */
[----:B------:R-:W-:Y:S01]  /*4f00*/  USHF.R.S32.HI UR17, URZ, 0x1f, UR10 ;  /* 0x0000001f3f117899 */ /* 0x000fe2000801140a */
[----:B------:R-:W-:Y:S01]  /*4f10*/  ULDC.64 UR14, c[0x0][0x840] ;  /* 0x00021000000e7ab9 */ /* 0x000fe20000000a00 */
[----:B------:R-:W-:Y:S02]  /*4f20*/  UIMAD.WIDE.U32 UR4, UR10, UR12, UR6 ;  /* 0x0000000c0a0472a5 */ /* 0x000fe4000f8e0006 */
[----:B------:R-:W-:Y:S01]  /*4f30*/  UIMAD UR9, UR17, UR12, URZ ;  /* 0x0000000c110972a4 */ /* 0x000fe2000f8e023f */
[C---:B-1----:R-:W-:Y:S01]  /*4f40*/  VIADD R3, R4.reuse, 0xffffff80 ;  /* 0xffffff8004037836 */ /* 0x042fe20000000000 */
[----:B------:R-:W-:Y:S01]  /*4f50*/  UIMAD.WIDE.U32 UR6, UR10, UR14, UR6 ;  /* 0x0000000e0a0672a5 */ /* 0x000fe2000f8e0006 */
[----:B------:R-:W-:Y:S01]  /*4f60*/  BAR.SYNC.DEFER_BLOCKING 0x1, 0x100 ;  /* 0x0044000000007b1d */ /* 0x000fe20000010000 */
[----:B------:R-:W-:Y:S01]  /*4f70*/  UIMAD UR20, UR10, UR13, UR9 ;  /* 0x0000000d0a1472a4 */ /* 0x000fe2000f8e0209 */
[----:B------:R-:W-:Y:S01]  /*4f80*/  ISETP.NE.AND P1, PT, R4, 0x80, PT ;  /* 0x000000800400780c */ /* 0x000fe20003f25270 */
[----:B------:R-:W-:Y:S01]  /*4f90*/  UIMAD UR21, UR17, UR14, URZ ;  /* 0x0000000e111572a4 */ /* 0x000fe2000f8e023f */
[----:B------:R-:W-:Y:S01]  /*4fa0*/  SHF.R.S32.HI R0, RZ, 0x1f, R3 ;  /* 0x0000001fff007819 */ /* 0x000fe20000011403 */
[----:B------:R-:W-:Y:S01]  /*4fb0*/  UIADD3 UR5, UR5, UR20, URZ ;  /* 0x0000001405057290 */ /* 0x000fe2000fffe03f */
[----:B------:R-:W-:Y:S01]  /*4fc0*/  ISETP.NE.AND P0, PT, R3, RZ, PT ;  /* 0x000000ff0300720c */ /* 0x000fe20003f05270 */
[----:B------:R-:W-:Y:S01]  /*4fd0*/  ULDC UR9, c[0x0][0x870] ;  /* 0x00021c0000097ab9 */ /* 0x000fe20000000800 */
[----:B------:R-:W-:Y:S01]  /*4fe0*/  LEA.HI R2, R0, R3, RZ, 0x7 ;  /* 0x0000000300027211 */ /* 0x000fe200078f38ff */
[----:B------:R-:W-:Y:S01]  /*4ff0*/  UIMAD UR9, UR9, UR36, URZ ;  /* 0x00000024090972a4 */ /* 0x000fe2000f8e023f */
[----:B------:R-:W-:-:S02]  /*5000*/  ULDC.64 UR12, c[0x0][0x868] ;  /* 0x00021a00000c7ab9 */ /* 0x000fc40000000a00 */
[----:B------:R-:W-:Y:S01]  /*5010*/  LOP3.LUT R0, R2, 0x3fffff80, RZ, 0xc0, !PT ;  /* 0x3fffff8002007812 */ /* 0x000fe200078ec0ff */
[----:B------:R-:W-:Y:S01]  /*5020*/  UIMAD UR16, UR9, UR16, URZ ;  /* 0x00000010091072a4 */ /* 0x000fe2000f8e023f */
[----:B------:R-:W-:Y:S01]  /*5030*/  SHF.R.S32.HI R5, RZ, 0x7, R2 ;  /* 0x00000007ff057819 */ /* 0x000fe20000011402 */
[----:B--2---:R-:W-:Y:S02]  /*5040*/  ULEA UR9, UR19, UR18, 0x18 ;  /* 0x0000001213097291 */ /* 0x004fe4000f8ec03f */
[----:B------:R-:W-:Y:S01]  /*5050*/  IMAD.IADD R0, R3, 0x1, -R0 ;  /* 0x0000000103007824 */ /* 0x000fe200078e0a00 */
[----:B------:R-:W-:Y:S02]  /*5060*/  USHF.R.S32.HI UR19, URZ, 0x1f, UR16 ;  /* 0x0000001f3f137899 */ /* 0x000fe40008011410 */
[----:B------:R-:W-:Y:S01]  /*5070*/  USHF.R.S32.HI UR18, URZ, 0x1f, UR11 ;  /* 0x0000001f3f127899 */ /* 0x000fe2000801140b */
[----:B------:R-:W-:Y:S01]  /*5080*/  IMAD R0, R5, 0x600, R0 ;  /* 0x0000060005007824 */ /* 0x000fe200078e0200 */
[----:B------:R-:W-:-:S02]  /*5090*/  UIADD3 UR16, UP0, UP1, UR16, UR11, UR10 ;  /* 0x0000000b10107290 */ /* 0x000fc4000f91e00a */
[----:B------:R-:W-:Y:S01]  /*50a0*/  UIMAD UR15, UR10, UR15, UR21 ;  /* 0x0000000f0a0f72a4 */ /* 0x000fe2000f8e0215 */
[----:B------:R-:W-:Y:S01]  /*50b0*/  IMAD.SHL.U32 R0, R0, 0x4, RZ ;  /* 0x0000000400007824 */ /* 0x000fe200078e00ff */
[----:B------:R-:W-:Y:S02]  /*50c0*/  UIADD3.X UR14, UR19, UR18, UR17, UP0, UP1 ;  /* 0x00000012130e7290 */ /* 0x000fe400087e2411 */
[----:B------:R-:W-:Y:S02]  /*50d0*/  USHF.L.U32 UR11, UR16, 0x2, URZ ;  /* 0x00000002100b7899 */ /* 0x000fe4000800063f */
[----:B------:R-:W-:Y:S01]  /*50e0*/  LEA R0, R0, UR9, 0x2 ;  /* 0x0000000900007c11 */ /* 0x000fe2000f8e10ff */
[----:B------:R-:W-:Y:S02]  /*50f0*/  USHF.L.U64.HI UR14, UR16, 0x2, UR14 ;  /* 0x00000002100e7899 */ /* 0x000fe4000801020e */
[----:B------:R-:W-:Y:S02]  /*5100*/  UIADD3 UR16, UP0, UR11, UR12, URZ ;  /* 0x0000000c0b107290 */ /* 0x000fe4000ff1e03f */
[----:B------:R1:W-:Y:S01]  /*5110*/  STS.128 [R0], R24 ;  /* 0x0000001800007388 */ /* 0x0003e20000000c00 */
[----:B------:R-:W-:Y:S01]  /*5120*/  USHF.R.S32.HI UR12, URZ, 0x1f, UR37 ;  /* 0x0000001f3f0c7899 */ /* 0x000fe20008011425 */
[----:B------:R-:W-:-:S02]  /*5130*/  ULDC.64 UR18, c[0x0][0x820] ;  /* 0x0002080000127ab9 */ /* 0x000fc40000000a00 */
[----:B------:R1:W-:Y:S01]  /*5140*/  STS.128 [R0+0x800], R28 ;  /* 0x0008001c00007388 */ /* 0x0003e20000000c00 */
[----:B------:R-:W-:Y:S01]  /*5150*/  UIADD3.X UR17, UR14, UR13, URZ, UP0, !UPT ;  /* 0x0000000d0e117290 */ /* 0x000fe200087fe43f */
[----:B------:R-:W-:Y:S01]  /*5160*/  IMAD.U32 R2, RZ, RZ, UR16 ;  /* 0x00000010ff027e24 */ /* 0x000fe2000f8e00ff */
[----:B------:R-:W-:Y:S01]  /*5170*/  ULDC.64 UR22, c[0x0][0x848] ;  /* 0x0002120000167ab9 */ /* 0x000fe20000000a00 */
[----:B------:R1:W-:Y:S01]  /*5180*/  STS.128 [R0+0x1000], R32 ;  /* 0x0010002000007388 */ /* 0x0003e20000000c00 */
[----:B------:R-:W-:Y:S02]  /*5190*/  UIMAD UR13, UR12, UR18, URZ ;  /* 0x000000120c0d72a4 */ /* 0x000fe4000f8e023f */
[----:B------:R-:W-:Y:S01]  /*51a0*/  UIMAD UR12, UR12, UR22, URZ ;  /* 0x000000160c0c72a4 */ /* 0x000fe2000f8e023f */
[----:B------:R1:W-:Y:S01]  /*51b0*/  STS.128 [R0+0x1800], R36 ;  /* 0x0018002400007388 */ /* 0x0003e20000000c00 */
[----:B------:R-:W-:Y:S01]  /*51c0*/  UIADD3 UR7, UR7, UR15, URZ ;  /* 0x0000000f07077290 */ /* 0x000fe2000fffe03f */
[----:B------:R-:W-:Y:S01]  /*51d0*/  IMAD.U32 R3, RZ, RZ, UR17 ;  /* 0x00000011ff037e24 */ /* 0x000fe2000f8e00ff */
        /* <DEDUP_REMOVED lines=9> */
[----:B------:R-:W-:Y:S02]  /*5270*/  UIADD3 UR15, -UR10, URZ, URZ ;  /* 0x0000003f0a0f7290 */ /* 0x000fe4000fffe13f */
[----:B------:R1:W-:Y:S01]  /*5280*/  STS.128 [R0+0x3800], R52 ;  /* 0x0038003400007388 */ /* 0x0003e20000000c00 */
[----:B------:R-:W-:-:S02]  /*5290*/  UIADD3 UR10, UR5, UR13, URZ ;  /* 0x0000000d050a7290 */ /* 0x000fc4000fffe03f */
[----:B------:R-:W-:Y:S01]  /*52a0*/  ULEA UR18, UP0, UR4, UR18, 0x2 ;  /* 0x0000001204127291 */ /* 0x000fe2000f80103f */
[----:B------:R1:W-:Y:S01]  /*52b0*/  STS.128 [R0+0x4000], R56 ;  /* 0x0040003800007388 */ /* 0x0003e20000000c00 */
[----:B------:R-:W-:Y:S02]  /*52c0*/  UIADD3 UR5, UR7, UR12, URZ ;  /* 0x0000000c07057290 */ /* 0x000fe4000fffe03f */
[----:B------:R-:W-:Y:S01]  /*52d0*/  ULEA UR20, UP1, UR6, UR20, 0x2 ;  /* 0x0000001406147291 */ /* 0x000fe2000f82103f */
[----:B------:R1:W-:Y:S01]  /*52e0*/  STS.128 [R0+0x4800], R60 ;  /* 0x0048003c00007388 */ /* 0x0003e20000000c00 */
[----:B------:R-:W-:Y:S02]  /*52f0*/  ULEA.HI.X UR19, UR4, UR19, UR10, 0x2, UP0 ;  /* 0x0000001304137291 */ /* 0x000fe400080f140a */
[----:B------:R-:W-:Y:S01]  /*5300*/  ULEA.HI.X UR5, UR6, UR21, UR5, 0x2, UP1 ;  /* 0x0000001506057291 */ /* 0x000fe200088f1405 */
[----:B------:R1:W-:Y:S01]  /*5310*/  STS.128 [R0+0x5000], R64 ;  /* 0x0050004000007388 */ /* 0x0003e20000000c00 */
[----:B------:R-:W-:-:S03]  /*5320*/  UIMAD UR15, UR8, UR15, UR39 ;  /* 0x0000000f080f72a4 */ /* 0x000fc6000f8e0227 */
[----:B------:R1:W-:Y:S01]  /*5330*/  STS.128 [R0+0x5800], R68 ;  /* 0x0058004400007388 */ /* 0x0003e20000000c00 */
[----:B------:R-:W-:Y:S08]  /*5340*/  @P0 BRA `(.L_x_2544) ;  /* 0x0000000000140947 */ /* 0x000ff00003800000 */
.L_x_2545:
[----:B------:R-:W2:Y:S04]  /*5350*/  LDG.E.STRONG.GPU R4, desc[UR46][R2.64] ;  /* 0x0000002e02047981 */ /* 0x000ea8000c1ef900 */
[----:B--2---:R-:W-:Y:S01]  /*5360*/  CCTL.IVALL ;  /* 0x00000000ff00798f */ /* 0x004fe20002000000 */
[----:B------:R-:W-:Y:S05]  /*5370*/  YIELD ;  /* 0x0000000000007946 */ /* 0x000fea0003800000 */
[----:B------:R-:W-:-:S13]  /*5380*/  ISETP.NE.AND P0, PT, R4, UR15, PT ;  /* 0x0000000f04007c0c */ /* 0x000fda000bf05270 */
[----:B------:R-:W-:Y:S05]  /*5390*/  @P0 BRA `(.L_x_2545) ;  /* 0xfffffffc00ec0947 */ /* 0x000fea000383ffff */
.L_x_2544:
[----:B------:R-:W-:Y:S05]  /*53a0*/  BSYNC B0 ;  /* 0x0000000000007941 */ /* 0x000fea0003800000 */
.L_x_2543:
[----:B------:R-:W-:-:S03]  /*53b0*/  UMOV UR4, 0xffffffff ;  /* 0xffffffff00047882 */ /* 0x000fc60000000000 */
[----:B------:R-:W-:Y:S05]  /*53c0*/  BRA.DIV UR4, `(.L_x_2546) ;  /* 0x0000004a04287947 */ /* 0x000fea000b800000 */
[----:B------:R-:W-:Y:S01]  /*53d0*/  NOP ;  /* 0x0000000000007918 */ /* 0x000fe20000000000 */
.L_x_2635:
        /* <DEDUP_REMOVED lines=15> */
.L_x_2549:
[----:B------:R-:W-:Y:S01]  /*54d0*/  @P0 ELECT P2, URZ, PT ;  /* 0x00000000003f082f */ /* 0x000fe20003840000 */
[----:B------:R2:W-:-:S12]  /*54e0*/  UBLKRED.G.S.ADD.F32.RN [UR4], [UR9], UR6, desc[UR12] ;  /* 0x00000c04090073bb */ /* 0x0005d800080a1406 */
[----:B------:R-:W-:Y:S02]  /*54f0*/  @P2 PLOP3.LUT P0, PT, P2, PT, PT, 0x8, 0x0 ;  /* 0x000000000000281c */ /* 0x000fe4000170e170 */
[----:B------:R-:W-:-:S11]  /*5500*/  PLOP3.LUT P2, PT, PT, PT, PT, 0x8, 0x0 ;  /* 0x000000000000781c */ /* 0x000fd60003f4e170 */
[----:B--2---:R-:W-:Y:S05]  /*5510*/  @P0 BRA.U.ANY `(.L_x_2549) ;  /* 0xfffffffd00ec0947 */ /* 0x004fea000393ffff */
[----:B------:R0:W-:Y:S01]  /*5520*/  UTMACMDFLUSH ;  /* 0x00000000000079b7 */ /* 0x0001e20000000000 */
[----:B------:R-:W-:-:S04]  /*5530*/  DEPBAR.LE SB0, 0x0 ;  /* 0x000080000000791a */ /* 0x000fc80000000000 */
.L_x_2548:
[----:B------:R-:W-:Y:S05]  /*5540*/  BSYNC B0 ;  /* 0x0000000000007941 */ /* 0x000fea0003800000 */
.L_x_2547:
        /* <DEDUP_REMOVED lines=14> */
.L_x_2551:
[----:B------:R-:W-:Y:S05]  /*5630*/  BSYNC B0 ;  /* 0x0000000000007941 */ /* 0x000fea0003800000 */
.L_x_2550:
        /* <DEDUP_REMOVED lines=20> */
.L_x_2554:
[----:B-12---:R-:W2:Y:S04]  /*5780*/  LDG.E.STRONG.GPU R0, desc[UR46][R2.64] ;  /* 0x0000002e02007981 */ /* 0x006ea8000c1ef900 */
[----:B--2---:R-:W-:Y:S01]  /*5790*/  CCTL.IVALL ;  /* 0x00000000ff00798f */ /* 0x004fe20002000000 */
[----:B------:R-:W-:Y:S05]  /*57a0*/  YIELD ;  /* 0x0000000000007946 */ /* 0x000fea0003800000 */
[----:B------:R-:W-:-:S13]  /*57b0*/  ISETP.NE.AND P0, PT, R0, UR15, PT ;  /* 0x0000000f00007c0c */ /* 0x000fda000bf05270 */
[----:B------:R-:W-:Y:S05]  /*57c0*/  @P0 BRA `(.L_x_2554) ;  /* 0xfffffffc00ec0947 */ /* 0x000fea000383ffff */
.L_x_2553:
[----:B------:R-:W-:Y:S05]  /*57d0*/  BSYNC B0 ;  /* 0x0000000000007941 */ /* 0x000fea0003800000 */
.L_x_2552:
[----:B------:R-:W-:-:S03]  /*57e0*/  UMOV UR4, 0xffffffff ;  /* 0xffffffff00047882 */ /* 0x000fc60000000000 */
[----:B------:R-:W-:Y:S05]  /*57f0*/  BRA.DIV UR4, `(.L_x_2555) ;  /* 0x0000004604387947 */ /* 0x000fea000b800000 */
[----:B------:R-:W-:Y:S01]  /*5800*/  NOP ;  /* 0x0000000000007918 */ /* 0x000fe20000000000 */
.L_x_2638:
        /* <DEDUP_REMOVED lines=16> */
.L_x_2558:
[----:B------:R-:W-:Y:S01]  /*5910*/  @P0 ELECT P2, URZ, PT ;  /* 0x00000000003f082f */ /* 0x000fe20003840000 */
[----:B------:R3:W-:-:S12]  /*5920*/  UBLKRED.G.S.ADD.F32.RN [UR4], [UR9], UR6, desc[UR10] ;  /* 0x00000a04090073bb */ /* 0x0007d800080a1406 */
[----:B------:R-:W-:Y:S02]  /*5930*/  @P2 PLOP3.LUT P0, PT, P2, PT, PT, 0x8, 0x0 ;  /* 0x000000000000281c */ /* 0x000fe4000170e170 */
[----:B------:R-:W-:-:S11]  /*5940*/  PLOP3.LUT P2, PT, PT, PT, PT, 0x8, 0x0 ;  /* 0x000000000000781c */ /* 0x000fd60003f4e170 */
[----:B---3--:R-:W-:Y:S05]  /*5950*/  @P0 BRA.U.ANY `(.L_x_2558) ;  /* 0xfffffffd00ec0947 */ /* 0x008fea000393ffff */
[----:B------:R0:W-:Y:S01]  /*5960*/  UTMACMDFLUSH ;  /* 0x00000000000079b7 */ /* 0x0001e20000000000 */
[----:B------:R-:W-:-:S04]  /*5970*/  DEPBAR.LE SB0, 0x0 ;  /* 0x000080000000791a */ /* 0x000fc80000000000 */
.L_x_2557:
[----:B------:R-:W-:Y:S05]  /*5980*/  BSYNC B0 ;  /* 0x0000000000007941 */ /* 0x000fea0003800000 */
.L_x_2556:
        /* <DEDUP_REMOVED lines=14> */
.L_x_2518:
        /* <DEDUP_REMOVED lines=29> */
.L_x_2560:
[----:B------:R-:W-:Y:S01]  /*5c40*/  ULDC UR9, c[0x0][0x8cc] ;  /* 0x0002330000097ab9 */ /* 0x000fe20000000800 */
[----:B------:R-:W-:Y:S01]  /*5c50*/  UMOV UR7, UR8 ;  /* 0x0000000800077c82 */ /* 0x000fe20008000000 */
[----:B------:R-:W-:-:S11]  /*5c60*/  UISETP.NE.AND UP0, UPT, UR9, 0x1, UPT ;  /* 0x000000010900788c */ /* 0x000fd6000bf05270 */
[----:B------:R-:W-:Y:S02]  /*5c70*/  @UP0 ULDC.64 UR10, c[0x0][0x8d0] ;  /* 0x00023400000a0ab9 */ /* 0x000fe40000000a00 */
[----:B------:R-:W-:-:S04]  /*5c80*/  UIMAD.WIDE.U32 UR4, UR8, UR10, URZ ;  /* 0x0000000a080472a5 */ /* 0x000fc8000f8e003f */
[----:B------:R-:W-:-:S04]  /*5c90*/  @UP0 USHF.R.U32.HI UR7, URZ, UR11, UR5 ;  /* 0x0000000b3f070299 */ /* 0x000fc80008011605 */
[----:B------:R-:W-:-:S12]  /*5ca0*/  UIMAD UR4, UR7, UR9, URZ ;  /* 0x00000009070472a4 */ /* 0x000fd8000f8e023f */
.L_x_2561:
        /* <DEDUP_REMOVED lines=84> */
.L_x_2565:
[----:B------:R-:W2:Y:S04]  /*61f0*/  LDG.E.STRONG.GPU R4, desc[UR46][R2.64] ;  /* 0x0000002e02047981 */ /* 0x000ea8000c1ef900 */
[----:B--2---:R-:W-:Y:S01]  /*6200*/  CCTL.IVALL ;  /* 0x00000000ff00798f */ /* 0x004fe20002000000 */
[----:B------:R-:W-:Y:S05]  /*6210*/  YIELD ;  /* 0x0000000000007946 */ /* 0x000fea0003800000 */
[----:B------:R-:W-:-:S13]  /*6220*/  ISETP.NE.AND P1, PT, R4, R5, PT ;  /* 0x000000050400720c */ /* 0x000fda0003f25270 */
[----:B------:R-:W-:Y:S05]  /*6230*/  @P1 BRA `(.L_x_2565) ;  /* 0xfffffffc00ec1947 */ /* 0x000fea000383ffff */
.L_x_2564:
[----:B------:R-:W-:Y:S05]  /*6240*/  BSYNC B0 ;  /* 0x0000000000007941 */ /* 0x000fea0003800000 */
.L_x_2563:
[----:B------:R-:W-:-:S03]  /*6250*/  UMOV UR4, 0xffffffff ;  /* 0xffffffff00047882 */ /* 0x000fc60000000000 */
[----:B------:R-:W-:Y:S05]  /*6260*/  BRA.DIV UR4, `(.L_x_2566) ;  /* 0x0000003a04b87947 */ /* 0x000fea000b800000 */
[----:B------:R-:W-:Y:S01]  /*6270*/  NOP ;  /* 0x0000000000007918 */ /* 0x000fe20000000000 */
.L_x_2641:
        /* <DEDUP_REMOVED lines=22> */
.L_x_2568:
[----:B------:R-:W-:Y:S05]  /*63e0*/  BSYNC B0 ;  /* 0x0000000000007941 */ /* 0x000fea0003800000 */
.L_x_2567:
        /* <DEDUP_REMOVED lines=20> */
.L_x_2570:
[----:B------:R-:W-:Y:S05]  /*6530*/  BSYNC B0 ;  /* 0x0000000000007941 */ /* 0x000fea0003800000 */
.L_x_2569:
[----:B------:R-:W-:Y:S06]  /*6540*/  BAR.ARV 0xa, 0xa0 ;  /* 0x0282800000007b1d */ /* 0x000fec0000002000 */
[----:B------:R-:W-:Y:S04]  /*6550*/  BSSY B0, `(.L_x_2571) ;  /* 0x0000003000007945 */ /* 0x000fe80003800000 */
[----:B------:R-:W-:Y:S05]  /*6560*/  @!P0 BRA `(.L_x_2572) ;  /* 0x0000000000048947 */ /* 0x000fea0003800000 */
[----:B------:R-:W-:-:S04]  /*6570*/  DEPBAR.LE SB0, 0x0 ;  /* 0x000080000000791a */ /* 0x000fc80000000000 */
.L_x_2572:
[----:B------:R-:W-:Y:S05]  /*6580*/  BSYNC B0 ;  /* 0x0000000000007941 */ /* 0x000fea0003800000 */
.L_x_2571:
        /* <DEDUP_REMOVED lines=19> */
.L_x_2574:
[----:B------:R-:W-:Y:S05]  /*66c0*/  BSYNC B0 ;  /* 0x0000000000007941 */ /* 0x000fea0003800000 */
.L_x_2573:
[----:B------:R-:W-:Y:S01]  /*66d0*/  UIADD3 UR17, UR8, 0x1, URZ ;  /* 0x0000000108117890 */ /* 0x000fe2000fffe03f */
[----:B------:R-:W-:Y:S11]  /*66e0*/  BRA `(.L_x_2575) ;  /* 0x0000000000047947 */ /* 0x000ff60003800000 */
.L_x_2562:
[----:B------:R-:W-:-:S05]  /*66f0*/  UMOV UR17, UR8 ;  /* 0x0000000800117c82 */ /* 0x000fca0008000000 */
.L_x_2575:
        /* <DEDUP_REMOVED lines=12> */
.L_x_2600:
        /* <DEDUP_REMOVED lines=18> */
.L_x_2578:
[----:B------:R-:W2:Y:S04]  /*68e0*/  LDG.E.STRONG.GPU R4, desc[UR46][R2.64] ;  /* 0x0000002e02047981 */ /* 0x000ea8000c1ef900 */
[----:B--2---:R-:W-:Y:S01]  /*68f0*/  CCTL.IVALL ;  /* 0x00000000ff00798f */ /* 0x004fe20002000000 */
[----:B------:R-:W-:Y:S05]  /*6900*/  YIELD ;  /* 0x0000000000007946 */ /* 0x000fea0003800000 */
[----:B------:R-:W-:-:S13]  /*6910*/  ISETP.NE.AND P1, PT, R4, R5, PT ;  /* 0x000000050400720c */ /* 0x000fda0003f25270 */
[----:B------:R-:W-:Y:S05]  /*6920*/  @P1 BRA `(.L_x_2578) ;  /* 0xfffffffc00ec1947 */ /* 0x000fea000383ffff */
.L_x_2577:
[----:B------:R-:W-:Y:S05]  /*6930*/  BSYNC B0 ;  /* 0x0000000000007941 */ /* 0x000fea0003800000 */
.L_x_2576:
[----:B------:R-:W-:-:S03]  /*6940*/  UMOV UR18, 0xffffffff ;  /* 0xffffffff00127882 */ /* 0x000fc60000000000 */
[----:B------:R-:W-:Y:S05]  /*6950*/  BRA.DIV UR18, `(.L_x_2579) ;  /* 0x0000003612187947 */ /* 0x000fea000b800000 */
[----:B------:R-:W-:Y:S01]  /*6960*/  NOP ;  /* 0x0000000000007918 */ /* 0x000fe20000000000 */
.L_x_2644:
        /* <DEDUP_REMOVED lines=19> */
.L_x_2581:
[----:B------:R-:W-:Y:S05]  /*6aa0*/  BSYNC B0 ;  /* 0x0000000000007941 */ /* 0x000fea0003800000 */
.L_x_2580:
        /* <DEDUP_REMOVED lines=15> */
.L_x_2583:
[----:B------:R-:W-:Y:S05]  /*6ba0*/  BSYNC B0 ;  /* 0x0000000000007941 */ /* 0x000fea0003800000 */
.L_x_2582:
[----:B------:R-:W-:Y:S06]  /*6bb0*/  BAR.ARV 0xa, 0xa0 ;  /* 0x0282800000007b1d */ /* 0x000fec0000002000 */
[----:B------:R-:W-:Y:S04]  /*6bc0*/  BSSY B0, `(.L_x_2584) ;  /* 0x0000003000007945 */ /* 0x000fe80003800000 */
[----:B------:R-:W-:Y:S05]  /*6bd0*/  @!P0 BRA `(.L_x_2585) ;  /* 0x0000000000048947 */ /* 0x000fea0003800000 */
[----:B------:R-:W-:-:S04]  /*6be0*/  DEPBAR.LE SB0, 0x0 ;  /* 0x000080000000791a */ /* 0x000fc80000000000 */
.L_x_2585:
[----:B------:R-:W-:Y:S05]  /*6bf0*/  BSYNC B0 ;  /* 0x0000000000007941 */ /* 0x000fea0003800000 */
.L_x_2584:
        /* <DEDUP_REMOVED lines=19> */
.L_x_2587:
[----:B------:R-:W-:Y:S05]  /*6d30*/  BSYNC B0 ;  /* 0x0000000000007941 */ /* 0x000fea0003800000 */
.L_x_2586:
        /* <DEDUP_REMOVED lines=16> */
.L_x_2590:
[----:B------:R-:W2:Y:S04]  /*6e40*/  LDG.E.STRONG.GPU R4, desc[UR46][R2.64] ;  /* 0x0000002e02047981 */ /* 0x000ea8000c1ef900 */
[----:B--2---:R-:W-:Y:S01]  /*6e50*/  CCTL.IVALL ;  /* 0x00000000ff00798f */ /* 0x004fe20002000000 */
[----:B------:R-:W-:Y:S05]  /*6e60*/  YIELD ;  /* 0x0000000000007946 */ /* 0x000fea0003800000 */
[----:B------:R-:W-:-:S13]  /*6e70*/  ISETP.NE.AND P1, PT, R4, R5, PT ;  /* 0x000000050400720c */ /* 0x000fda0003f25270 */
[----:B------:R-:W-:Y:S05]  /*6e80*/  @P1 BRA `(.L_x_2590) ;  /* 0xfffffffc00ec1947 */ /* 0x000fea000383ffff */
.L_x_2589:
[----:B------:R-:W-:Y:S05]  /*6e90*/  BSYNC B0 ;  /* 0x0000000000007941 */ /* 0x000fea0003800000 */
.L_x_2588:
[----:B------:R-:W-:-:S03]  /*6ea0*/  UMOV UR10, 0xffffffff ;  /* 0xffffffff000a7882 */ /* 0x000fc60000000000 */
[----:B------:R-:W-:Y:S05]  /*6eb0*/  BRA.DIV UR10, `(.L_x_2591) ;  /* 0x0000002e0adc7947 */ /* 0x000fea000b800000 */
[----:B------:R-:W-:Y:S01]  /*6ec0*/  NOP ;  /* 0x0000000000007918 */ /* 0x000fe20000000000 */
.L_x_2647:
        /* <DEDUP_REMOVED lines=15> */
.L_x_2593:
[----:B------:R-:W-:Y:S05]  /*6fc0*/  BSYNC B0 ;  /* 0x0000000000007941 */ /* 0x000fea0003800000 */
.L_x_2592:
        /* <DEDUP_REMOVED lines=15> */
.L_x_2595:
[----:B------:R-:W-:Y:S05]  /*70c0*/  BSYNC B0 ;  /* 0x0000000000007941 */ /* 0x000fea0003800000 */
.L_x_2594:
[----:B------:R-:W-:Y:S06]  /*70d0*/  BAR.ARV 0xa, 0xa0 ;  /* 0x0282800000007b1d */ /* 0x000fec0000002000 */
[----:B------:R-:W-:Y:S04]  /*70e0*/  BSSY B0, `(.L_x_2596) ;  /* 0x0000003000007945 */ /* 0x000fe80003800000 */
[----:B------:R-:W-:Y:S05]  /*70f0*/  @!P0 BRA `(.L_x_2597) ;  /* 0x0000000000048947 */ /* 0x000fea0003800000 */
[----:B------:R-:W-:-:S04]  /*7100*/  DEPBAR.LE SB0, 0x0 ;  /* 0x000080000000791a */ /* 0x000fc80000000000 */
.L_x_2597:
[----:B------:R-:W-:Y:S05]  /*7110*/  BSYNC B0 ;  /* 0x0000000000007941 */ /* 0x000fea0003800000 */
.L_x_2596:
        /* <DEDUP_REMOVED lines=19> */
.L_x_2599:
[----:B------:R-:W-:Y:S05]  /*7250*/  BSYNC B0 ;  /* 0x0000000000007941 */ /* 0x000fea0003800000 */
.L_x_2598:
[----:B------:R-:W-:Y:S02]  /*7260*/  UIADD3 UR17, UR17, 0x2, URZ ;  /* 0x0000000211117890 */ /* 0x000fe4000fffe03f */
[----:B------:R-:W-:Y:S02]  /*7270*/  UIADD3 UR4, UR4, 0x3000, URZ ;  /* 0x0000300004047890 */ /* 0x000fe4000fffe03f */
[----:B------:R-:W-:-:S06]  /*7280*/  UISETP.GE.AND UP0, UPT, UR17, UR5, UPT ;  /* 0x000000051100728c */ /* 0x000fcc000bf06270 */
[----:B------:R-:W-:-:S13]  /*7290*/  PLOP3.LUT P1, PT, PT, PT, UP0, 0x80, 0x0 ;  /* 0x000000000000781c */ /* 0x000fda0003f2f008 */
[----:B------:R-:W-:Y:S05]  /*72a0*/  @!P1 BRA `(.L_x_2600) ;  /* 0xfffffff400449947 */ /* 0x000fea000383ffff */
[----:B------:R-:W-:Y:S05]  /*72b0*/  BRA `(.L_x_2522) ;  /* 0x0000002800007947 */ /* 0x000fea0003800000 */
.L_x_2559:
        /* <DEDUP_REMOVED lines=21> */
.L_x_2601:
[----:B------:R-:W-:Y:S01]  /*7410*/  ULDC UR9, c[0x0][0x8cc] ;  /* 0x0002330000097ab9 */ /* 0x000fe20000000800 */
[----:B------:R-:W-:Y:S01]  /*7420*/  UMOV UR7, UR8 ;  /* 0x0000000800077c82 */ /* 0x000fe20008000000 */
[----:B------:R-:W-:-:S11]  /*7430*/  UISETP.NE.AND UP0, UPT, UR9, 0x1, UPT ;  /* 0x000000010900788c */ /* 0x000fd6000bf05270 */
[----:B------:R-:W-:Y:S02]  /*7440*/  @UP0 ULDC.64 UR10, c[0x0][0x8d0] ;  /* 0x00023400000a0ab9 */ /* 0x000fe40000000a00 */
[----:B------:R-:W-:-:S04]  /*7450*/  UIMAD.WIDE.U32 UR4, UR8, UR10, URZ ;  /* 0x0000000a080472a5 */ /* 0x000fc8000f8e003f */
[----:B------:R-:W-:-:S04]  /*7460*/  @UP0 USHF.R.U32.HI UR7, URZ, UR11, UR5 ;  /* 0x0000000b3f070299 */ /* 0x000fc80008011605 */
[----:B------:R-:W-:-:S12]  /*7470*/  UIMAD UR4, UR7, UR9, URZ ;  /* 0x00000009070472a4 */ /* 0x000fd8000f8e023f */
.L_x_2602:
        /* <DEDUP_REMOVED lines=73> */
.L_x_2648:
        /* <DEDUP_REMOVED lines=15> */
.L_x_2606:
        /* <DEDUP_REMOVED lines=66> */
[----:B------:R-:W-:Y:S01]  /*7e20*/  ISETP.GE.AND P1, PT, R4, R6, PT ;  /* 0x000000060400720c */ /* 0x000fe20003f26270 */
[----:B------:R1:W-:Y:S01]  /*7e30*/  UTMALDG.4D [UR16], [UR48], desc[UR50] ;  /* 0x00003210300075b4 */ /* 0x0003e20008019000 */
[----:B------:R-:W-:Y:S01]  /*7e40*/  UMOV UR57, UR9 ;  /* 0x0000000900397c82 */ /* 0x000fe20008000000 */
        /* <DEDUP_REMOVED lines=27> */
[----:B-1----:R-:W-:Y:S01]  /*8000*/  UMOV UR10, 0x40 ;  /* 0x00000040000a7882 */ /* 0x002fe20000000000 */
        /* <DEDUP_REMOVED lines=29> */
.L_x_2617:
[----:B--234-:R-:W-:-:S04]  /*81e0*/  SHF.L.U32 R21, R11, 0x1f, RZ ;  /* 0x0000001f0b157819 */ /* 0x01cfc800000006ff */
[----:B------:R-:W1:Y:S02]  /*81f0*/  SYNCS.PHASECHK.TRANS64.TRYWAIT P1, [R16+URZ+0x26840], R21 ;  /* 0x02684015100075a7 */ /* 0x000e64000802017f */
[----:B-1----:R-:W-:Y:S05]  /*8200*/  @!P1 BRA `(.L_x_2609) ;  /* 0x0000001c00389947 */ /* 0x002fea0003800000 */
.L_x_2649:
[----:B------:R-:W-:Y:S05]  /*8210*/  @P0 BRA `(.L_x_2610) ;  /* 0x0000000000140947 */ /* 0x000fea0003800000 */
[----:B------:R-:W-:Y:S01]  /*8220*/  ISETP.NE.AND P1, PT, R6, RZ, PT ;  /* 0x000000ff0600720c */ /* 0x000fe20003f25270 */
[----:B------:R-:W-:-:S04]  /*8230*/  IMAD.MOV.U32 R3, RZ, RZ, 0x3100 ;  /* 0x00003100ff037424 */ /* 0x000fc800078e00ff */
[----:B------:R3:W-:Y:S08]  /*8240*/  SYNCS.ARRIVE.TRANS64 RZ, [R16+URZ+0x26830], R3 ;  /* 0x0268300310ff79a7 */ /* 0x0007f0000800003f */
[----:B------:R-:W-:Y:S05]  /*8250*/  @!P1 BRA `(.L_x_2610) ;  /* 0x0000000000049947 */ /* 0x000fea0003800000 */
[----:B------:R-:W-:Y:S01]  /*8260*/  BPT.TRAP 0x1 ;  /* 0x000000040000795c */ /* 0x000fe20000300000 */
.L_x_2610:
        /* <DEDUP_REMOVED lines=43> */
.L_x_2650:
[----:B------:R-:W-:Y:S05]  /*8520*/  @P0 BRA `(.L_x_2612) ;  /* 0x0000000000140947 */ /* 0x000fea0003800000 */
[----:B------:R-:W-:Y:S01]  /*8530*/  ISETP.NE.AND P1, PT, R6, RZ, PT ;  /* 0x000000ff0600720c */ /* 0x000fe20003f25270 */
[----:B------:R-:W-:-:S04]  /*8540*/  IMAD.MOV.U32 R2, RZ, RZ, 0x3100 ;  /* 0x00003100ff027424 */ /* 0x000fc800078e00ff */
[----:B------:R3:W-:Y:S08]  /*8550*/  SYNCS.ARRIVE.TRANS64 RZ, [R16+URZ+0x26818], R2 ;  /* 0x0268180210ff79a7 */ /* 0x0007f0000800003f */
[----:B------:R-:W-:Y:S05]  /*8560*/  @!P1 BRA `(.L_x_2612) ;  /* 0x0000000000049947 */ /* 0x000fea0003800000 */
[----:B------:R-:W-:Y:S01]  /*8570*/  BPT.TRAP 0x1 ;  /* 0x000000040000795c */ /* 0x000fe20000300000 */
.L_x_2612:
        /* <DEDUP_REMOVED lines=43> */
.L_x_2651:
[----:B------:R-:W-:Y:S05]  /*8830*/  @P0 BRA `(.L_x_2614) ;  /* 0x0000000000140947 */ /* 0x000fea0003800000 */
[----:B------:R-:W-:Y:S01]  /*8840*/  ISETP.NE.AND P1, PT, R6, RZ, PT ;  /* 0x000000ff0600720c */ /* 0x000fe20003f25270 */
[----:B-123--:R-:W-:-:S04]  /*8850*/  IMAD.MOV.U32 R21, RZ, RZ, 0x3100 ;  /* 0x00003100ff157424 */ /* 0x00efc800078e00ff */
[----:B------:R4:W-:Y:S08]  /*8860*/  SYNCS.ARRIVE.TRANS64 RZ, [R16+URZ+0x26838], R21 ;  /* 0x0268381510ff79a7 */ /* 0x0009f0000800003f */
[----:B------:R-:W-:Y:S05]  /*8870*/  @!P1 BRA `(.L_x_2614) ;  /* 0x0000000000049947 */ /* 0x000fea0003800000 */
[----:B------:R-:W-:Y:S01]  /*8880*/  BPT.TRAP 0x1 ;  /* 0x000000040000795c */ /* 0x000fe20000300000 */
.L_x_2614:
        /* <DEDUP_REMOVED lines=38> */
.L_x_2653:
[----:B------:R-:W-:Y:S05]  /*8af0*/  @P0 BRA `(.L_x_2616) ;  /* 0x0000000000140947 */ /* 0x000fea0003800000 */
[----:B------:R-:W-:Y:S01]  /*8b00*/  ISETP.NE.AND P1, PT, R6, RZ, PT ;  /* 0x000000ff0600720c */ /* 0x000fe20003f25270 */
[----:B------:R-:W-:-:S04]  /*8b10*/  IMAD.MOV.U32 R5, RZ, RZ, 0x3100 ;  /* 0x00003100ff057424 */ /* 0x000fc800078e00ff */
[----:B------:R1:W-:Y:S08]  /*8b20*/  SYNCS.ARRIVE.TRANS64 RZ, [R16+URZ+0x26810], R5 ;  /* 0x0268100510ff79a7 */ /* 0x0003f0000800003f */
[----:B------:R-:W-:Y:S05]  /*8b30*/  @!P1 BRA `(.L_x_2616) ;  /* 0x0000000000049947 */ /* 0x000fea0003800000 */
[----:B------:R-:W-:Y:S01]  /*8b40*/  BPT.TRAP 0x1 ;  /* 0x000000040000795c */ /* 0x000fe20000300000 */
.L_x_2616:
        /* <DEDUP_REMOVED lines=44> */
.L_x_2608:
        /* <DEDUP_REMOVED lines=8> */
.L_x_2654:
[----:B------:R-:W-:Y:S05]  /*8e90*/  @P0 BRA `(.L_x_2619) ;  /* 0x0000000000140947 */ /* 0x000fea0003800000 */
[----:B------:R-:W-:Y:S01]  /*8ea0*/  ISETP.NE.AND P1, PT, R6, RZ, PT ;  /* 0x000000ff0600720c */ /* 0x000fe20003f25270 */
[----:B------:R-:W-:-:S04]  /*8eb0*/  IMAD.MOV.U32 R5, RZ, RZ, 0x3100 ;  /* 0x00003100ff057424 */ /* 0x000fc800078e00ff */
[----:B------:R2:W-:Y:S08]  /*8ec0*/  SYNCS.ARRIVE.TRANS64 RZ, [R16+URZ+0x26830], R5 ;  /* 0x0268300510ff79a7 */ /* 0x0005f0000800003f */
[----:B------:R-:W-:Y:S05]  /*8ed0*/  @!P1 BRA `(.L_x_2619) ;  /* 0x0000000000049947 */ /* 0x000fea0003800000 */
[----:B------:R-:W-:Y:S01]  /*8ee0*/  BPT.TRAP 0x1 ;  /* 0x000000040000795c */ /* 0x000fe20000300000 */
.L_x_2619:
        /* <DEDUP_REMOVED lines=40> */
.L_x_2655:
[----:B------:R-:W-:Y:S05]  /*9170*/  @P0 BRA `(.L_x_2621) ;  /* 0x0000000000140947 */ /* 0x000fea0003800000 */
[----:B------:R-:W-:Y:S01]  /*9180*/  ISETP.NE.AND P0, PT, R6, RZ, PT ;  /* 0x000000ff0600720c */ /* 0x000fe20003f05270 */
[----:B------:R-:W-:-:S04]  /*9190*/  IMAD.MOV.U32 R5, RZ, RZ, 0x3100 ;  /* 0x00003100ff057424 */ /* 0x000fc800078e00ff */
[----:B------:R1:W-:Y:S08]  /*91a0*/  SYNCS.ARRIVE.TRANS64 RZ, [R16+URZ+0x26818], R5 ;  /* 0x0268180510ff79a7 */ /* 0x0003f0000800003f */
[----:B------:R-:W-:Y:S05]  /*91b0*/  @!P0 BRA `(.L_x_2621) ;  /* 0x0000000000048947 */ /* 0x000fea0003800000 */
[----:B------:R-:W-:Y:S01]  /*91c0*/  BPT.TRAP 0x1 ;  /* 0x000000040000795c */ /* 0x000fe20000300000 */
.L_x_2621:
        /* <DEDUP_REMOVED lines=44> */
.L_x_2607:
[----:B------:R-:W1:Y:S01]  /*9490*/  S2R R0, SR_TID.X ;  /* 0x0000000000007919 */ /* 0x000e620000002100 */
[----:B------:R-:W-:Y:S01]  /*94a0*/  IMAD R3, R19, 0x8, R16 ;  /* 0x0000000813037824 */ /* 0x000fe200078e0210 */
[----:B-1----:R-:W-:Y:S02]  /*94b0*/  LOP3.LUT R2, R0, 0x7f, RZ, 0xc0, !PT ;  /* 0x0000007f00027812 */ /* 0x002fe400078ec0ff */
[----:B------:R-:W-:Y:S02]  /*94c0*/  SHF.L.U32 R0, R11, 0x1f, RZ ;  /* 0x0000001f0b007819 */ /* 0x000fe400000006ff */
[----:B------:R-:W-:Y:S02]  /*94d0*/  ISETP.NE.AND P1, PT, R2, RZ, PT ;  /* 0x000000ff0200720c */ /* 0x000fe40003f25270 */
[----:B------:R-:W1:Y:S02]  /*94e0*/  SYNCS.PHASECHK.TRANS64.TRYWAIT P0, [R3+URZ+0x26840], R0 ;  /* 0x02684000030075a7 */ /* 0x000e64000800017f */
[----:B-1----:R-:W-:Y:S09]  /*94f0*/  @!P0 BRA `(.L_x_2622) ;  /* 0x0000000800f88947 */ /* 0x002ff20003800000 */
.L_x_2656:
[----:B------:R-:W-:Y:S05]  /*9500*/  @P1 BRA `(.L_x_2623) ;  /* 0x0000000000181947 */ /* 0x000fea0003800000 */
[----:B------:R-:W1:Y:S01]  /*9510*/  S2R R2, SR_TID.X ;  /* 0x0000000000027919 */ /* 0x000e620000002100 */
[----:B------:R-:W-:-:S04]  /*9520*/  IMAD.MOV.U32 R0, RZ, RZ, 0x3100 ;  /* 0x00003100ff007424 */ /* 0x000fc800078e00ff */
[----:B------:R1:W-:Y:S02]  /*9530*/  SYNCS.ARRIVE.TRANS64 RZ, [R3+URZ+0x26830], R0 ;  /* 0x0268300003ff79a7 */ /* 0x0003e4000800003f */
[----:B-1----:R-:W-:-:S13]  /*9540*/  LOP3.LUT P0, RZ, R2, 0x1f, RZ, 0xc0, !PT ;  /* 0x0000001f02ff7812 */ /* 0x002fda000780c0ff */
[----:B------:R-:W-:Y:S05]  /*9550*/  @!P0 BRA `(.L_x_2623) ;  /* 0x0000000000048947 */ /* 0x000fea0003800000 */
[----:B------:R-:W-:Y:S01]  /*9560*/  BPT.TRAP 0x1 ;  /* 0x000000040000795c */ /* 0x000fe20000300000 */
.L_x_2623:
        /* <DEDUP_REMOVED lines=47> */
.L_x_2604:
[----:B------:R-:W-:Y:S05]  /*9860*/  BSYNC B0 ;  /* 0x0000000000007941 */ /* 0x000fea0003800000 */
.L_x_2603:
[----:B------:R-:W-:-:S03]  /*9870*/  UMOV UR7, 0xffffffff ;  /* 0xffffffff00077882 */ /* 0x000fc60000000000 */
[----:B------:R-:W-:Y:S05]  /*9880*/  BRA.DIV UR7, `(.L_x_2624) ;  /* 0x0000000a07287947 */ /* 0x000fea000b800000 */
[----:B------:R-:W-:-:S13]  /*9890*/  ELECT P6, URZ, PT ;  /* 0x00000000003f782f */ /* 0x000fda00038c0000 */
.L_x_2659:
[----:B------:R-:W-:Y:S05]  /*98a0*/  @!P6 BRA `(.L_x_2522) ;  /* 0x000000000084e947 */ /* 0x000fea0003800000 */
[----:B------:R-:W-:-:S06]  /*98b0*/  ULOP3.LUT UR7, UR38, 0x2, URZ, 0xfc, !UPT ;  /* 0x0000000226077892 */ /* 0x000fcc000f8efc3f */
[----:B------:R-:W-:-:S05]  /*98c0*/  IMAD.U32 R2, RZ, RZ, UR7 ;  /* 0x00000007ff027e24 */ /* 0x000fca000f8e00ff */
[----:B------:R-:W-:-:S13]  /*98d0*/  ISETP.NE.AND P2, PT, R2, 0x3, PT ;  /* 0x000000030200780c */ /* 0x000fda0003f45270 */
[----:B------:R-:W-:Y:S05]  /*98e0*/  @!P2 BRA `(.L_x_2625) ;  /* 0x000000000004a947 */ /* 0x000fea0003800000 */
[----:B------:R-:W-:Y:S01]  /*98f0*/  BPT.TRAP 0x1 ;  /* 0x000000040000795c */ /* 0x000fe20000300000 */
.L_x_2625:
        /* <DEDUP_REMOVED lines=15> */
.L_x_2660:
[----:B------:R-:W2:Y:S02]  /*99f0*/  SYNCS.PHASECHK.TRANS64.TRYWAIT P0, [R3+URZ], R2 ;  /* 0x00000002030075a7 */ /* 0x000ea4000800017f */
[----:B--2---:R-:W-:Y:S05]  /*9a00*/  @!P0 BRA `(.L_x_2627) ;  /* 0x0000000400fc8947 */ /* 0x004fea0003800000 */
.L_x_2661:
[----:B------:R-:W-:Y:S05]  /*9a10*/  @!P2 BRA `(.L_x_2628) ;  /* 0x000000000004a947 */ /* 0x000fea0003800000 */
[----:B------:R-:W-:Y:S01]  /*9a20*/  BPT.TRAP 0x1 ;  /* 0x000000040000795c */ /* 0x000fe20000300000 */
.L_x_2628:
[----:B--2---:R-:W-:-:S04]  /*9a30*/  VIADD R3, R7, 0x26840 ;  /* 0x0002684007037836 */ /* 0x004fc80000000000 */
[----:B------:R-:W-:-:S04]  /*9a40*/  IMAD R0, R0, 0x8, R3 ;  /* 0x0000000800007824 */ /* 0x000fc800078e0203 */
[----:B------:R-:W2:Y:S02]  /*9a50*/  SYNCS.PHASECHK.TRANS64.TRYWAIT P0, [R0+URZ], R5 ;  /* 0x00000005000075a7 */ /* 0x000ea4000800017f */
[----:B--2---:R-:W-:Y:S05]  /*9a60*/  @!P0 BRA `(.L_x_2629) ;  /* 0x0000000400f88947 */ /* 0x004fea0003800000 */
.L_x_2662:
[----:B------:R-:W-:-:S07]  /*9a70*/  IMAD R3, R4, 0x8, R3 ;  /* 0x0000000804037824 */ /* 0x000fce00078e0203 */
.L_x_2630:
[----:B---3--:R3:W4:Y:S02]  /*9a80*/  SYNCS.PHASECHK.TRANS64.TRYWAIT P0, [R3+URZ], R2 ;  /* 0x00000002030075a7 */ /* 0x008724000800017f */
[----:B----4-:R-:W-:Y:S05]  /*9a90*/  @!P0 NANOSLEEP.SYNCS 0x989680 ;  /* 0x009896800000895d */ /* 0x010fea0003900000 */
[----:B------:R-:W4:Y:S02]  /*9aa0*/  @!P0 SYNCS.PHASECHK.TRANS64 P0, [R3+URZ], R2 ;  /* 0x00000002030085a7 */ /* 0x000f24000800007f */
[----:B----4-:R-:W-:Y:S05]  /*9ab0*/  @!P0 BRA `(.L_x_2630) ;  /* 0xfffffffc00f08947 */ /* 0x010fea000383ffff */
.L_x_2522:
[----:B------:R-:W-:Y:S05]  /*9ac0*/  BSYNC B6 ;  /* 0x0000000000067941 */ /* 0x000fea0003800000 */
.L_x_2517:
[----:B------:R-:W-:Y:S05]  /*9ad0*/  EXIT ;  /* 0x000000000000794d */ /* 0x000fea0003800000 */
.L_x_2528:
[----:B------:R-:W-:Y:S02]  /*9ae0*/  IMAD.MOV.U32 R13, RZ, RZ, R17 ;  /* 0x000000ffff0d7224 */ /* 0x000fe400078e0011 */
[----:B------:R-:W-:Y:S02]  /*9af0*/  IMAD.MOV.U32 R12, RZ, RZ, RZ ;  /* 0x000000ffff0c7224 */ /* 0x000fe400078e00ff */
[----:B------:R-:W-:Y:S02]  /*9b00*/  IMAD.MOV.U32 R11, RZ, RZ, 0x1f ;  /* 0x0000001fff0b7424 */ /* 0x000fe400078e00ff */
[----:B------:R-:W-:-:S07]  /*9b10*/  IMAD.MOV.U32 R15, RZ, RZ, -0x1 ;  /* 0xffffffffff0f7424 */ /* 0x000fce00078e00ff */
[----:B------:R-:W-:Y:S05]  /*9b20*/  WARPSYNC.COLLECTIVE R15, `(.L_x_2631) ;  /* 0x000000000f087348 */ /* 0x000fea0003c00000 */
[----:B------:R1:W2:Y:S02]  /*9b30*/  SHFL.IDX P6, R14, R13, R12, R11 ;  /* 0x0000000c0d0e7389 */ /* 0x0002a400000c000b */
[----:B-12---:R-:W-:Y:S01]  /*9b40*/  ENDCOLLECTIVE ;  /* 0x000000000000791b */ /* 0x006fe20003800000 */
.L_x_2631:
[----:B------:R-:W-:Y:S05]  /*9b50*/  BRA `(.L_x_2632) ;  /* 0xffffff7400b47947 */ /* 0x000fea000383ffff */
.L_x_2530:
[----:B--2---:R2:W3:Y:S02]  /*9b60*/  SYNCS.PHASECHK.TRANS64.TRYWAIT P0, [R235+URZ+0x26800], R4 ;  /* 0x02680004eb0075a7 */ /* 0x0044e4000800017f */
[----:B---3--:R-:W-:Y:S05]  /*9b70*/  @!P0 NANOSLEEP.SYNCS 0x989680 ;  /* 0x009896800000895d */ /* 0x008fea0003900000 */
[----:B------:R-:W3:Y:S02]  /*9b80*/  @!P0 SYNCS.PHASECHK.TRANS64 P0, [R235+URZ+0x26800], R4 ;  /* 0x02680004eb0085a7 */ /* 0x000ee4000800007f */
[----:B---3--:R-:W-:Y:S05]  /*9b90*/  @!P0 BRA `(.L_x_2530) ;  /* 0xfffffffc00f08947 */ /* 0x008fea000383ffff */
[----:B------:R-:W-:Y:S05]  /*9ba0*/  BRA `(.L_x_2529) ;  /* 0xffffff7400dc7947 */ /* 0x000fea000383ffff */
.L_x_2535:
[----:B--2---:R-:W-:-:S04]  /*9bb0*/  IMAD.U32 R5, RZ, RZ, UR9 ;  /* 0x00000009ff057e24 */ /* 0x004fc8000f8e00ff */
[----:B------:R2:W3:Y:S03]  /*9bc0*/  SYNCS.PHASECHK.TRANS64.TRYWAIT P1, [R5+URZ+0x26810], R120 ;  /* 0x02681078050075a7 */ /* 0x0004e6000802017f */
[----:B---3--:R-:W-:Y:S05]  /*9bd0*/  @!P1 NANOSLEEP.SYNCS 0x989680 ;  /* 0x009896800000995d */ /* 0x008fea0003900000 */
[----:B------:R-:W3:Y:S02]  /*9be0*/  @!P1 SYNCS.PHASECHK.TRANS64 P1, [R5+URZ+0x26810], R120 ;  /* 0x02681078050095a7 */ /* 0x000ee4000802007f */
[----:B---3--:R-:W-:Y:S05]  /*9bf0*/  @!P1 BRA `(.L_x_2535) ;  /* 0xfffffffc00ec9947 */ /* 0x008fea000383ffff */
[----:B------:R-:W-:Y:S05]  /*9c00*/  BRA `(.L_x_2534) ;  /* 0xffffff8000387947 */ /* 0x000fea000383ffff */
.L_x_2539:
[----:B------:R-:W-:-:S04]  /*9c10*/  IMAD.U32 R121, RZ, RZ, UR9 ;  /* 0x00000009ff797e24 */ /* 0x000fc8000f8e00ff */
[----:B------:R1:W1:Y:S03]  /*9c20*/  SYNCS.PHASECHK.TRANS64.TRYWAIT P1, [R121+URZ+0x26830], R120 ;  /* 0x02683078790075a7 */ /* 0x000266000802017f */
[----:B-1----:R-:W-:Y:S05]  /*9c30*/  @!P1 NANOSLEEP.SYNCS 0x989680 ;  /* 0x009896800000995d */ /* 0x002fea0003900000 */
[----:B------:R-:W1:Y:S02]  /*9c40*/  @!P1 SYNCS.PHASECHK.TRANS64 P1, [R121+URZ+0x26830], R120 ;  /* 0x02683078790095a7 */ /* 0x000e64000802007f */
[----:B-1----:R-:W-:Y:S05]  /*9c50*/  @!P1 BRA `(.L_x_2539) ;  /* 0xfffffffc00ec9947 */ /* 0x002fea000383ffff */
[----:B------:R-:W-:Y:S05]  /*9c60*/  BRA `(.L_x_2538) ;  /* 0xffffff8400fc7947 */ /* 0x000fea000383ffff */
.L_x_2546:
[----:B------:R-:W-:Y:S01]  /*9c70*/  BSSY B0, `(.L_x_2633) ;  /* 0x0000005000007945 */ /* 0x000fe20003800000 */
[----:B------:R-:W-:-:S07]  /*9c80*/  IMAD.MOV.U32 R15, RZ, RZ, -0x1 ;  /* 0xffffffffff0f7424 */ /* 0x000fce00078e00ff */
[----:B-1----:R-:W-:Y:S05]  /*9c90*/  WARPSYNC.COLLECTIVE R15, `(.L_x_2634) ;  /* 0x000000000f087348 */ /* 0x002fea0003c00000 */
[----:B------:R-:W-:Y:S01]  /*9ca0*/  NOP ;  /* 0x0000000000007918 */ /* 0x000fe20000000000 */
[----:B-1----:R-:W-:Y:S01]  /*9cb0*/  ENDCOLLECTIVE ;  /* 0x000000000000791b */ /* 0x002fe20003800000 */
.L_x_2634:
[----:B------:R-:W-:Y:S05]  /*9cc0*/  BSYNC B0 ;  /* 0x0000000000007941 */ /* 0x000fea0003800000 */
.L_x_2633:
[----:B------:R-:W-:Y:S05]  /*9cd0*/  BRA `(.L_x_2635) ;  /* 0xffffffb400c07947 */ /* 0x000fea000383ffff */
.L_x_2555:
[----:B------:R-:W-:Y:S01]  /*9ce0*/  BSSY B0, `(.L_x_2636) ;  /* 0x0000005000007945 */ /* 0x000fe20003800000 */
[----:B------:R-:W-:-:S07]  /*9cf0*/  IMAD.MOV.U32 R15, RZ, RZ, -0x1 ;  /* 0xffffffffff0f7424 */ /* 0x000fce00078e00ff */
[----:B-12---:R-:W-:Y:S05]  /*9d00*/  WARPSYNC.COLLECTIVE R15, `(.L_x_2637) ;  /* 0x000000000f087348 */ /* 0x006fea0003c00000 */
[----:B------:R-:W-:Y:S01]  /*9d10*/  NOP ;  /* 0x0000000000007918 */ /* 0x000fe20000000000 */
[----:B-12---:R-:W-:Y:S01]  /*9d20*/  ENDCOLLECTIVE ;  /* 0x000000000000791b */ /* 0x006fe20003800000 */
.L_x_2637:
[----:B------:R-:W-:Y:S05]  /*9d30*/  BSYNC B0 ;  /* 0x0000000000007941 */ /* 0x000fea0003800000 */
.L_x_2636:
[----:B------:R-:W-:Y:S05]  /*9d40*/  BRA `(.L_x_2638) ;  /* 0xffffffb800b07947 */ /* 0x000fea000383ffff */
.L_x_2566:
[----:B------:R-:W-:Y:S01]  /*9d50*/  BSSY B0, `(.L_x_2639) ;  /* 0x0000005000007945 */ /* 0x000fe20003800000 */
[----:B------:R-:W-:-:S07]  /*9d60*/  IMAD.MOV.U32 R15, RZ, RZ, -0x1 ;  /* 0xffffffffff0f7424 */ /* 0x000fce00078e00ff */
[----:B------:R-:W-:Y:S05]  /*9d70*/  WARPSYNC.COLLECTIVE R15, `(.L_x_2640) ;  /* 0x000000000f087348 */ /* 0x000fea0003c00000 */
[----:B------:R-:W-:Y:S01]  /*9d80*/  NOP ;  /* 0x0000000000007918 */ /* 0x000fe20000000000 */
[----:B------:R-:W-:Y:S01]  /*9d90*/  ENDCOLLECTIVE ;  /* 0x000000000000791b */ /* 0x000fe20003800000 */
.L_x_2640:
[----:B------:R-:W-:Y:S05]  /*9da0*/  BSYNC B0 ;  /* 0x0000000000007941 */ /* 0x000fea0003800000 */
.L_x_2639:
[----:B------:R-:W-:Y:S05]  /*9db0*/  BRA `(.L_x_2641) ;  /* 0xffffffc400307947 */ /* 0x000fea000383ffff */
.L_x_2579:
[----:B------:R-:W-:Y:S01]  /*9dc0*/  BSSY B0, `(.L_x_2642) ;  /* 0x0000005000007945 */ /* 0x000fe20003800000 */
[----:B------:R-:W-:-:S07]  /*9dd0*/  IMAD.MOV.U32 R15, RZ, RZ, -0x1 ;  /* 0xffffffffff0f7424 */ /* 0x000fce00078e00ff */
[----:B------:R-:W-:Y:S05]  /*9de0*/  WARPSYNC.COLLECTIVE R15, `(.L_x_2643) ;  /* 0x000000000f087348 */ /* 0x000fea0003c00000 */
[----:B------:R-:W-:Y:S01]  /*9df0*/  NOP ;  /* 0x0000000000007918 */ /* 0x000fe20000000000 */
[----:B------:R-:W-:Y:S01]  /*9e00*/  ENDCOLLECTIVE ;  /* 0x000000000000791b */ /* 0x000fe20003800000 */
.L_x_2643:
[----:B------:R-:W-:Y:S05]  /*9e10*/  BSYNC B0 ;  /* 0x0000000000007941 */ /* 0x000fea0003800000 */
.L_x_2642:
[----:B------:R-:W-:Y:S05]  /*9e20*/  BRA `(.L_x_2644) ;  /* 0xffffffc800d07947 */ /* 0x000fea000383ffff */
.L_x_2591:
[----:B------:R-:W-:Y:S01]  /*9e30*/  BSSY B0, `(.L_x_2645) ;  /* 0x0000005000007945 */ /* 0x000fe20003800000 */
[----:B------:R-:W-:-:S07]  /*9e40*/  IMAD.MOV.U32 R15, RZ, RZ, -0x1 ;  /* 0xffffffffff0f7424 */ /* 0x000fce00078e00ff */
[----:B------:R-:W-:Y:S05]  /*9e50*/  WARPSYNC.COLLECTIVE R15, `(.L_x_2646) ;  /* 0x000000000f087348 */ /* 0x000fea0003c00000 */
[----:B------:R-:W-:Y:S01]  /*9e60*/  NOP ;  /* 0x0000000000007918 */ /* 0x000fe20000000000 */
[----:B------:R-:W-:Y:S01]  /*9e70*/  ENDCOLLECTIVE ;  /* 0x000000000000791b */ /* 0x000fe20003800000 */
.L_x_2646:
[----:B------:R-:W-:Y:S05]  /*9e80*/  BSYNC B0 ;  /* 0x0000000000007941 */ /* 0x000fea0003800000 */
.L_x_2645:
[----:B------:R-:W-:Y:S05]  /*9e90*/  BRA `(.L_x_2647) ;  /* 0xffffffd0000c7947 */ /* 0x000fea000383ffff */
.L_x_2605:
[----:B-1----:R1:W2:Y:S02]  /*9ea0*/  SYNCS.PHASECHK.TRANS64.TRYWAIT P0, [R16+URZ+0x26820], R3 ;  /* 0x02682003100075a7 */ /* 0x0022a4000800017f */
[----:B--2---:R-:W-:Y:S05]  /*9eb0*/  @!P0 NANOSLEEP.SYNCS 0x989680 ;  /* 0x009896800000895d */ /* 0x004fea0003900000 */
[----:B------:R-:W2:Y:S02]  /*9ec0*/  @!P0 SYNCS.PHASECHK.TRANS64 P0, [R16+URZ+0x26820], R3 ;  /* 0x02682003100085a7 */ /* 0x000ea4000800007f */
[----:B--2---:R-:W-:Y:S05]  /*9ed0*/  @!P0 BRA `(.L_x_2605) ;  /* 0xfffffffc00f08947 */ /* 0x004fea000383ffff */
[----:B------:R-:W-:Y:S05]  /*9ee0*/  BRA `(.L_x_2648) ;  /* 0xffffffd800887947 */ /* 0x000fea000383ffff */
.L_x_2609:
[----:B-1----:R1:W3:Y:S02]  /*9ef0*/  SYNCS.PHASECHK.TRANS64.TRYWAIT P1, [R16+URZ+0x26840], R21 ;  /* 0x02684015100075a7 */ /* 0x0022e4000802017f */
[----:B---3--:R-:W-:Y:S05]  /*9f00*/  @!P1 NANOSLEEP.SYNCS 0x989680 ;  /* 0x009896800000995d */ /* 0x008fea0003900000 */
[----:B------:R-:W3:Y:S02]  /*9f10*/  @!P1 SYNCS.PHASECHK.TRANS64 P1, [R16+URZ+0x26840], R21 ;  /* 0x02684015100095a7 */ /* 0x000ee4000802007f */
[----:B---3--:R-:W-:Y:S05]  /*9f20*/  @!P1 BRA `(.L_x_2609) ;  /* 0xfffffffc00f09947 */ /* 0x008fea000383ffff */
[----:B------:R-:W-:Y:S05]  /*9f30*/  BRA `(.L_x_2649) ;  /* 0xffffffe000b47947 */ /* 0x000fea000383ffff */
.L_x_2611:
[----:B--2---:R2:W3:Y:S02]  /*9f40*/  SYNCS.PHASECHK.TRANS64.TRYWAIT P1, [R16+URZ+0x26828], R21 ;  /* 0x02682815100075a7 */ /* 0x0044e4000802017f */
[----:B---3--:R-:W-:Y:S05]  /*9f50*/  @!P1 NANOSLEEP.SYNCS 0x989680 ;  /* 0x009896800000995d */ /* 0x008fea0003900000 */
[----:B------:R-:W3:Y:S02]  /*9f60*/  @!P1 SYNCS.PHASECHK.TRANS64 P1, [R16+URZ+0x26828], R21 ;  /* 0x02682815100095a7 */ /* 0x000ee4000802007f */
[----:B---3--:R-:W-:Y:S05]  /*9f70*/  @!P1 BRA `(.L_x_2611) ;  /* 0xfffffffc00f09947 */ /* 0x008fea000383ffff */
[----:B------:R-:W-:Y:S05]  /*9f80*/  BRA `(.L_x_2650) ;  /* 0xffffffe400647947 */ /* 0x000fea000383ffff */
.L_x_2613:
[----:B---3--:R3:W4:Y:S02]  /*9f90*/  SYNCS.PHASECHK.TRANS64.TRYWAIT P1, [R16+URZ+0x26848], R21 ;  /* 0x02684815100075a7 */ /* 0x008724000802017f */
[----:B----4-:R-:W-:Y:S05]  /*9fa0*/  @!P1 NANOSLEEP.SYNCS 0x989680 ;  /* 0x009896800000995d */ /* 0x010fea0003900000 */
[----:B------:R-:W4:Y:S02]  /*9fb0*/  @!P1 SYNCS.PHASECHK.TRANS64 P1, [R16+URZ+0x26848], R21 ;  /* 0x02684815100095a7 */ /* 0x000f24000802007f */
[----:B----4-:R-:W-:Y:S05]  /*9fc0*/  @!P1 BRA `(.L_x_2613) ;  /* 0xfffffffc00f09947 */ /* 0x010fea000383ffff */
[----:B------:R-:W-:Y:S05]  /*9fd0*/  BRA `(.L_x_2651) ;  /* 0xffffffe800147947 */ /* 0x000fea000383ffff */
.L_x_2615:
[----:B------:R-:W-:-:S07]  /*9fe0*/  SHF.L.U32 R5, R11, 0x1f, RZ ;  /* 0x0000001f0b057819 */ /* 0x000fce00000006ff */
.L_x_2652:
[----:B------:R1:W1:Y:S02]  /*9ff0*/  SYNCS.PHASECHK.TRANS64.TRYWAIT P1, [R16+URZ+0x26820], R5 ;  /* 0x02682005100075a7 */ /* 0x000264000802017f */
[----:B-1----:R-:W-:Y:S05]  /*a000*/  @!P1 NANOSLEEP.SYNCS 0x989680 ;  /* 0x009896800000995d */ /* 0x002fea0003900000 */
[----:B------:R-:W1:Y:S02]  /*a010*/  @!P1 SYNCS.PHASECHK.TRANS64 P1, [R16+URZ+0x26820], R5 ;  /* 0x02682005100095a7 */ /* 0x000e64000802007f */
[----:B-1----:R-:W-:Y:S05]  /*a020*/  @!P1 BRA `(.L_x_2652) ;  /* 0xfffffffc00f09947 */ /* 0x002fea000383ffff */
[----:B------:R-:W-:Y:S05]  /*a030*/  BRA `(.L_x_2653) ;  /* 0xffffffe800ac7947 */ /* 0x000fea000383ffff */
.L_x_2618:
[----:B-1----:R1:W2:Y:S02]  /*a040*/  SYNCS.PHASECHK.TRANS64.TRYWAIT P1, [R16+URZ+0x26840], R13 ;  /* 0x0268400d100075a7 */ /* 0x0022a4000802017f */
[----:B--2---:R-:W-:Y:S05]  /*a050*/  @!P1 NANOSLEEP.SYNCS 0x989680 ;  /* 0x009896800000995d */ /* 0x004fea0003900000 */
[----:B------:R-:W2:Y:S02]  /*a060*/  @!P1 SYNCS.PHASECHK.TRANS64 P1, [R16+URZ+0x26840], R13 ;  /* 0x0268400d100095a7 */ /* 0x000ea4000802007f */
[----:B--2---:R-:W-:Y:S05]  /*a070*/  @!P1 BRA `(.L_x_2618) ;  /* 0xfffffffc00f09947 */ /* 0x004fea000383ffff */
[----:B------:R-:W-:Y:S05]  /*a080*/  BRA `(.L_x_2654) ;  /* 0xffffffec00807947 */ /* 0x000fea000383ffff */
.L_x_2620:
[----:B--2---:R2:W1:Y:S02]  /*a090*/  SYNCS.PHASECHK.TRANS64.TRYWAIT P1, [R16+URZ+0x26828], R13 ;  /* 0x0268280d100075a7 */ /* 0x004464000802017f */
[----:B-1----:R-:W-:Y:S05]  /*a0a0*/  @!P1 NANOSLEEP.SYNCS 0x989680 ;  /* 0x009896800000995d */ /* 0x002fea0003900000 */
[----:B------:R-:W1:Y:S02]  /*a0b0*/  @!P1 SYNCS.PHASECHK.TRANS64 P1, [R16+URZ+0x26828], R13 ;  /* 0x0268280d100095a7 */ /* 0x000e64000802007f */
[----:B-1----:R-:W-:Y:S05]  /*a0c0*/  @!P1 BRA `(.L_x_2620) ;  /* 0xfffffffc00f09947 */ /* 0x002fea000383ffff */
[----:B------:R-:W-:Y:S05]  /*a0d0*/  BRA `(.L_x_2655) ;  /* 0xfffffff000247947 */ /* 0x000fea000383ffff */
.L_x_2622:
[----:B------:R1:W1:Y:S02]  /*a0e0*/  SYNCS.PHASECHK.TRANS64.TRYWAIT P0, [R3+URZ+0x26840], R0 ;  /* 0x02684000030075a7 */ /* 0x000264000800017f */
[----:B-1----:R-:W-:Y:S05]  /*a0f0*/  @!P0 NANOSLEEP.SYNCS 0x989680 ;  /* 0x009896800000895d */ /* 0x002fea0003900000 */
[----:B------:R-:W1:Y:S02]  /*a100*/  @!P0 SYNCS.PHASECHK.TRANS64 P0, [R3+URZ+0x26840], R0 ;  /* 0x02684000030085a7 */ /* 0x000e64000800007f */
[----:B-1----:R-:W-:Y:S05]  /*a110*/  @!P0 BRA `(.L_x_2622) ;  /* 0xfffffffc00f08947 */ /* 0x002fea000383ffff */
[----:B------:R-:W-:Y:S05]  /*a120*/  BRA `(.L_x_2656) ;  /* 0xfffffff000f47947 */ /* 0x000fea000383ffff */
.L_x_2624:
[----:B------:R-:W-:Y:S01]  /*a130*/  BSSY B0, `(.L_x_2657) ;  /* 0x0000006000007945 */ /* 0x000fe20003800000 */
[----:B------:R-:W-:-:S07]  /*a140*/  IMAD.MOV.U32 R15, RZ, RZ, -0x1 ;  /* 0xffffffffff0f7424 */ /* 0x000fce00078e00ff */
[----:B------:R-:W-:Y:S05]  /*a150*/  WARPSYNC.COLLECTIVE R15, `(.L_x_2658) ;  /* 0x000000000f0c7348 */ /* 0x000fea0003c00000 */
[----:B------:R-:W-:Y:S02]  /*a160*/  ELECT P6, UR62, PT ;  /* 0x00000000003e782f */ /* 0x000fe400038c0000 */
[----:B------:R-:W-:Y:S01]  /*a170*/  MOV R14, UR62 ;  /* 0x0000003e000e7c02 */ /* 0x000fe20008000f00 */
[----:B------:R-:W-:Y:S10]  /*a180*/  ENDCOLLECTIVE ;  /* 0x000000000000791b */ /* 0x000ff40003800000 */
.L_x_2658:
[----:B------:R-:W-:Y:S05]  /*a190*/  BSYNC B0 ;  /* 0x0000000000007941 */ /* 0x000fea0003800000 */
.L_x_2657:
[----:B------:R-:W-:Y:S05]  /*a1a0*/  BRA `(.L_x_2659) ;  /* 0xfffffff400bc7947 */ /* 0x000fea000383ffff */
.L_x_2626:
[----:B-1----:R1:W2:Y:S02]  /*a1b0*/  SYNCS.PHASECHK.TRANS64.TRYWAIT P0, [R6+URZ], R5 ;  /* 0x00000005060075a7 */ /* 0x0022a4000800017f */
[----:B--2---:R-:W-:Y:S05]  /*a1c0*/  @!P0 NANOSLEEP.SYNCS 0x989680 ;  /* 0x009896800000895d */ /* 0x004fea0003900000 */
[----:B------:R-:W2:Y:S02]  /*a1d0*/  @!P0 SYNCS.PHASECHK.TRANS64 P0, [R6+URZ], R5 ;  /* 0x00000005060085a7 */ /* 0x000ea4000800007f */
[----:B--2---:R-:W-:Y:S05]  /*a1e0*/  @!P0 BRA `(.L_x_2626) ;  /* 0xfffffffc00f08947 */ /* 0x004fea000383ffff */
[----:B------:R-:W-:Y:S05]  /*a1f0*/  BRA `(.L_x_2660) ;  /* 0xfffffff400fc7947 */ /* 0x000fea000383ffff */
.L_x_2627:
[----:B--2---:R2:W3:Y:S02]  /*a200*/  SYNCS.PHASECHK.TRANS64.TRYWAIT P0, [R3+URZ], R2 ;  /* 0x00000002030075a7 */ /* 0x0044e4000800017f */
[----:B---3--:R-:W-:Y:S05]  /*a210*/  @!P0 NANOSLEEP.SYNCS 0x989680 ;  /* 0x009896800000895d */ /* 0x008fea0003900000 */
[----:B------:R-:W3:Y:S02]  /*a220*/  @!P0 SYNCS.PHASECHK.TRANS64 P0, [R3+URZ], R2 ;  /* 0x00000002030085a7 */ /* 0x000ee4000800007f */
[----:B---3--:R-:W-:Y:S05]  /*a230*/  @!P0 BRA `(.L_x_2627) ;  /* 0xfffffffc00f08947 */ /* 0x008fea000383ffff */
[----:B------:R-:W-:Y:S05]  /*a240*/  BRA `(.L_x_2661) ;  /* 0xfffffff400f07947 */ /* 0x000fea000383ffff */
.L_x_2629:
[----:B--2---:R2:W3:Y:S02]  /*a250*/  SYNCS.PHASECHK.TRANS64.TRYWAIT P0, [R0+URZ], R5 ;  /* 0x00000005000075a7 */ /* 0x0044e4000800017f */
[----:B---3--:R-:W-:Y:S05]  /*a260*/  @!P0 NANOSLEEP.SYNCS 0x989680 ;  /* 0x009896800000895d */ /* 0x008fea0003900000 */
[----:B------:R-:W3:Y:S02]  /*a270*/  @!P0 SYNCS.PHASECHK.TRANS64 P0, [R0+URZ], R5 ;  /* 0x00000005000085a7 */ /* 0x000ee4000800007f */
[----:B---3--:R-:W-:Y:S05]  /*a280*/  @!P0 BRA `(.L_x_2629) ;  /* 0xfffffffc00f08947 */ /* 0x008fea000383ffff */
[----:B------:R-:W-:Y:S05]  /*a290*/  BRA `(.L_x_2662) ;  /* 0xfffffff400f47947 */ /* 0x000fea000383ffff */
.L_x_2663:
        /* <DEDUP_REMOVED lines=14> */
.L_x_3312:


//--------------------- .text._ZN7cutlass13device_kernelIN5flash22FlashAttnBwdPreprocessIN4cute5tupleIJNS3_1CILi64EEENS5_ILi96EEEEEENS_10bfloat16_tEfNS_4arch4Sm90ELb1ELb0EEEEEvNT_6ParamsE --------------------------
	.section	.text._ZN7cutlass13device_kernelIN5flash22FlashAttnBwdPreprocessIN4cute5tupleIJNS3_1CILi64EEENS5_ILi96EEEEEENS_10bfloat16_tEfNS_4arch4Sm90ELb1ELb0EEEEEvNT_6ParamsE,"ax",@progbits
	.align	128
.text._ZN7cutlass13device_kernelIN5flash22FlashAttnBwdPreprocessIN4cute5tupleIJNS3_1CILi64EEENS5_ILi96EEEEEENS_10bfloat16_tEfNS_4arch4Sm90ELb1ELb0EEEEEvNT_6ParamsE:
        .type           _ZN7cutlass13device_kernelIN5flash22FlashAttnBwdPreprocessIN4cute5tupleIJNS3_1CILi64EEENS5_ILi96EEEEEENS_10bfloat16_tEfNS_4arch4Sm90ELb1ELb0EEEEEvNT_6ParamsE,@function
        .size           _ZN7cutlass13device_kernelIN5flash22FlashAttnBwdPreprocessIN4cute5tupleIJNS3_1CILi64EEENS5_ILi96EEEEEENS_10bfloat16_tEfNS_4arch4Sm90ELb1ELb0EEEEEvNT_6ParamsE,(.L_x_3313 - _ZN7cutlass13device_kernelIN5flash22FlashAttnBwdPreprocessIN4cute5tupleIJNS3_1CILi64EEENS5_ILi96EEEEEENS_10bfloat16_tEfNS_4arch4Sm90ELb1ELb0EEEEEvNT_6ParamsE)
        .other          _ZN7cutlass13device_kernelIN5flash22FlashAttnBwdPreprocessIN4cute5tupleIJNS3_1CILi64EEENS5_ILi96EEEEEENS_10bfloat16_tEfNS_4arch4Sm90ELb1ELb0EEEEEvNT_6ParamsE,@"STO_CUDA_ENTRY STV_DEFAULT"
_ZN7cutlass13device_kernelIN5flash22FlashAttnBwdPreprocessIN4cute5tupleIJNS3_1CILi64EEENS5_ILi96EEEEEENS_10bfloat16_tEfNS_4arch4Sm90ELb1ELb0EEEEEvNT_6ParamsE:
[----:B------:R-:W-:Y:S01]  /*0000*/  LDC R1, c[0x0][0x28] ;  /* 0x00000a00ff017b82 */ /* 0x000fe20000000800 */
[----:B------:R-:W0:Y:S01]  /*0010*/  S2R R33, SR_CTAID.X ;  /* 0x0000000000217919 */ /* 0x000e220000002500 */
[----:B------:R-:W-:-:S06]  /*0020*/  ULDC UR4, c[0x0][0x218] ;  /* 0x0000860000047ab9 */ /* 0x000fcc0000000800 */
[----:B------:R-:W1:Y:S01]  /*0030*/  S2UR UR8, SR_CTAID.Y ;  /* 0x00000000000879c3 */ /* 0x000e620000002600 */
[----:B------:R-:W-:Y:S01]  /*0040*/  IMAD.MOV.U32 R30, RZ, RZ, 0x7f800000 ;  /* 0x7f800000ff1e7424 */ /* 0x000fe200078e00ff */
[----:B------:R-:W2:Y:S01]  /*0050*/  S2R R28, SR_TID.X ;  /* 0x00000000001c7919 */ /* 0x000ea20000002100 */
[----:B------:R-:W-:-:S05]  /*0060*/  ULDC.64 UR6, c[0x0][0x208] ;  /* 0x0000820000067ab9 */ /* 0x000fca0000000a00 */
[----:B------:R-:W3:Y:S01]  /*0070*/  S2UR UR9, SR_CTAID.Z ;  /* 0x00000000000979c3 */ /* 0x000ee20000002700 */
[----:B-1----:R-:W-:Y:S01]  /*0080*/  USHF.R.S32.HI UR10, URZ, 0x1f, UR8 ;  /* 0x0000001f3f0a7899 */ /* 0x002fe20008011408 */
[----:B0-----:R-:W-:Y:S01]  /*0090*/  IMAD.SHL.U32 R31, R33, 0x40, RZ ;  /* 0x00000040211f7824 */ /* 0x001fe200078e00ff */
[----:B---3--:R-:W-:Y:S01]  /*00a0*/  USHF.R.S32.HI UR11, URZ, 0x1f, UR9 ;  /* 0x0000001f3f0b7899 */ /* 0x008fe20008011409 */
[----:B--2---:R-:W-:-:S03]  /*00b0*/  ISETP.GT.AND P0, PT, R28, 0x3f, PT ;  /* 0x0000003f1c00780c */ /* 0x004fc60003f04270 */
[----:B------:R-:W-:-:S04]  /*00c0*/  IADD3 R29, -R31, UR4, RZ ;  /* 0x000000041f1d7c10 */ /* 0x000fc8000fffe1ff */
[----:B------:R-:W-:-:S13]  /*00d0*/  ISETP.GE.OR P1, PT, R28, R29, P0 ;  /* 0x0000001d1c00720c */ /* 0x000fda0000726670 */
[----:B------:R-:W0:Y:S01]  /*00e0*/  @!P1 LDC.64 R6, c[0x0][0x290] ;  /* 0x0000a400ff069b82 */ /* 0x000e220000000a00 */
[----:B------:R-:W-:Y:S02]  /*00f0*/  @!P1 SHF.R.S32.HI R0, RZ, 0x1f, R28 ;  /* 0x0000001fff009819 */ /* 0x000fe4000001141c */
[----:B------:R-:W-:-:S04]  /*0100*/  @!P1 IADD3 R2, P2, R31, R28, RZ ;  /* 0x0000001c1f029210 */ /* 0x000fc80007f5e0ff */
[----:B------:R-:W-:Y:S01]  /*0110*/  @!P1 LEA.HI.X.SX32 R3, R31, R0, 0x1, P2 ;  /* 0x000000001f039211 */ /* 0x000fe200010f0eff */
[----:B------:R-:W1:Y:S08]  /*0120*/  @!P1 LDC.64 R8, c[0x0][0x298] ;  /* 0x0000a600ff089b82 */ /* 0x000e700000000a00 */
[----:B------:R-:W2:Y:S01]  /*0130*/  @!P1 LDC.64 R20, c[0x0][0x288] ;  /* 0x0000a200ff149b82 */ /* 0x000ea20000000a00 */
[----:B0-----:R-:W-:-:S02]  /*0140*/  @!P1 IMAD R4, R6, UR10, RZ ;  /* 0x0000000a06049c24 */ /* 0x001fc4000f8e02ff */
[----:B------:R-:W-:-:S04]  /*0150*/  @!P1 IMAD.WIDE.U32 R2, R6, UR8, R2 ;  /* 0x0000000806029c25 */ /* 0x000fc8000f8e0002 */
[----:B------:R-:W-:Y:S02]  /*0160*/  @!P1 IMAD R5, R7, UR8, R4 ;  /* 0x0000000807059c24 */ /* 0x000fe4000f8e0204 */
[C---:B-1----:R-:W-:Y:S02]  /*0170*/  @!P1 IMAD R0, R8.reuse, UR11, RZ ;  /* 0x0000000b08009c24 */ /* 0x042fe4000f8e02ff */
[----:B------:R-:W-:Y:S02]  /*0180*/  @!P1 IMAD.IADD R3, R3, 0x1, R5 ;  /* 0x0000000103039824 */ /* 0x000fe400078e0205 */
[----:B------:R-:W-:Y:S02]  /*0190*/  @!P1 IMAD R5, R9, UR9, R0 ;  /* 0x0000000909059c24 */ /* 0x000fe4000f8e0200 */
[----:B------:R-:W-:-:S05]  /*01a0*/  @!P1 IMAD.WIDE.U32 R2, R8, UR9, R2 ;  /* 0x0000000908029c25 */ /* 0x000fca000f8e0002 */
[----:B------:R-:W-:Y:S02]  /*01b0*/  @!P1 IADD3 R0, R3, R5, RZ ;  /* 0x0000000503009210 */ /* 0x000fe40007ffe0ff */
[----:B------:R-:W-:Y:S02]  /*01c0*/  SHF.R.S32.HI R3, RZ, 0x1f, R28 ;  /* 0x0000001fff037819 */ /* 0x000fe4000001141c */
[C---:B--2---:R-:W-:Y:S02]  /*01d0*/  @!P1 LEA R20, P2, R2.reuse, R20, 0x2 ;  /* 0x0000001402149211 */ /* 0x044fe400078410ff */
[----:B------:R-:W-:Y:S02]  /*01e0*/  LEA.HI R3, R3, R28, RZ, 0x2 ;  /* 0x0000001c03037211 */ /* 0x000fe400078f10ff */
[----:B------:R-:W-:Y:S02]  /*01f0*/  @!P1 LEA.HI.X R21, R2, R21, R0, 0x2, P2 ;  /* 0x0000001502159211 */ /* 0x000fe400010f1400 */
[----:B------:R-:W-:-:S03]  /*0200*/  SHF.R.S32.HI R2, RZ, 0x2, R3 ;  /* 0x00000002ff027819 */ /* 0x000fc60000011403 */
[----:B------:R0:W5:Y:S01]  /*0210*/  @!P1 LDG.E R30, desc[UR6][R20.64] ;  /* 0x00000006141e9981 */ /* 0x000162000c1e1900 */
[----:B------:R-:W-:Y:S01]  /*0220*/  ISETP.GE.AND P1, PT, R2, R29, PT ;  /* 0x0000001d0200720c */ /* 0x000fe20003f26270 */
[----:B------:R-:W-:Y:S01]  /*0230*/  BSSY B0, `(.L_x_2664) ;  /* 0x000002f000007945 */ /* 0x000fe20003800000 */
[----:B------:R-:W-:Y:S02]  /*0240*/  LOP3.LUT R35, R3, 0xfffffffc, RZ, 0xc0, !PT ;  /* 0xfffffffc03237812 */ /* 0x000fe400078ec0ff */
        /* <DEDUP_REMOVED lines=9> */
[----:B0-----:R-:W-:-:S02]  /*02e0*/  CS2R R20, SRZ ;  /* 0x0000000000147805 */ /* 0x001fc4000001ff00 */
[----:B------:R-:W-:Y:S02]  /*02f0*/  CS2R R22, SRZ ;  /* 0x0000000000167805 */ /* 0x000fe4000001ff00 */
[----:B------:R-:W-:Y:S02]  /*0300*/  SHF.R.S32.HI R3, RZ, 0x1f, R2 ;  /* 0x0000001fff037819 */ /* 0x000fe40000011402 */
[----:B------:R-:W-:Y:S01]  /*0310*/  CS2R R26, SRZ ;  /* 0x00000000001a7805 */ /* 0x000fe2000001ff00 */
[----:B------:R-:W-:Y:S01]  /*0320*/  IMAD.IADD R0, R28, 0x1, -R35 ;  /* 0x000000011c007824 */ /* 0x000fe200078e0a23 */
[----:B------:R-:W-:Y:S06]  /*0330*/  @P1 BRA `(.L_x_2665) ;  /* 0x0000000000781947 */ /* 0x000fec0003800000 */
[----:B------:R-:W0:Y:S01]  /*0340*/  LDC.64 R38, c[0x0][0x230] ;  /* 0x00008c00ff267b82 */ /* 0x000e220000000a00 */
[----:B------:R-:W-:Y:S01]  /*0350*/  SHF.L.U32 R34, R0, 0x3, RZ ;  /* 0x0000000300227819 */ /* 0x000fe200000006ff */
[----:B------:R-:W-:Y:S01]  /*0360*/  ULDC.64 UR12, c[0x0][0x228] ;  /* 0x00008a00000c7ab9 */ /* 0x000fe20000000a00 */
[----:B------:R-:W-:Y:S02]  /*0370*/  ULDC UR5, c[0x0][0x21c] ;  /* 0x0000870000057ab9 */ /* 0x000fe40000000800 */
[----:B------:R-:W-:Y:S01]  /*0380*/  SHF.R.S32.HI R35, RZ, 0x1f, R34 ;  /* 0x0000001fff237819 */ /* 0x000fe20000011422 */
[C---:B------:R-:W-:Y:S01]  /*0390*/  VIADD R40, R34.reuse, 0x40 ;  /* 0x0000004022287836 */ /* 0x040fe20000000000 */
[----:B------:R-:W-:Y:S01]  /*03a0*/  ISETP.GE.AND P2, PT, R34, UR5, PT ;  /* 0x0000000522007c0c */ /* 0x000fe2000bf46270 */
[----:B------:R-:W1:Y:S03]  /*03b0*/  LDC.64 R36, c[0x0][0x238] ;  /* 0x00008e00ff247b82 */ /* 0x000e660000000a00 */
[----:B------:R-:W-:Y:S01]  /*03c0*/  ISETP.GE.AND P4, PT, R40, UR5, PT ;  /* 0x0000000528007c0c */ /* 0x000fe2000bf86270 */
[----:B0-----:R-:W-:-:S04]  /*03d0*/  IMAD R32, R38, UR10, RZ ;  /* 0x0000000a26207c24 */ /* 0x001fc8000f8e02ff */
[----:B------:R-:W-:Y:S02]  /*03e0*/  IMAD R41, R39, UR8, R32 ;  /* 0x0000000827297c24 */ /* 0x000fe4000f8e0220 */
[----:B------:R-:W-:-:S04]  /*03f0*/  IMAD.WIDE.U32 R38, R38, UR8, R34 ;  /* 0x0000000826267c25 */ /* 0x000fc8000f8e0022 */
[----:B-1----:R-:W-:Y:S02]  /*0400*/  IMAD R32, R36, UR11, RZ ;  /* 0x0000000b24207c24 */ /* 0x002fe4000f8e02ff */
[----:B------:R-:W-:Y:S02]  /*0410*/  IMAD.IADD R39, R39, 0x1, R41 ;  /* 0x0000000127277824 */ /* 0x000fe400078e0229 */
[----:B------:R-:W-:Y:S01]  /*0420*/  IMAD R35, R37, UR9, R32 ;  /* 0x0000000925237c24 */ /* 0x000fe2000f8e0220 */
[----:B------:R-:W-:Y:S01]  /*0430*/  IADD3 R32, R34, 0x20, RZ ;  /* 0x0000002022207810 */ /* 0x000fe20007ffe0ff */
[----:B------:R-:W-:-:S03]  /*0440*/  IMAD.WIDE.U32 R38, R36, UR9, R38 ;  /* 0x0000000924267c25 */ /* 0x000fc6000f8e0026 */
[----:B------:R-:W-:Y:S01]  /*0450*/  ISETP.GE.AND P3, PT, R32, UR5, PT ;  /* 0x0000000520007c0c */ /* 0x000fe2000bf66270 */
[----:B------:R-:W-:-:S04]  /*0460*/  IMAD.WIDE R36, R33, 0x40, R2 ;  /* 0x0000004021247825 */ /* 0x000fc800078e0202 */
[----:B------:R-:W-:Y:S02]  /*0470*/  IMAD.IADD R39, R39, 0x1, R35 ;  /* 0x0000000127277824 */ /* 0x000fe400078e0223 */
[----:B------:R-:W-:-:S04]  /*0480*/  IMAD R35, R37, UR12, RZ ;  /* 0x0000000c25237c24 */ /* 0x000fc8000f8e02ff */
[C---:B------:R-:W-:Y:S02]  /*0490*/  IMAD R35, R36.reuse, UR13, R35 ;  /* 0x0000000d24237c24 */ /* 0x040fe4000f8e0223 */
[----:B------:R-:W-:Y:S01]  /*04a0*/  IMAD.WIDE.U32 R36, R36, UR12, R38 ;  /* 0x0000000c24247c25 */ /* 0x000fe2000f8e0026 */
[----:B------:R-:W-:-:S03]  /*04b0*/  ULDC.64 UR12, c[0x0][0x210] ;  /* 0x00008400000c7ab9 */ /* 0x000fc60000000a00 */
[----:B------:R-:W-:Y:S01]  /*04c0*/  IMAD.IADD R35, R37, 0x1, R35 ;  /* 0x0000000125237824 */ /* 0x000fe200078e0223 */
[----:B------:R-:W-:-:S04]  /*04d0*/  LEA R34, P5, R36, UR12, 0x1 ;  /* 0x0000000c24227c11 */ /* 0x000fc8000f8a08ff */
[----:B------:R-:W-:-:S05]  /*04e0*/  LEA.HI.X R35, R36, UR13, R35, 0x1, P5 ;  /* 0x0000000d24237c11 */ /* 0x000fca000a8f0c23 */
[----:B------:R0:W5:Y:S04]  /*04f0*/  @!P2 LDG.E.128 R4, desc[UR6][R34.64] ;  /* 0x000000062204a981 */ /* 0x000168000c1e1d00 */
[----:B------:R0:W5:Y:S04]  /*0500*/  @!P3 LDG.E.128 R8, desc[UR6][R34.64+0x40] ;  /* 0x000040062208b981 */ /* 0x000168000c1e1d00 */
[----:B------:R0:W5:Y:S02]  /*0510*/  @!P4 LDG.E.128 R20, desc[UR6][R34.64+0x80] ;  /* 0x000080062214c981 */ /* 0x000164000c1e1d00 */
.L_x_2665:
[----:B------:R-:W-:Y:S05]  /*0520*/  BSYNC B0 ;  /* 0x0000000000007941 */ /* 0x000fea0003800000 */
.L_x_2664:
[----:B------:R-:W-:Y:S04]  /*0530*/  BSSY B0, `(.L_x_2666) ;  /* 0x0000020000007945 */ /* 0x000fe80003800000 */
[----:B------:R-:W-:Y:S05]  /*0540*/  @P1 BRA `(.L_x_2667) ;  /* 0x0000000000781947 */ /* 0x000fea0003800000 */
[----:B------:R-:W1:Y:S01]  /*0550*/  LDC.64 R38, c[0x0][0x250] ;  /* 0x00009400ff267b82 */ /* 0x000e620000000a00 */
[----:B0-----:R-:W-:Y:S01]  /*0560*/  SHF.L.U32 R34, R0, 0x3, RZ ;  /* 0x0000000300227819 */ /* 0x001fe200000006ff */
[----:B------:R-:W-:Y:S01]  /*0570*/  ULDC.64 UR12, c[0x0][0x248] ;  /* 0x00009200000c7ab9 */ /* 0x000fe20000000a00 */
[----:B------:R-:W-:Y:S02]  /*0580*/  ULDC UR5, c[0x0][0x21c] ;  /* 0x0000870000057ab9 */ /* 0x000fe40000000800 */
[----:B------:R-:W-:Y:S01]  /*0590*/  SHF.R.S32.HI R35, RZ, 0x1f, R34 ;  /* 0x0000001fff237819 */ /* 0x000fe20000011422 */
[C---:B------:R-:W-:Y:S01]  /*05a0*/  VIADD R40, R34.reuse, 0x40 ;  /* 0x0000004022287836 */ /* 0x040fe20000000000 */
[----:B------:R-:W-:Y:S01]  /*05b0*/  ISETP.GE.AND P2, PT, R34, UR5, PT ;  /* 0x0000000522007c0c */ /* 0x000fe2000bf46270 */
[----:B------:R-:W0:Y:S03]  /*05c0*/  LDC.64 R36, c[0x0][0x258] ;  /* 0x00009600ff247b82 */ /* 0x000e260000000a00 */
[----:B------:R-:W-:Y:S01]  /*05d0*/  ISETP.GE.AND P4, PT, R40, UR5, PT ;  /* 0x0000000528007c0c */ /* 0x000fe2000bf86270 */
[----:B-1----:R-:W-:-:S04]  /*05e0*/  IMAD R32, R38, UR10, RZ ;  /* 0x0000000a26207c24 */ /* 0x002fc8000f8e02ff */
[----:B------:R-:W-:Y:S02]  /*05f0*/  IMAD R41, R39, UR8, R32 ;  /* 0x0000000827297c24 */ /* 0x000fe4000f8e0220 */
[----:B------:R-:W-:-:S04]  /*0600*/  IMAD.WIDE.U32 R38, R38, UR8, R34 ;  /* 0x0000000826267c25 */ /* 0x000fc8000f8e0022 */
[----:B0-----:R-:W-:Y:S02]  /*0610*/  IMAD R32, R36, UR11, RZ ;  /* 0x0000000b24207c24 */ /* 0x001fe4000f8e02ff */
        /* <DEDUP_REMOVED lines=17> */
.L_x_2667:
[----:B------:R-:W-:Y:S05]  /*0730*/  BSYNC B0 ;  /* 0x0000000000007941 */ /* 0x000fea0003800000 */
.L_x_2666:
[----:B-----5:R-:W-:Y:S01]  /*0740*/  LOP3.LUT R32, R4, 0xffff0000, RZ, 0xc0, !PT ;  /* 0xffff000004207812 */ /* 0x020fe200078ec0ff */
[C---:B01----:R-:W-:Y:S01]  /*0750*/  IMAD.U32 R35, R12.reuse, 0x10000, RZ ;  /* 0x000100000c237824 */ /* 0x043fe200078e00ff */
[----:B------:R-:W-:Y:S01]  /*0760*/  LOP3.LUT R37, R12, 0xffff0000, RZ, 0xc0, !PT ;  /* 0xffff00000c257812 */ /* 0x000fe200078ec0ff */
[----:B------:R-:W-:Y:S01]  /*0770*/  IMAD.U32 R12, R5, 0x10000, RZ ;  /* 0x00010000050c7824 */ /* 0x000fe200078e00ff */
[----:B------:R-:W-:Y:S01]  /*0780*/  SHF.L.U32 R4, R4, 0x10, RZ ;  /* 0x0000001004047819 */ /* 0x000fe200000006ff */
[----:B------:R-:W-:Y:S01]  /*0790*/  BSSY B0, `(.L_x_2668) ;  /* 0x0000060000007945 */ /* 0x000fe20003800000 */
[----:B------:R-:W-:Y:S01]  /*07a0*/  ISETP.NE.AND P1, PT, R0, RZ, PT ;  /* 0x000000ff0000720c */ /* 0x000fe20003f25270 */
[----:B------:R-:W-:Y:S01]  /*07b0*/  FMUL.FTZ R39, R32, R37 ;  /* 0x0000002520277220 */ /* 0x000fe20000410000 */
[----:B------:R-:W-:Y:S01]  /*07c0*/  SHF.L.U32 R37, R13, 0x10, RZ ;  /* 0x000000100d257819 */ /* 0x000fe200000006ff */
[----:B------:R-:W-:Y:S01]  /*07d0*/  IMAD R0, R33, 0x1800, RZ ;  /* 0x0000180021007824 */ /* 0x000fe200078e02ff */
[----:B------:R-:W-:Y:S01]  /*07e0*/  LOP3.LUT R13, R13, 0xffff0000, RZ, 0xc0, !PT ;  /* 0xffff00000d0d7812 */ /* 0x000fe200078ec0ff */
[----:B------:R-:W-:Y:S01]  /*07f0*/  FFMA.FTZ R35, R4, R35, R39 ;  /* 0x0000002304237223 */ /* 0x000fe20000010027 */
[----:B------:R-:W-:Y:S01]  /*0800*/  LOP3.LUT R4, R5, 0xffff0000, RZ, 0xc0, !PT ;  /* 0xffff000005047812 */ /* 0x000fe200078ec0ff */
[----:B------:R-:W-:-:S02]  /*0810*/  IMAD.U32 R5, R6, 0x10000, RZ ;  /* 0x0001000006057824 */ /* 0x000fc400078e00ff */
[----:B------:R-:W-:Y:S01]  /*0820*/  FFMA.FTZ R35, R12, R37, R35 ;  /* 0x000000250c237223 */ /* 0x000fe20000010023 */
[----:B------:R-:W-:-:S03]  /*0830*/  IMAD.U32 R12, R14, 0x10000, RZ ;  /* 0x000100000e0c7824 */ /* 0x000fc600078e00ff */
[----:B------:R-:W-:Y:S01]  /*0840*/  FFMA.FTZ R32, R4, R13, R35 ;  /* 0x0000000d04207223 */ /* 0x000fe20000010023 */
[----:B------:R-:W-:Y:S02]  /*0850*/  LOP3.LUT R4, R6, 0xffff0000, RZ, 0xc0, !PT ;  /* 0xffff000006047812 */ /* 0x000fe400078ec0ff */
[----:B------:R-:W-:Y:S01]  /*0860*/  LOP3.LUT R13, R14, 0xffff0000, RZ, 0xc0, !PT ;  /* 0xffff00000e0d7812 */ /* 0x000fe200078ec0ff */
[----:B------:R-:W-:Y:S01]  /*0870*/  FFMA.FTZ R35, R5, R12, R32 ;  /* 0x0000000c05237223 */ /* 0x000fe20000010020 */
[----:B------:R-:W-:Y:S01]  /*0880*/  SHF.L.U32 R5, R7, 0x10, RZ ;  /* 0x0000001007057819 */ /* 0x000fe200000006ff */
[----:B------:R-:W-:Y:S01]  /*0890*/  IMAD.U32 R12, R15, 0x10000, RZ ;  /* 0x000100000f0c7824 */ /* 0x000fe200078e00ff */
[----:B------:R-:W-:Y:S01]  /*08a0*/  LOP3.LUT R6, R7, 0xffff0000, RZ, 0xc0, !PT ;  /* 0xffff000007067812 */ /* 0x000fe200078ec0ff */
[----:B------:R-:W-:Y:S01]  /*08b0*/  FFMA.FTZ R4, R4, R13, R35 ;  /* 0x0000000d04047223 */ /* 0x000fe20000010023 */
[----:B------:R-:W-:Y:S01]  /*08c0*/  LOP3.LUT R15, R15, 0xffff0000, RZ, 0xc0, !PT ;  /* 0xffff00000f0f7812 */ /* 0x000fe200078ec0ff */
[----:B------:R-:W-:Y:S01]  /*08d0*/  IMAD.U32 R7, R16, 0x10000, RZ ;  /* 0x0001000010077824 */ /* 0x000fe200078e00ff */
[----:B------:R-:W-:Y:S01]  /*08e0*/  SHF.L.U32 R13, R28, 0x2, RZ ;  /* 0x000000021c0d7819 */ /* 0x000fe200000006ff */
[----:B------:R-:W-:Y:S01]  /*08f0*/  FFMA.FTZ R5, R5, R12, R4 ;  /* 0x0000000c05057223 */ /* 0x000fe20000010004 */
[----:B------:R-:W-:-:S03]  /*0900*/  SHF.L.U32 R4, R8, 0x10, RZ ;  /* 0x0000001008047819 */ /* 0x000fc600000006ff */
[----:B------:R-:W-:Y:S01]  /*0910*/  FFMA.FTZ R15, R6, R15, R5 ;  /* 0x0000000f060f7223 */ /* 0x000fe20000010005 */
[----:B------:R-:W-:Y:S02]  /*0920*/  LOP3.LUT R5, R8, 0xffff0000, RZ, 0xc0, !PT ;  /* 0xffff000008057812 */ /* 0x000fe400078ec0ff */
[----:B------:R-:W-:Y:S01]  /*0930*/  LOP3.LUT R6, R16, 0xffff0000, RZ, 0xc0, !PT ;  /* 0xffff000010067812 */ /* 0x000fe200078ec0ff */
[----:B------:R-:W-:Y:S01]  /*0940*/  FFMA.FTZ R8, R4, R7, R15 ;  /* 0x0000000704087223 */ /* 0x000fe2000001000f */
[----:B------:R-:W-:Y:S01]  /*0950*/  SHF.L.U32 R4, R9, 0x10, RZ ;  /* 0x0000001009047819 */ /* 0x000fe200000006ff */
[C---:B------:R-:W-:Y:S01]  /*0960*/  IMAD.U32 R7, R17.reuse, 0x10000, RZ ;  /* 0x0001000011077824 */ /* 0x040fe200078e00ff */
[----:B------:R-:W-:Y:S01]  /*0970*/  LOP3.LUT R17, R17, 0xffff0000, RZ, 0xc0, !PT ;  /* 0xffff000011117812 */ /* 0x000fe200078ec0ff */
[----:B------:R-:W-:Y:S01]  /*0980*/  FFMA.FTZ R5, R5, R6, R8 ;  /* 0x0000000605057223 */ /* 0x000fe20000010008 */
[----:B------:R-:W-:Y:S02]  /*0990*/  LOP3.LUT R8, R9, 0xffff0000, RZ, 0xc0, !PT ;  /* 0xffff000009087812 */ /* 0x000fe400078ec0ff */
[----:B------:R-:W-:Y:S01]  /*09a0*/  LOP3.LUT R6, R18, 0xffff0000, RZ, 0xc0, !PT ;  /* 0xffff000012067812 */ /* 0x000fe200078ec0ff */
[----:B------:R-:W-:Y:S01]  /*09b0*/  FFMA.FTZ R5, R4, R7, R5 ;  /* 0x0000000704057223 */ /* 0x000fe20000010005 */
[----:B------:R-:W-:Y:S01]  /*09c0*/  SHF.L.U32 R4, R10, 0x10, RZ ;  /* 0x000000100a047819 */ /* 0x000fe200000006ff */
[----:B------:R-:W-:-:S02]  /*09d0*/  IMAD.U32 R7, R18, 0x10000, RZ ;  /* 0x0001000012077824 */ /* 0x000fc400078e00ff */
[----:B------:R-:W-:Y:S01]  /*09e0*/  FFMA.FTZ R17, R8, R17, R5 ;  /* 0x0000001108117223 */ /* 0x000fe20000010005 */
[----:B------:R-:W-:Y:S02]  /*09f0*/  LOP3.LUT R5, R10, 0xffff0000, RZ, 0xc0, !PT ;  /* 0xffff00000a057812 */ /* 0x000fe400078ec0ff */
[C---:B------:R-:W-:Y:S01]  /*0a00*/  LOP3.LUT R10, R11.reuse, 0xffff0000, RZ, 0xc0, !PT ;  /* 0xffff00000b0a7812 */ /* 0x040fe200078ec0ff */
[----:B------:R-:W-:Y:S01]  /*0a10*/  FFMA.FTZ R8, R4, R7, R17 ;  /* 0x0000000704087223 */ /* 0x000fe20000010011 */
[----:B------:R-:W-:Y:S01]  /*0a20*/  SHF.L.U32 R4, R11, 0x10, RZ ;  /* 0x000000100b047819 */ /* 0x000fe200000006ff */
[C---:B------:R-:W-:Y:S01]  /*0a30*/  IMAD.U32 R7, R19.reuse, 0x10000, RZ ;  /* 0x0001000013077824 */ /* 0x040fe200078e00ff */
[----:B------:R-:W-:Y:S01]  /*0a40*/  LOP3.LUT R19, R19, 0xffff0000, RZ, 0xc0, !PT ;  /* 0xffff000013137812 */ /* 0x000fe200078ec0ff */
[----:B------:R-:W-:Y:S01]  /*0a50*/  FFMA.FTZ R5, R5, R6, R8 ;  /* 0x0000000605057223 */ /* 0x000fe20000010008 */
[----:B------:R-:W-:-:S03]  /*0a60*/  LOP3.LUT R6, R25, 0xffff0000, RZ, 0xc0, !PT ;  /* 0xffff000019067812 */ /* 0x000fc600078ec0ff */
[----:B------:R-:W-:Y:S01]  /*0a70*/  FFMA.FTZ R7, R4, R7, R5 ;  /* 0x0000000704077223 */ /* 0x000fe20000010005 */
[----:B------:R-:W-:Y:S01]  /*0a80*/  SHF.L.U32 R4, R20, 0x10, RZ ;  /* 0x0000001014047819 */ /* 0x000fe200000006ff */
[----:B------:R-:W-:Y:S01]  /*0a90*/  IMAD.U32 R5, R24, 0x10000, RZ ;  /* 0x0001000018057824 */ /* 0x000fe200078e00ff */
[----:B------:R-:W-:Y:S01]  /*0aa0*/  LOP3.LUT R20, R20, 0xffff0000, RZ, 0xc0, !PT ;  /* 0xffff000014147812 */ /* 0x000fe200078ec0ff */
[----:B------:R-:W-:Y:S01]  /*0ab0*/  FFMA.FTZ R19, R10, R19, R7 ;  /* 0x000000130a137223 */ /* 0x000fe20000010007 */
[----:B------:R-:W-:-:S03]  /*0ac0*/  LOP3.LUT R7, R24, 0xffff0000, RZ, 0xc0, !PT ;  /* 0xffff000018077812 */ /* 0x000fc600078ec0ff */
[----:B------:R-:W-:Y:S01]  /*0ad0*/  FFMA.FTZ R19, R4, R5, R19 ;  /* 0x0000000504137223 */ /* 0x000fe20000010013 */
[----:B------:R-:W-:Y:S01]  /*0ae0*/  SHF.L.U32 R4, R21, 0x10, RZ ;  /* 0x0000001015047819 */ /* 0x000fe200000006ff */
[----:B------:R-:W-:Y:S01]  /*0af0*/  IMAD.U32 R5, R25, 0x10000, RZ ;  /* 0x0001000019057824 */ /* 0x000fe200078e00ff */
[----:B------:R-:W-:Y:S01]  /*0b00*/  LOP3.LUT R21, R21, 0xffff0000, RZ, 0xc0, !PT ;  /* 0xffff000015157812 */ /* 0x000fe200078ec0ff */
[----:B------:R-:W-:-:S04]  /*0b10*/  FFMA.FTZ R7, R20, R7, R19 ;  /* 0x0000000714077223 */ /* 0x000fc80000010013 */
[----:B------:R-:W-:Y:S01]  /*0b20*/  FFMA.FTZ R8, R4, R5, R7 ;  /* 0x0000000504087223 */ /* 0x000fe20000010007 */
[----:B------:R-:W-:Y:S01]  /*0b30*/  SHF.L.U32 R4, R22, 0x10, RZ ;  /* 0x0000001016047819 */ /* 0x000fe200000006ff */
[----:B------:R-:W-:Y:S01]  /*0b40*/  IMAD.U32 R5, R26, 0x10000, RZ ;  /* 0x000100001a057824 */ /* 0x000fe200078e00ff */
[----:B------:R-:W-:Y:S01]  /*0b50*/  LOP3.LUT R22, R22, 0xffff0000, RZ, 0xc0, !PT ;  /* 0xffff000016167812 */ /* 0x000fe200078ec0ff */
[----:B------:R-:W-:Y:S01]  /*0b60*/  FFMA.FTZ R21, R21, R6, R8 ;  /* 0x0000000615157223 */ /* 0x000fe20000010008 */
[----:B------:R-:W-:Y:S02]  /*0b70*/  LOP3.LUT R7, R26, 0xffff0000, RZ, 0xc0, !PT ;  /* 0xffff00001a077812 */ /* 0x000fe400078ec0ff */
[----:B------:R-:W-:Y:S01]  /*0b80*/  LOP3.LUT R6, R27, 0xffff0000, RZ, 0xc0, !PT ;  /* 0xffff00001b067812 */ /* 0x000fe200078ec0ff */
[----:B------:R-:W-:Y:S01]  /*0b90*/  FFMA.FTZ R21, R4, R5, R21 ;  /* 0x0000000504157223 */ /* 0x000fe20000010015 */
[----:B------:R-:W-:Y:S01]  /*0ba0*/  SHF.L.U32 R4, R23, 0x10, RZ ;  /* 0x0000001017047819 */ /* 0x000fe200000006ff */
[----:B------:R-:W-:Y:S01]  /*0bb0*/  IMAD.U32 R5, R27, 0x10000, RZ ;  /* 0x000100001b057824 */ /* 0x000fe200078e00ff */
[----:B------:R-:W-:Y:S01]  /*0bc0*/  LOP3.LUT R23, R23, 0xffff0000, RZ, 0xc0, !PT ;  /* 0xffff000017177812 */ /* 0x000fe200078ec0ff */
[----:B------:R-:W-:-:S04]  /*0bd0*/  FFMA.FTZ R7, R22, R7, R21 ;  /* 0x0000000716077223 */ /* 0x000fc80000010015 */
[----:B------:R-:W-:-:S04]  /*0be0*/  FFMA.FTZ R4, R4, R5, R7 ;  /* 0x0000000504047223 */ /* 0x000fc80000010007 */
[----:B------:R-:W-:Y:S02]  /*0bf0*/  FFMA.FTZ R23, R23, R6, R4 ;  /* 0x0000000617177223 */ /* 0x000fe40000010004 */
[----:B------:R-:W0:Y:S03]  /*0c00*/  LDC.64 R6, c[0x0][0x2d0] ;  /* 0x0000b400ff067b82 */ /* 0x000e260000000a00 */
[----:B------:R-:W1:Y:S02]  /*0c10*/  SHFL.BFLY PT, R4, R23, 0x2, 0x1f ;  /* 0x0c401f0017047f89 */ /* 0x000e6400000e0000 */
[----:B-1----:R-:W-:-:S03]  /*0c20*/  FADD.FTZ R8, R23, R4 ;  /* 0x0000000417087221 */ /* 0x002fc60000010000 */
[----:B------:R-:W1:Y:S02]  /*0c30*/  LDC.64 R4, c[0x0][0x2d8] ;  /* 0x0000b600ff047b82 */ /* 0x000e640000000a00 */
[----:B------:R-:W2:Y:S02]  /*0c40*/  SHFL.BFLY PT, R9, R8, 0x1, 0x1f ;  /* 0x0c201f0008097f89 */ /* 0x000ea400000e0000 */
[----:B--2---:R-:W-:Y:S01]  /*0c50*/  FADD.FTZ R12, R8, R9 ;  /* 0x00000009080c7221 */ /* 0x004fe20000010000 */
[----:B0-----:R-:W-:Y:S06]  /*0c60*/  @P1 BRA `(.L_x_2669) ;  /* 0x0000000000481947 */ /* 0x001fec0003800000 */
[----:B------:R-:W0:Y:S01]  /*0c70*/  LDC.64 R14, c[0x0][0x278] ;  /* 0x00009e00ff0e7b82 */ /* 0x000e220000000a00 */
[----:B------:R-:W-:Y:S01]  /*0c80*/  IADD3 R8, P1, R31, R2, RZ ;  /* 0x000000021f087210 */ /* 0x000fe20007f3e0ff */
[----:B------:R-:W-:-:S03]  /*0c90*/  ULDC.64 UR12, c[0x0][0x260] ;  /* 0x00009800000c7ab9 */ /* 0x000fc60000000a00 */
[----:B------:R-:W-:Y:S02]  /*0ca0*/  LEA.HI.X.SX32 R9, R31, R3, 0x1, P1 ;  /* 0x000000031f097211 */ /* 0x000fe400008f0eff */
[----:B------:R-:W-:Y:S01]  /*0cb0*/  ISETP.GE.AND P1, PT, R2, R29, PT ;  /* 0x0000001d0200720c */ /* 0x000fe20003f26270 */
[----:B------:R-:W2:Y:S01]  /*0cc0*/  LDC.64 R16, c[0x0][0x280] ;  /* 0x0000a000ff107b82 */ /* 0x000ea20000000a00 */
[C---:B0-----:R-:W-:Y:S02]  /*0cd0*/  IMAD R10, R14.reuse, UR10, RZ ;  /* 0x0000000a0e0a7c24 */ /* 0x041fe4000f8e02ff */
[----:B------:R-:W-:-:S04]  /*0ce0*/  IMAD.WIDE.U32 R8, R14, UR8, R8 ;  /* 0x000000080e087c25 */ /* 0x000fc8000f8e0008 */
[----:B------:R-:W-:Y:S02]  /*0cf0*/  IMAD R3, R15, UR8, R10 ;  /* 0x000000080f037c24 */ /* 0x000fe4000f8e020a */
[C---:B--2---:R-:W-:Y:S02]  /*0d00*/  IMAD R10, R16.reuse, UR11, RZ ;  /* 0x0000000b100a7c24 */ /* 0x044fe4000f8e02ff */
[----:B------:R-:W-:Y:S02]  /*0d10*/  IMAD.IADD R9, R9, 0x1, R3 ;  /* 0x0000000109097824 */ /* 0x000fe400078e0203 */
[----:B------:R-:W-:Y:S02]  /*0d20*/  IMAD R3, R17, UR9, R10 ;  /* 0x0000000911037c24 */ /* 0x000fe4000f8e020a */
[----:B------:R-:W-:-:S05]  /*0d30*/  IMAD.WIDE.U32 R8, R16, UR9, R8 ;  /* 0x0000000910087c25 */ /* 0x000fca000f8e0008 */
[----:B------:R-:W-:Y:S02]  /*0d40*/  IADD3 R3, R9, R3, RZ ;  /* 0x0000000309037210 */ /* 0x000fe40007ffe0ff */
[----:B------:R-:W-:-:S04]  /*0d50*/  LEA R10, P2, R8, UR12, 0x2 ;  /* 0x0000000c080a7c11 */ /* 0x000fc8000f8410ff */
[----:B------:R-:W-:Y:S02]  /*0d60*/  LEA.HI.X R11, R8, UR13, R3, 0x2, P2 ;  /* 0x0000000d080b7c11 */ /* 0x000fe400090f1403 */
[----:B------:R-:W-:-:S05]  /*0d70*/  FSEL R3, R12, RZ, !P1 ;  /* 0x000000ff0c037208 */ /* 0x000fca0004800000 */
[----:B------:R0:W-:Y:S02]  /*0d80*/  STG.E desc[UR6][R10.64], R3 ;  /* 0x000000030a007986 */ /* 0x0001e4000c101906 */
.L_x_2669:
[----:B------:R-:W-:Y:S05]  /*0d90*/  BSYNC B0 ;  /* 0x0000000000007941 */ /* 0x000fea0003800000 */
.L_x_2668:
[----:B------:R-:W-:Y:S01]  /*0da0*/  UIADD3 UR4, UR4, 0x3f, URZ ;  /* 0x0000003f04047890 */ /* 0x000fe2000fffe03f */
[----:B0-----:R-:W-:Y:S01]  /*0db0*/  SHF.R.S32.HI R3, RZ, 0x1f, R13 ;  /* 0x0000001fff037819 */ /* 0x001fe2000001140d */
[----:B------:R-:W-:Y:S01]  /*0dc0*/  BSSY B0, `(.L_x_2670) ;  /* 0x0000025000007945 */ /* 0x000fe20003800000 */
[----:B------:R-:W-:Y:S01]  /*0dd0*/  IADD3 R2, P1, R0, R13, RZ ;  /* 0x0000000d00027210 */ /* 0x000fe20007f3e0ff */
[----:B------:R-:W-:-:S03]  /*0de0*/  USHF.R.S32.HI UR5, URZ, 0x1f, UR4 ;  /* 0x0000001f3f057899 */ /* 0x000fc60008011404 */
[----:B------:R-:W-:Y:S01]  /*0df0*/  LEA.HI.X.SX32 R3, R0, R3, 0x1, P1 ;  /* 0x0000000300037211 */ /* 0x000fe200008f0eff */
[----:B------:R-:W-:Y:S01]  /*0e00*/  ULEA.HI UR5, UR5, UR4, URZ, 0x6 ;  /* 0x0000000405057291 */ /* 0x000fe2000f8f303f */
[----:B------:R-:W-:-:S03]  /*0e10*/  IMAD R0, R6, UR10, RZ ;  /* 0x0000000a06007c24 */ /* 0x000fc6000f8e02ff */
[----:B------:R-:W-:Y:S01]  /*0e20*/  ULOP3.LUT UR5, UR5, 0xffffffc0, URZ, 0xc0, !UPT ;  /* 0xffffffc005057892 */ /* 0x000fe2000f8ec03f */
[----:B------:R-:W-:Y:S02]  /*0e30*/  IMAD R9, R7, UR8, R0 ;  /* 0x0000000807097c24 */ /* 0x000fe4000f8e0200 */
[----:B------:R-:W-:-:S03]  /*0e40*/  IMAD.WIDE.U32 R6, R6, UR8, R2 ;  /* 0x0000000806067c25 */ /* 0x000fc6000f8e0002 */
[----:B------:R-:W-:Y:S01]  /*0e50*/  IADD3 R3, -R31, UR5, RZ ;  /* 0x000000051f037c10 */ /* 0x000fe2000fffe1ff */
[----:B-1----:R-:W-:Y:S02]  /*0e60*/  IMAD R0, R4, UR11, RZ ;  /* 0x0000000b04007c24 */ /* 0x002fe4000f8e02ff */
[----:B------:R-:W-:Y:S01]  /*0e70*/  IMAD.IADD R7, R7, 0x1, R9 ;  /* 0x0000000107077824 */ /* 0x000fe200078e0209 */
[----:B------:R-:W-:Y:S01]  /*0e80*/  ISETP.GE.OR P0, PT, R28, R3, P0 ;  /* 0x000000031c00720c */ /* 0x000fe20000706670 */
[----:B------:R-:W-:Y:S02]  /*0e90*/  IMAD R9, R5, UR9, R0 ;  /* 0x0000000905097c24 */ /* 0x000fe4000f8e0200 */
[----:B------:R-:W-:-:S05]  /*0ea0*/  IMAD.WIDE.U32 R4, R4, UR9, R6 ;  /* 0x0000000904047c25 */ /* 0x000fca000f8e0006 */
[----:B------:R-:W-:-:S05]  /*0eb0*/  IADD3 R9, R5, R9, RZ ;  /* 0x0000000905097210 */ /* 0x000fca0007ffe0ff */
[----:B------:R-:W-:Y:S05]  /*0ec0*/  @P0 BRA `(.L_x_2671) ;  /* 0x0000000000500947 */ /* 0x000fea0003800000 */
[----:B------:R-:W0:Y:S01]  /*0ed0*/  LDC.64 R6, c[0x0][0x2a8] ;  /* 0x0000aa00ff067b82 */ /* 0x000e220000000a00 */
[----:B------:R-:W-:Y:S01]  /*0ee0*/  SHF.R.S32.HI R0, RZ, 0x1f, R28 ;  /* 0x0000001fff007819 */ /* 0x000fe2000001141c */
[----:B------:R-:W-:Y:S01]  /*0ef0*/  ULDC.64 UR4, c[0x0][0x2a0] ;  /* 0x0000a80000047ab9 */ /* 0x000fe20000000a00 */
[----:B------:R-:W-:-:S04]  /*0f00*/  IADD3 R2, P0, R31, R28, RZ ;  /* 0x0000001c1f027210 */ /* 0x000fc80007f1e0ff */
[----:B------:R-:W-:Y:S01]  /*0f10*/  LEA.HI.X.SX32 R3, R31, R0, 0x1, P0 ;  /* 0x000000001f037211 */ /* 0x000fe200000f0eff */
[----:B------:R-:W1:Y:S01]  /*0f20*/  LDC.64 R10, c[0x0][0x2b0] ;  /* 0x0000ac00ff0a7b82 */ /* 0x000e620000000a00 */
[----:B------:R-:W-:Y:S01]  /*0f30*/  FSETP.NEU.FTZ.AND P0, PT, R30, -INF , PT ;  /* 0xff8000001e00780b */ /* 0x000fe20003f1d000 */
[C---:B0-----:R-:W-:Y:S02]  /*0f40*/  IMAD R0, R6.reuse, UR10, RZ ;  /* 0x0000000a06007c24 */ /* 0x041fe4000f8e02ff */
[----:B------:R-:W-:-:S04]  /*0f50*/  IMAD.WIDE.U32 R2, R6, UR8, R2 ;  /* 0x0000000806027c25 */ /* 0x000fc8000f8e0002 */
[----:B------:R-:W-:Y:S02]  /*0f60*/  IMAD R7, R7, UR8, R0 ;  /* 0x0000000807077c24 */ /* 0x000fe4000f8e0200 */
[----:B-1----:R-:W-:Y:S02]  /*0f70*/  IMAD R0, R10, UR11, RZ ;  /* 0x0000000b0a007c24 */ /* 0x002fe4000f8e02ff */
[----:B------:R-:W-:Y:S02]  /*0f80*/  IMAD.IADD R3, R3, 0x1, R7 ;  /* 0x0000000103037824 */ /* 0x000fe400078e0207 */
[----:B------:R-:W-:Y:S02]  /*0f90*/  IMAD R7, R11, UR9, R0 ;  /* 0x000000090b077c24 */ /* 0x000fe4000f8e0200 */
[----:B------:R-:W-:Y:S01]  /*0fa0*/  FMUL.FTZ R0, R30, 1.4426950216293334961 ;  /* 0x3fb8aa3b1e007820 */ /* 0x000fe20000410000 */
[----:B------:R-:W-:-:S05]  /*0fb0*/  IMAD.WIDE.U32 R2, R10, UR9, R2 ;  /* 0x000000090a027c25 */ /* 0x000fca000f8e0002 */
[----:B------:R-:W-:Y:S02]  /*0fc0*/  IADD3 R3, R3, R7, RZ ;  /* 0x0000000703037210 */ /* 0x000fe40007ffe0ff */
[----:B------:R-:W-:-:S04]  /*0fd0*/  LEA R6, P1, R2, UR4, 0x2 ;  /* 0x0000000402067c11 */ /* 0x000fc8000f8210ff */
[----:B------:R-:W-:Y:S02]  /*0fe0*/  LEA.HI.X R7, R2, UR5, R3, 0x2, P1 ;  /* 0x0000000502077c11 */ /* 0x000fe400088f1403 */
[----:B------:R-:W-:-:S05]  /*0ff0*/  FSEL R3, R0, RZ, P0 ;  /* 0x000000ff00037208 */ /* 0x000fca0000000000 */
[----:B------:R0:W-:Y:S02]  /*1000*/  STG.E desc[UR6][R6.64], R3 ;  /* 0x0000000306007986 */ /* 0x0001e4000c101906 */
.L_x_2671:
[----:B------:R-:W-:Y:S05]  /*1010*/  BSYNC B0 ;  /* 0x0000000000007941 */ /* 0x000fea0003800000 */
.L_x_2670:
[----:B------:R-:W-:Y:S01]  /*1020*/  ULDC.64 UR12, c[0x0][0x2e8] ;  /* 0x0000ba00000c7ab9 */ /* 0x000fe20000000a00 */
[----:B------:R-:W-:Y:S01]  /*1030*/  ULDC.64 UR4, c[0x0][0x2b8] ;  /* 0x0000ae0000047ab9 */ /* 0x000fe20000000a00 */
[----:B------:R-:W-:Y:S02]  /*1040*/  ISETP.NE.U32.AND P0, PT, RZ, UR12, PT ;  /* 0x0000000cff007c0c */ /* 0x000fe4000bf05070 */
[C---:B------:R-:W-:Y:S02]  /*1050*/  LEA R2, P1, R4.reuse, UR4, 0x2 ;  /* 0x0000000404027c11 */ /* 0x040fe4000f8210ff */
[----:B------:R-:W-:Y:S02]  /*1060*/  ISETP.NE.AND.EX P0, PT, RZ, UR13, PT, P0 ;  /* 0x0000000dff007c0c */ /* 0x000fe4000bf05300 */
[----:B0-----:R-:W-:Y:S02]  /*1070*/  LEA.HI.X R3, R4, UR5, R9, 0x2, P1 ;  /* 0x0000000504037c11 */ /* 0x001fe400088f1409 */
[----:B------:R-:W-:-:S03]  /*1080*/  ISETP.NE.OR P0, PT, R28, RZ, !P0 ;  /* 0x000000ff1c00720c */ /* 0x000fc60004705670 */
[----:B------:R0:W-:Y:S04]  /*1090*/  STG.E.128 desc[UR6][R2.64], RZ ;  /* 0x000000ff02007986 */ /* 0x0001e8000c101d06 */
[----:B------:R0:W-:Y:S04]  /*10a0*/  STG.E.128 desc[UR6][R2.64+0x1000], RZ ;  /* 0x001000ff02007986 */ /* 0x0001e8000c101d06 */
[----:B------:R0:W-:Y:S04]  /*10b0*/  STG.E.128 desc[UR6][R2.64+0x2000], RZ ;  /* 0x002000ff02007986 */ /* 0x0001e8000c101d06 */
[----:B------:R0:W-:Y:S04]  /*10c0*/  STG.E.128 desc[UR6][R2.64+0x3000], RZ ;  /* 0x003000ff02007986 */ /* 0x0001e8000c101d06 */
[----:B------:R0:W-:Y:S04]  /*10d0*/  STG.E.128 desc[UR6][R2.64+0x4000], RZ ;  /* 0x004000ff02007986 */ /* 0x0001e8000c101d06 */
[----:B------:R0:W-:Y:S01]  /*10e0*/  STG.E.128 desc[UR6][R2.64+0x5000], RZ ;  /* 0x005000ff02007986 */ /* 0x0001e2000c101d06 */
[----:B------:R-:W-:Y:S05]  /*10f0*/  @P0 EXIT ;  /* 0x000000000000094d */ /* 0x000fea0003800000 */
[----:B------:R-:W1:Y:S08]  /*1100*/  LDC R0, c[0x0][0x2e0] ;  /* 0x0000b800ff007b82 */ /* 0x000e700000000800 */
[----:B------:R-:W2:Y:S08]  /*1110*/  LDC R4, c[0x0][0x220] ;  /* 0x00008800ff047b82 */ /* 0x000eb00000000800 */
[----:B0-----:R-:W0:Y:S01]  /*1120*/  LDC.64 R2, c[0x0][0x2e8] ;  /* 0x0000ba00ff027b82 */ /* 0x001e220000000a00 */
[----:B-1----:R-:W-:-:S04]  /*1130*/  IMAD R33, R33, R0, UR9 ;  /* 0x0000000921217e24 */ /* 0x002fc8000f8e0200 */
[----:B--2---:R-:W-:-:S04]  /*1140*/  IMAD R33, R33, R4, UR8 ;  /* 0x0000000821217e24 */ /* 0x004fc8000f8e0204 */
[----:B0-----:R-:W-:-:S05]  /*1150*/  IMAD.WIDE R2, R33, 0x4, R2 ;  /* 0x0000000421027825 */ /* 0x001fca00078e0202 */
[----:B------:R-:W-:Y:S01]  /*1160*/  STG.E desc[UR6][R2.64], RZ ;  /* 0x000000ff02007986 */ /* 0x000fe2000c101906 */
[----:B------:R-:W-:Y:S05]  /*1170*/  EXIT ;  /* 0x000000000000794d */ /* 0x000fea0003800000 */
.L_x_2672:
        /* <DEDUP_REMOVED lines=16> */
.L_x_3313:


//--------------------- .text._ZN7cutlass13device_kernelIN5flash11enable_sm90INS1_16FlashAttnBwdSm90INS1_25CollectiveMainloopBwdSm90ILi2ELi2ELi2EN4cute5tupleIJNS5_1CILi1EEES8_S8_EEENS6_IJNS7_ILi64EEENS7_ILi128EEENS7_ILi96EEEEEENS_10bfloat16_tEfNS_4arch4Sm90ELb1ELb0ELb1ELb1ELb0ELb1ELb0ELb0ELi2ELi1ELi2ELi1ELb1EEENS1_21CollectiveEpilogueBwdISD_SE_SG_Li256ELb1ELb0ELi1EEENS1_25SingleTileBwdLPTSchedulerILb1ELi128ELb0EEEEEEEEEvNT_6ParamsE --------------------------
	.section	.text._ZN7cutlass13device_kernelIN5flash11enable_sm90INS1_16FlashAttnBwdSm90INS1_25CollectiveMainloopBwdSm90ILi2ELi2ELi2EN4cute5tupleIJNS5_1CILi1EEES8_S8_EEENS6_IJNS7_ILi64EEENS7_ILi128EEENS7_ILi96EEEEEENS_10bfloat16_tEfNS_4arch4Sm90ELb1ELb0ELb1ELb1ELb0ELb1ELb0ELb0ELi2ELi1ELi2ELi1ELb1EEENS1_21CollectiveEpilogueBwdISD_SE_SG_Li256ELb1ELb0ELi1EEENS1_25SingleTileBwdLPTSchedulerILb1ELi128ELb0EEEEEEEEEvNT_6ParamsE,"ax",@progbits
	.align	128
.text._ZN7cutlass13device_kernelIN5flash11enable_sm90INS1_16FlashAttnBwdSm90INS1_25CollectiveMainloopBwdSm90ILi2ELi2ELi2EN4cute5tupleIJNS5_1CILi1EEES8_S8_EEENS6_IJNS7_ILi64EEENS7_ILi128EEENS7_ILi96EEEEEENS_10bfloat16_tEfNS_4arch4Sm90ELb1ELb0ELb1ELb1ELb0ELb1ELb0ELb0ELi2ELi1ELi2ELi1ELb1EEENS1_21CollectiveEpilogueBwdISD_SE_SG_Li256ELb1ELb0ELi1EEENS1_25SingleTileBwdLPTSchedulerILb1ELi128ELb0EEEEEEEEEvNT_6ParamsE:
        .type           _ZN7cutlass13device_kernelIN5flash11enable_sm90INS1_16FlashAttnBwdSm90INS1_25CollectiveMainloopBwdSm90ILi2ELi2ELi2EN4cute5tupleIJNS5_1CILi1EEES8_S8_EEENS6_IJNS7_ILi64EEENS7_ILi128EEENS7_ILi96EEEEEENS_10bfloat16_tEfNS_4arch4Sm90ELb1ELb0ELb1ELb1ELb0ELb1ELb0ELb0ELi2ELi1ELi2ELi1ELb1EEENS1_21CollectiveEpilogueBwdISD_SE_SG_Li256ELb1ELb0ELi1EEENS1_25SingleTileBwdLPTSchedulerILb1ELi128ELb0EEEEEEEEEvNT_6ParamsE,@function
        .size           _ZN7cutlass13device_kernelIN5flash11enable_sm90INS1_16FlashAttnBwdSm90INS1_25CollectiveMainloopBwdSm90ILi2ELi2ELi2EN4cute5tupleIJNS5_1CILi1EEES8_S8_EEENS6_IJNS7_ILi64EEENS7_ILi128EEENS7_ILi96EEEEEENS_10bfloat16_tEfNS_4arch4Sm90ELb1ELb0ELb1ELb1ELb0ELb1ELb0ELb0ELi2ELi1ELi2ELi1ELb1EEENS1_21CollectiveEpilogueBwdISD_SE_SG_Li256ELb1ELb0ELi1EEENS1_25SingleTileBwdLPTSchedulerILb1ELi128ELb0EEEEEEEEEvNT_6ParamsE,(.L_x_3314 - _ZN7cutlass13device_kernelIN5flash11enable_sm90INS1_16FlashAttnBwdSm90INS1_25CollectiveMainloopBwdSm90ILi2ELi2ELi2EN4cute5tupleIJNS5_1CILi1EEES8_S8_EEENS6_IJNS7_ILi64EEENS7_ILi128EEENS7_ILi96EEEEEENS_10bfloat16_tEfNS_4arch4Sm90ELb1ELb0ELb1ELb1ELb0ELb1ELb0ELb0ELi2ELi1ELi2ELi1ELb1EEENS1_21CollectiveEpilogueBwdISD_SE_SG_Li256ELb1ELb0ELi1EEENS1_25SingleTileBwdLPTSchedulerILb1ELi128ELb0EEEEEEEEEvNT_6ParamsE)
        .other          _ZN7cutlass13device_kernelIN5flash11enable_sm90INS1_16FlashAttnBwdSm90INS1_25CollectiveMainloopBwdSm90ILi2ELi2ELi2EN4cute5tupleIJNS5_1CILi1EEES8_S8_EEENS6_IJNS7_ILi64EEENS7_ILi128EEENS7_ILi96EEEEEENS_10bfloat16_tEfNS_4arch4Sm90ELb1ELb0ELb1ELb1ELb0ELb1ELb0ELb0ELi2ELi1ELi2ELi1ELb1EEENS1_21CollectiveEpilogueBwdISD_SE_SG_Li256ELb1ELb0ELi1EEENS1_25SingleTileBwdLPTSchedulerILb1ELi128ELb0EEEEEEEEEvNT_6ParamsE,@"STO_CUDA_ENTRY STV_DEFAULT"
_ZN7cutlass13device_kernelIN5flash11enable_sm90INS1_16FlashAttnBwdSm90INS1_25CollectiveMainloopBwdSm90ILi2ELi2ELi2EN4cute5tupleIJNS5_1CILi1EEES8_S8_EEENS6_IJNS7_ILi64EEENS7_ILi128EEENS7_ILi96EEEEEENS_10bfloat16_tEfNS_4arch4Sm90ELb1ELb0ELb1ELb1ELb0ELb1ELb0ELb0ELi2ELi1ELi2ELi1ELb1EEENS1_21CollectiveEpilogueBwdISD_SE_SG_Li256ELb1ELb0ELi1EEENS1_25SingleTileBwdLPTSchedulerILb1ELi128ELb0EEEEEEEEEvNT_6ParamsE:
        /* <DEDUP_REMOVED lines=24> */
.L_x_2674:
[----:B------:R-:W-:Y:S05]  /*0180*/  BSYNC B0 ;  /* 0x0000000000007941 */ /* 0x000fea0003800000 */
.L_x_2673:
        /* <DEDUP_REMOVED lines=37> */
.L_x_2675:
        /* <DEDUP_REMOVED lines=22> */
.L_x_2676:
[----:B------:R-:W-:Y:S01]  /*0540*/  PLOP3.LUT P0, PT, PT, PT, UP0, 0x80, 0x0 ;  /* 0x000000000000781c */ /* 0x000fe20003f0f008 */
[----:B------:R-:W-:Y:S01]  /*0550*/  NOP ;  /* 0x0000000000007918 */ /* 0x000fe20000000000 */
[----:B------:R-:W-:Y:S01]  /*0560*/  ULDC.64 UR46, c[0x0][0x208] ;  /* 0x00008200002e7ab9 */ /* 0x000fe20000000a00 */
[----:B------:R-:W-:Y:S01]  /*0570*/  BSSY B6, `(.L_x_2677) ;  /* 0x0000ad0000067945 */ /* 0x000fe20003800000 */
[----:B-12-4-:R-:W-:Y:S09]  /*0580*/  BAR.SYNC.DEFER_BLOCKING 0x0 ;  /* 0x0000000000007b1d */ /* 0x016ff20000010000 */
[----:B------:R-:W-:Y:S05]  /*0590*/  @!P0 BRA `(.L_x_2678) ;  /* 0x0000006800408947 */ /* 0x000fea0003800000 */
.L_x_2679:
        /* <DEDUP_REMOVED lines=32> */
.L_x_2680:
[----:B------:R-:W-:Y:S01]  /*07a0*/  ULDC UR7, c[0x0][0x8c4] ;  /* 0x0002310000077ab9 */ /* 0x000fe20000000800 */
[----:B------:R-:W-:Y:S01]  /*07b0*/  UMOV UR36, UR10 ;  /* 0x0000000a00247c82 */ /* 0x000fe20008000000 */
[----:B------:R-:W-:-:S11]  /*07c0*/  UISETP.NE.AND UP0, UPT, UR7, 0x1, UPT ;  /* 0x000000010700788c */ /* 0x000fd6000bf05270 */
[----:B------:R-:W-:Y:S02]  /*07d0*/  @UP0 ULDC.64 UR8, c[0x0][0x8c8] ;  /* 0x0002320000080ab9 */ /* 0x000fe40000000a00 */
[----:B------:R-:W-:-:S04]  /*07e0*/  UIMAD.WIDE.U32 UR4, UR10, UR8, URZ ;  /* 0x000000080a0472a5 */ /* 0x000fc8000f8e003f */
[----:B------:R-:W-:-:S04]  /*07f0*/  @UP0 USHF.R.U32.HI UR36, URZ, UR9, UR5 ;  /* 0x000000093f240299 */ /* 0x000fc80008011605 */
[----:B------:R-:W-:-:S12]  /*0800*/  UIMAD UR4, UR36, UR7, URZ ;  /* 0x00000007240472a4 */ /* 0x000fd8000f8e023f */
.L_x_2681:
        /* <DEDUP_REMOVED lines=9> */
[----:B------:R-:W-:-:S03]  /*08a0*/  @UP0 USHF.R.U32.HI UR39, URZ, UR7, UR5 ;  /* 0x000000073f270299 */ /* 0x000fc60008011605 */
[----:B------:R-:W-:Y:S02]  /*08b0*/  ULDC.64 UR4, c[0x0][0x8f8] ;  /* 0x00023e0000047ab9 */ /* 0x000fe40000000a00 */
[----:B------:R-:W-:Y:S01]  /*08c0*/  ISETP.NE.U32.AND P0, PT, RZ, UR4, PT ;  /* 0x00000004ff007c0c */ /* 0x000fe2000bf05070 */
[----:B------:R-:W-:-:S03]  /*08d0*/  UIADD3 UR4, -UR39, URZ, URZ ;  /* 0x0000003f27047290 */ /* 0x000fc6000fffe13f */
[----:B------:R-:W-:Y:S01]  /*08e0*/  ISETP.NE.AND.EX P0, PT, RZ, UR5, PT, P0 ;  /* 0x00000005ff007c0c */ /* 0x000fe2000bf05300 */
[----:B------:R-:W-:-:S12]  /*08f0*/  UIMAD UR37, UR37, UR4, UR6 ;  /* 0x00000004252572a4 */ /* 0x000fd8000f8e0206 */
        /* <DEDUP_REMOVED lines=8> */
.L_x_2682:
        /* <DEDUP_REMOVED lines=14> */
.L_x_2684:
[----:B------:R-:W-:-:S05]  /*0a60*/  ULDC UR4, c[0x0][0x8ec] ;  /* 0x00023b0000047ab9 */ /* 0x000fca0000000800 */
.L_x_2683:
[----:B------:R-:W-:-:S04]  /*0a70*/  UIADD3 UR4, UR4, 0x7f, URZ ;  /* 0x0000007f04047890 */ /* 0x000fc8000fffe03f */
[----:B------:R-:W-:-:S04]  /*0a80*/  USHF.R.S32.HI UR5, URZ, 0x1f, UR4 ;  /* 0x0000001f3f057899 */ /* 0x000fc80008011404 */
[----:B------:R-:W-:-:S04]  /*0a90*/  ULEA.HI UR5, UR5, UR4, URZ, 0x7 ;  /* 0x0000000405057291 */ /* 0x000fc8000f8f383f */
[----:B------:R-:W-:-:S04]  /*0aa0*/  USHF.R.S32.HI UR5, URZ, 0x7, UR5 ;  /* 0x000000073f057899 */ /* 0x000fc80008011405 */
[----:B------:R-:W-:-:S04]  /*0ab0*/  UISETP.GE.AND UP0, UPT, UR36, UR5, UPT ;  /* 0x000000052400728c */ /* 0x000fc8000bf06270 */
[----:B------:R-:W-:-:S06]  /*0ac0*/  USEL UR39, UR39, 0xffffffff, !UP0 ;  /* 0xffffffff27277887 */ /* 0x000fcc000c000000 */
[----:B------:R-:W-:-:S13]  /*0ad0*/  ISETP.LE.AND P0, PT, RZ, UR39, PT ;  /* 0x00000027ff007c0c */ /* 0x000fda000bf03270 */
[----:B------:R-:W-:Y:S05]  /*0ae0*/  @!P0 BRA `(.L_x_2685) ;  /* 0x000000a400e08947 */ /* 0x000fea0003800000 */
[----:B------:R-:W1:Y:S01]  /*0af0*/  S2R R0, SR_TID.X ;  /* 0x0000000000007919 */ /* 0x000e620000002100 */
[----:B------:R-:W-:Y:S01]  /*0b00*/  ULDC.64 UR4, c[0x0][0x780] ;  /* 0x0001e00000047ab9 */ /* 0x000fe20000000a00 */
[----:B------:R-:W-:Y:S01]  /*0b10*/  USHF.R.S32.HI UR40, URZ, 0x1f, UR37 ;  /* 0x0000001f3f287899 */ /* 0x000fe20008011425 */
[----:B------:R-:W-:Y:S01]  /*0b20*/  ISETP.NE.U32.AND P0, PT, RZ, UR4, PT ;  /* 0x00000004ff007c0c */ /* 0x000fe2000bf05070 */
[----:B------:R-:W-:-:S03]  /*0b30*/  ULDC UR44, c[0x0][0x290] ;  /* 0x0000a400002c7ab9 */ /* 0x000fc60000000800 */
        /* <DEDUP_REMOVED lines=10> */
.L_x_2686:
        /* <DEDUP_REMOVED lines=14> */
.L_x_2687:
        /* <DEDUP_REMOVED lines=11> */
.L_x_2688:
        /* <DEDUP_REMOVED lines=13> */
.L_x_2689:
[----:B------:R-:W-:Y:S01]  /*0e40*/  UIADD3 UR5, UR41, -UR44, URZ ;  /* 0x8000002c29057290 */ /* 0x000fe2000fffe03f */
[----:B------:R-:W-:Y:S01]  /*0e50*/  PLOP3.LUT P0, PT, PT, PT, PT, 0x80, 0x0 ;  /* 0x000000000000781c */ /* 0x000fe20003f0f070 */
[----:B------:R-:W-:Y:S01]  /*0e60*/  ULDC UR6, c[0x0][0x74c] ;  /* 0x0001d30000067ab9 */ /* 0x000fe20000000800 */
[----:B------:R-:W-:Y:S01]  /*0e70*/  UIADD3 UR4, UR41, 0x3f, URZ ;  /* 0x0000003f29047890 */ /* 0x000fe2000fffe03f */
[----:B------:R-:W-:Y:S01]  /*0e80*/  CS2R R70, SRZ ;  /* 0x0000000000467805 */ /* 0x000fe2000001ff00 */
[----:B------:R-:W-:Y:S01]  /*0e90*/  ULEA UR5, UR36, UR5, 0x7 ;  /* 0x0000000524057291 */ /* 0x000fe2000f8e383f */
[----:B------:R-:W-:Y:S02]  /*0ea0*/  CS2R R68, SRZ ;  /* 0x0000000000447805 */ /* 0x000fe4000001ff00 */
[----:B------:R-:W-:Y:S02]  /*0eb0*/  CS2R R66, SRZ ;  /* 0x0000000000427805 */ /* 0x000fe4000001ff00 */
[----:B------:R-:W-:Y:S01]  /*0ec0*/  CS2R R64, SRZ ;  /* 0x0000000000407805 */ /* 0x000fe2000001ff00 */
[----:B------:R-:W-:Y:S01]  /*0ed0*/  UIADD3 UR5, UR5, -UR6, URZ ;  /* 0x8000000605057290 */ /* 0x000fe2000fffe03f */
[----:B------:R-:W-:-:S02]  /*0ee0*/  CS2R R62, SRZ ;  /* 0x00000000003e7805 */ /* 0x000fc4000001ff00 */
[----:B------:R-:W-:Y:S02]  /*0ef0*/  CS2R R60, SRZ ;  /* 0x00000000003c7805 */ /* 0x000fe4000001ff00 */
[----:B------:R-:W-:Y:S01]  /*0f00*/  CS2R R58, SRZ ;  /* 0x00000000003a7805 */ /* 0x000fe2000001ff00 */
[----:B------:R-:W-:Y:S01]  /*0f10*/  USHF.R.S32.HI UR6, URZ, 0x1f, UR5 ;  /* 0x0000001f3f067899 */ /* 0x000fe20008011405 */
[----:B------:R-:W-:Y:S02]  /*0f20*/  CS2R R56, SRZ ;  /* 0x0000000000387805 */ /* 0x000fe4000001ff00 */
        /* <DEDUP_REMOVED lines=69> */
.L_x_2692:
        /* <DEDUP_REMOVED lines=15> */
.L_x_2691:
        /* <DEDUP_REMOVED lines=22> */
.L_x_2694:
        /* <DEDUP_REMOVED lines=15> */
.L_x_2693:
[----:B------:R-:W-:Y:S01]  /*16c0*/  SHF.R.S32.HI R19, RZ, 0x1f, R18 ;  /* 0x0000001fff137819 */ /* 0x000fe20000011412 */
[----:B------:R-:W-:-:S03]  /*16d0*/  UMOV UR4, 0xffffffff ;  /* 0xffffffff00047882 */ /* 0x000fc60000000000 */
[----:B------:R-:W-:-:S04]  /*16e0*/  LEA.HI R0, R19, R18, RZ, 0x7 ;  /* 0x0000001213007211 */ /* 0x000fc800078f38ff */
[----:B------:R-:W-:Y:S01]  /*16f0*/  SHF.R.S32.HI R17, RZ, 0x7, R0 ;  /* 0x00000007ff117819 */ /* 0x000fe20000011400 */
[----:B------:R-:W-:Y:S06]  /*1700*/  BRA.DIV UR4, `(.L_x_2695) ;  /* 0x0000009a04e07947 */ /* 0x000fec000b800000 */
[----:B------:R1:W2:Y:S02]  /*1710*/  SHFL.IDX PT, R14, R17, RZ, 0x1f ;  /* 0x00001fff110e7589 */ /* 0x0002a400000e0000 */
.L_x_2792:
        /* <DEDUP_REMOVED lines=15> */
.L_x_2696:
        /* <DEDUP_REMOVED lines=19> */
.L_x_2698:
        /* <DEDUP_REMOVED lines=35> */
[----:B------:R-:W-:Y:S01]  /*1b70*/  UIMAD UR44, UR36, -0x80, UR44 ;  /* 0xffffff80242c78a4 */ /* 0x000fe2000f8e022c */
[----:B------:R-:W-:Y:S01]  /*1b80*/  LEA.HI R23, R23, R22, RZ, 0x5 ;  /* 0x0000001617177211 */ /* 0x000fe200078f28ff */
[----:B------:R-:W-:Y:S01]  /*1b90*/  IMAD.SHL.U32 R7, R7, 0x10, RZ ;  /* 0x0000001007077824 */ /* 0x000fe200078e00ff */
[----:B------:R-:W-:Y:S01]  /*1ba0*/  LEA.HI R5, R17, R17, RZ, 0x1 ;  /* 0x0000001111057211 */ /* 0x000fe200078f08ff */
[----:B------:R2:W3:Y:S01]  /*1bb0*/  LDSM.16.M88.4 R164, [R6+0x6000] ;  /* 0x0060000006a4783b */ /* 0x0004e20000000200 */
[----:B------:R-:W-:Y:S01]  /*1bc0*/  SHF.R.S32.HI R23, RZ, 0x5, R23 ;  /* 0x00000005ff177819 */ /* 0x000fe20000011417 */
[----:B------:R-:W-:Y:S01]  /*1bd0*/  IMAD.U32 R8, RZ, RZ, UR44 ;  /* 0x0000002cff087e24 */ /* 0x000fe2000f8e00ff */
[----:B------:R-:W-:Y:S01]  /*1be0*/  LOP3.LUT R7, R0, 0x30, R7, 0xf8, !PT ;  /* 0x0000003000077812 */ /* 0x000fe200078ef807 */
[----:B------:R2:W4:Y:S01]  /*1bf0*/  LDSM.16.M88.4 R168, [R6+0x8000] ;  /* 0x0080000006a8783b */ /* 0x0005220000000200 */
[----:B------:R-:W-:Y:S01]  /*1c00*/  SHF.R.S32.HI R3, RZ, 0x2, R24 ;  /* 0x00000002ff037819 */ /* 0x000fe20000011418 */
[----:B------:R-:W-:Y:S01]  /*1c10*/  IMAD R23, R23, -0x10, R8 ;  /* 0xfffffff017177824 */ /* 0x000fe200078e0208 */
[----:B------:R-:W-:Y:S01]  /*1c20*/  SHF.R.U32.HI R8, RZ, 0x3, R0 ;  /* 0x00000003ff087819 */ /* 0x000fe20000011600 */
[----:B------:R2:W2:Y:S01]  /*1c30*/  LDSM.16.M88.4 R172, [R6+0xa000] ;  /* 0x00a0000006ac783b */ /* 0x0004a20000000200 */
[----:B------:R-:W-:Y:S01]  /*1c40*/  LOP3.LUT R0, R5, 0xfffffffe, RZ, 0xc0, !PT ;  /* 0xfffffffe05007812 */ /* 0x000fe200078ec0ff */
[----:B------:R-:W-:Y:S01]  /*1c50*/  IMAD.MOV.U32 R5, RZ, RZ, 0x20 ;  /* 0x00000020ff057424 */ /* 0x000fe200078e00ff */
[----:B------:R-:W-:Y:S01]  /*1c60*/  SHF.R.S32.HI R24, RZ, 0x1f, R24 ;  /* 0x0000001fff187819 */ /* 0x000fe20000011418 */
[----:B------:R-:W-:Y:S01]  /*1c70*/  IMAD R236, R17, 0x8, R4 ;  /* 0x0000000811ec7824 */ /* 0x000fe200078e0204 */
        /* <DEDUP_REMOVED lines=63> */
[----:B------:R-:W-:Y:S01]  /*2070*/  CS2R R72, SRZ ;  /* 0x0000000000487805 */ /* 0x000fe2000001ff00 */
[----:B------:R-:W-:Y:S01]  /*2080*/  IMAD R0, R0, 0x4, R235 ;  /* 0x0000000400007824 */ /* 0x000fe200078e02eb */
[----:B------:R-:W-:Y:S01]  /*2090*/  ULOP3.LUT UR13, UR38, 0x1, URZ, 0xfc, !UPT ;  /* 0x00000001260d7892 */ /* 0x000fe2000f8efc3f */
[----:B------:R-:W-:Y:S01]  /*20a0*/  UMOV UR12, URZ ;  /* 0x0000003f000c7c82 */ /* 0x000fe20008000000 */
[----:B------:R-:W-:Y:S01]  /*20b0*/  UMOV UR4, URZ ;  /* 0x0000003f00047c82 */ /* 0x000fe20008000000 */
[----:B------:R-:W-:Y:S01]  /*20c0*/  ULDC UR5, c[0x0][0x75c] ;  /* 0x0001d70000057ab9 */ /* 0x000fe20000000800 */
[----:B-1234-:R-:W-:-:S08]  /*20d0*/  ULDC UR6, c[0x0][0x744] ;  /* 0x0001d10000067ab9 */ /* 0x01efd00000000800 */
.L_x_2709:
[----:B------:R-:W-:-:S06]  /*20e0*/  UISETP.NE.AND UP0, UPT, UR13, 0x3, UPT ;  /* 0x000000030d00788c */ /* 0x000fcc000bf05270 */
[----:B------:R-:W-:-:S13]  /*20f0*/  PLOP3.LUT P0, PT, PT, PT, UP0, 0x80, 0x0 ;  /* 0x000000000000781c */ /* 0x000fda0003f0f008 */
[----:B-1----:R-:W-:Y:S05]  /*2100*/  @!P0 BRA `(.L_x_2699) ;  /* 0x0000000000048947 */ /* 0x002fea0003800000 */
[----:B------:R-:W-:Y:S01]  /*2110*/  BPT.TRAP 0x1 ;  /* 0x000000040000795c */ /* 0x000fe20000300000 */
.L_x_2699:
[----:B------:R-:W-:Y:S01]  /*2120*/  R2UR UR7, R235 ;  /* 0x00000000eb0772ca */ /* 0x000fe200000e0000 */
[----:B------:R-:W-:-:S05]  /*2130*/  IMAD.U32 R120, RZ, RZ, UR12 ;  /* 0x0000000cff787e24 */ /* 0x000fca000f8e00ff */
[----:B------:R-:W-:-:S07]  /*2140*/  SHF.L.U32 R120, R120, 0x1f, RZ ;  /* 0x0000001f78787819 */ /* 0x000fce00000006ff */
[----:B------:R-:W-:-:S09]  /*2150*/  ULEA UR7, UR4, UR7, 0x3 ;  /* 0x0000000704077291 */ /* 0x000fd2000f8e183f */
[----:B------:R1:W2:Y:S01]  /*2160*/  SYNCS.PHASECHK.TRANS64.TRYWAIT P1, [UR7+0x26810], R120 ;  /* 0x02681078ff0075a7 */ /* 0x0002a20008020147 */
[----:B------:R-:W-:Y:S05]  /*2170*/  @!P0 BRA `(.L_x_2700) ;  /* 0x0000000000048947 */ /* 0x000fea0003800000 */
[----:B------:R-:W-:Y:S01]  /*2180*/  BPT.TRAP 0x1 ;  /* 0x000000040000795c */ /* 0x000fe20000300000 */
.L_x_2700:
[----:B--2---:R-:W-:Y:S05]  /*2190*/  @P1 BRA `(.L_x_2701) ;  /* 0x0000000000081947 */ /* 0x004fea0003800000 */
[----:B------:R-:W2:Y:S02]  /*21a0*/  SYNCS.PHASECHK.TRANS64.TRYWAIT P1, [UR7+0x26810], R120 ;  /* 0x02681078ff0075a7 */ /* 0x000ea40008020147 */
[----:B--2---:R-:W-:Y:S05]  /*21b0*/  @!P1 BRA `(.L_x_2702) ;  /* 0x0000009000689947 */ /* 0x004fea0003800000 */
.L_x_2701:
[----:B------:R-:W-:Y:S01]  /*21c0*/  R2UR UR8, R235 ;  /* 0x00000000eb0872ca */ /* 0x000fe200000e0000 */
[----:B------:R-:W-:Y:S01]  /*21d0*/  IMAD R4, R16, 0x800, R235 ;  /* 0x0000080010047824 */ /* 0x000fe200078e02eb */
[----:B------:R-:W-:Y:S01]  /*21e0*/  WARPGROUP.ARRIVE ;  /* 0x00000000000079c5 */ /* 0x000fe20000000000 */
[----:B------:R-:W-:Y:S01]  /*21f0*/  UMOV UR11, 0x80000020 ;  /* 0x80000020000b7882 */ /* 0x000fe20000000000 */
[----:B--2---:R-:W-:Y:S02]  /*2200*/  IMAD.U32 R5, RZ, RZ, UR4 ;  /* 0x00000004ff057e24 */ /* 0x004fe4000f8e00ff */
[----:B------:R-:W-:Y:S02]  /*2210*/  R2UR UR9, R4 ;  /* 0x00000000040972ca */ /* 0x000fe400000e0000 */
[----:B------:R-:W-:-:S04]  /*2220*/  IMAD R4, R5, 0x40, R2 ;  /* 0x0000004005047824 */ /* 0x000fc800078e0202 */
[----:B------:R-:W-:Y:S01]  /*2230*/  IMAD R4, R4, 0x4, R235 ;  /* 0x0000000404047824 */ /* 0x000fe200078e02eb */
[----:B------:R-:W-:-:S04]  /*2240*/  UIADD3 UR8, UR8, 0x12000, URZ ;  /* 0x0001200008087890 */ /* 0x000fc8000fffe03f */
[----:B------:R-:W-:Y:S02]  /*2250*/  USHF.R.U32.HI UR8, URZ, 0x4, UR8 ;  /* 0x000000043f087899 */ /* 0x000fe40008011608 */
[----:B------:R-:W-:Y:S02]  /*2260*/  USHF.R.U32.HI UR9, URZ, 0x4, UR9 ;  /* 0x000000043f097899 */ /* 0x000fe40008011609 */
[----:B------:R-:W-:Y:S02]  /*2270*/  ULOP3.LUT UR14, UR8, 0x3fff, URZ, 0xc0, !UPT ;  /* 0x00003fff080e7892 */ /* 0x000fe4000f8ec03f */
[----:B------:R-:W-:Y:S02]  /*2280*/  ULOP3.LUT UR9, UR9, 0x3fff, URZ, 0xc0, !UPT ;  /* 0x00003fff09097892 */ /* 0x000fe4000f8ec03f */
[----:B------:R-:W-:Y:S02]  /*2290*/  ULOP3.LUT UR15, UR14, 0x10000, URZ, 0xfc, !UPT ;  /* 0x000100000e0f7892 */ /* 0x000fe4000f8efc3f */
[----:B------:R-:W-:-:S02]  /*22a0*/  ULOP3.LUT UR16, UR9, 0x10000, URZ, 0xfc, !UPT ;  /* 0x0001000009107892 */ /* 0x000fc4000f8efc3f */
[----:B------:R-:W-:Y:S01]  /*22b0*/  UIMAD UR15, UR4, 0x300, UR15 ;  /* 0x00000300040f78a4 */ /* 0x000fe2000f8e020f */
[----:B------:R-:W-:-:S04]  /*22c0*/  UMOV UR9, 0xc0000010 ;  /* 0xc000001000097882 */ /* 0x000fc80000000000 */
        /* <DEDUP_REMOVED lines=49> */
.L_x_2703:
[----:B------:R1:W1:Y:S01]  /*25e0*/  SYNCS.PHASECHK.TRANS64.TRYWAIT P1, [UR7+0x26830], R120 ;  /* 0x02683078ff0075a7 */ /* 0x0002620008020147 */
[----:B------:R-:W-:Y:S05]  /*25f0*/  @!P0 BRA `(.L_x_2704) ;  /* 0x0000000000048947 */ /* 0x000fea0003800000 */
[----:B------:R-:W-:Y:S01]  /*2600*/  BPT.TRAP 0x1 ;  /* 0x000000040000795c */ /* 0x000fe20000300000 */
.L_x_2704:
        /* <DEDUP_REMOVED lines=50> */
.L_x_2705:
        /* <DEDUP_REMOVED lines=555> */
.L_x_2707:
        /* <DEDUP_REMOVED lines=45> */
.L_x_2708:
        /* <DEDUP_REMOVED lines=62> */
.L_x_2690:
[----:B------:R-:W-:Y:S05]  /*5290*/  @P0 BRA `(.L_x_2710) ;  /* 0x00000010007c0947 */ /* 0x000fea0003800000 */
[----:B-1----:R-:W1:Y:S01]  /*52a0*/  S2R R0, SR_TID.X ;  /* 0x0000000000007919 */ /* 0x002e620000002100 */
[----:B------:R-:W2:Y:S01]  /*52b0*/  S2UR UR5, SR_CgaCtaId ;  /* 0x00000000000579c3 */ /* 0x000ea20000008800 */
[----:B------:R-:W-:Y:S01]  /*52c0*/  UMOV UR4, 0x400 ;  /* 0x0000040000047882 */ /* 0x000fe20000000000 */
[----:B------:R-:W-:-:S06]  /*52d0*/  F2FP.BF16.F32.PACK_AB R72, R73, R72 ;  /* 0x000000484948723e */ /* 0x000fcc00000010ff */
[----:B------:R-:W-:Y:S01]  /*52e0*/  BAR.SYNC.DEFER_BLOCKING 0x1, 0x100 ;  /* 0x0044000000007b1d */ /* 0x000fe20000010000 */
[----:B------:R-:W-:Y:S02]  /*52f0*/  F2FP.BF16.F32.PACK_AB R73, R75, R74 ;  /* 0x0000004a4b49723e */ /* 0x000fe400000010ff */
[----:B------:R-:W-:Y:S02]  /*5300*/  F2FP.BF16.F32.PACK_AB R80, R81, R80 ;  /* 0x000000505150723e */ /* 0x000fe400000010ff */
[----:B------:R-:W-:Y:S01]  /*5310*/  F2FP.BF16.F32.PACK_AB R74, R77, R76 ;  /* 0x0000004c4d4a723e */ /* 0x000fe200000010ff */
[----:B------:R-:W-:Y:S01]  /*5320*/  ULDC.64 UR8, c[0x0][0x878] ;  /* 0x00021e0000087ab9 */ /* 0x000fe20000000a00 */
[----:B------:R-:W-:Y:S01]  /*5330*/  F2FP.BF16.F32.PACK_AB R75, R79, R78 ;  /* 0x0000004e4f4b723e */ /* 0x000fe200000010ff */
[----:B------:R-:W-:Y:S01]  /*5340*/  UISETP.NE.U32.AND UP1, UPT, UR8, URZ, UPT ;  /* 0x0000003f0800728c */ /* 0x000fe2000bf25070 */
[----:B------:R-:W-:Y:S02]  /*5350*/  F2FP.BF16.F32.PACK_AB R81, R83, R82 ;  /* 0x000000525351723e */ /* 0x000fe400000010ff */
[----:B------:R-:W-:Y:S01]  /*5360*/  F2FP.BF16.F32.PACK_AB R88, R89, R88 ;  /* 0x000000585958723e */ /* 0x000fe200000010ff */
[----:B------:R-:W-:Y:S01]  /*5370*/  UISETP.NE.AND.EX UP1, UPT, UR9, URZ, UPT, UP1 ;  /* 0x0000003f0900728c */ /* 0x000fe2000bf25310 */
[----:B------:R-:W-:-:S02]  /*5380*/  F2FP.BF16.F32.PACK_AB R82, R85, R84 ;  /* 0x000000545552723e */ /* 0x000fc400000010ff */
[----:B------:R-:W-:Y:S02]  /*5390*/  F2FP.BF16.F32.PACK_AB R83, R87, R86 ;  /* 0x000000565753723e */ /* 0x000fe400000010ff */
[----:B------:R-:W-:Y:S02]  /*53a0*/  F2FP.BF16.F32.PACK_AB R89, R91, R90 ;  /* 0x0000005a5b59723e */ /* 0x000fe400000010ff */
[----:B------:R-:W-:Y:S01]  /*53b0*/  F2FP.BF16.F32.PACK_AB R96, R97, R96 ;  /* 0x000000606160723e */ /* 0x000fe200000010ff */
[----:B--2---:R-:W-:Y:S01]  /*53c0*/  ULEA UR7, UR5, UR4, 0x18 ;  /* 0x0000000405077291 */ /* 0x004fe2000f8ec03f */
[----:B------:R-:W-:Y:S02]  /*53d0*/  F2FP.BF16.F32.PACK_AB R90, R93, R92 ;  /* 0x0000005c5d5a723e */ /* 0x000fe400000010ff */
[----:B------:R-:W-:Y:S01]  /*53e0*/  F2FP.BF16.F32.PACK_AB R91, R95, R94 ;  /* 0x0000005e5f5b723e */ /* 0x000fe200000010ff */
[----:B------:R-:W-:Y:S01]  /*53f0*/  ULDC.64 UR4, c[0x0][0x870] ;  /* 0x00021c0000047ab9 */ /* 0x000fe20000000a00 */
[----:B------:R-:W-:Y:S01]  /*5400*/  F2FP.BF16.F32.PACK_AB R97, R99, R98 ;  /* 0x000000626361723e */ /* 0x000fe200000010ff */
[----:B------:R-:W-:Y:S01]  /*5410*/  UISETP.NE.U32.AND UP0, UPT, UR4, URZ, UPT ;  /* 0x0000003f0400728c */ /* 0x000fe2000bf05070 */
[----:B-1----:R-:W-:Y:S01]  /*5420*/  VIADD R9, R0, 0xffffff80 ;  /* 0xffffff8000097836 */ /* 0x002fe20000000000 */
        /* <DEDUP_REMOVED lines=15> */
[----:B------:R-:W-:Y:S02]  /*5520*/  LEA.HI R3, R2, R2, RZ, 0x1 ;  /* 0x0000000202037211 */ /* 0x000fe400078f08ff */
[----:B------:R-:W-:-:S02]  /*5530*/  SHF.R.S32.HI R7, RZ, 0x1f, R2 ;  /* 0x0000001fff077819 */ /* 0x000fc40000011402 */
[--C-:B------:R-:W-:Y:S02]  /*5540*/  SHF.R.S32.HI R4, RZ, 0x1, R3.reuse ;  /* 0x00000001ff047819 */ /* 0x100fe40000011403 */
[----:B------:R-:W-:Y:S02]  /*5550*/  SHF.R.S32.HI R5, RZ, 0x1f, R3 ;  /* 0x0000001fff057819 */ /* 0x000fe40000011403 */
[----:B------:R-:W-:Y:S02]  /*5560*/  LEA.HI R7, R7, R2, RZ, 0x3 ;  /* 0x0000000207077211 */ /* 0x000fe400078f18ff */
[----:B------:R-:W-:Y:S02]  /*5570*/  LEA.HI R5, R5, R4, RZ, 0x2 ;  /* 0x0000000405057211 */ /* 0x000fe400078f10ff */
[----:B------:R-:W-:Y:S01]  /*5580*/  F2FP.BF16.F32.PACK_AB R106, R109, R108 ;  /* 0x0000006c6d6a723e */ /* 0x000fe200000010ff */
[----:B------:R-:W-:Y:S01]  /*5590*/  IMAD.SHL.U32 R6, R7, 0x20, RZ ;  /* 0x0000002007067824 */ /* 0x000fe200078e00ff */
[----:B------:R-:W-:-:S02]  /*55a0*/  LOP3.LUT R5, R5, 0xfffffffc, RZ, 0xc0, !PT ;  /* 0xfffffffc05057812 */ /* 0x000fc400078ec0ff */
[----:B------:R-:W-:Y:S02]  /*55b0*/  LOP3.LUT R7, R3, 0x3fffffe, RZ, 0xc0, !PT ;  /* 0x03fffffe03077812 */ /* 0x000fe400078ec0ff */
[----:B------:R-:W-:Y:S01]  /*55c0*/  LOP3.LUT R6, R6, 0x7fffff00, RZ, 0xc0, !PT ;  /* 0x7fffff0006067812 */ /* 0x000fe200078ec0ff */
[----:B------:R-:W-:Y:S01]  /*55d0*/  IMAD.IADD R5, R4, 0x1, -R5 ;  /* 0x0000000104057824 */ /* 0x000fe200078e0a05 */
[----:B------:R-:W-:Y:S01]  /*55e0*/  F2FP.BF16.F32.PACK_AB R107, R111, R110 ;  /* 0x0000006e6f6b723e */ /* 0x000fe200000010ff */
[----:B------:R-:W-:Y:S01]  /*55f0*/  IMAD.IADD R7, R2, 0x1, -R7 ;  /* 0x0000000102077824 */ /* 0x000fe200078e0a07 */
[----:B------:R-:W-:Y:S01]  /*5600*/  F2FP.BF16.F32.PACK_AB R113, R115, R114 ;  /* 0x000000727371723e */ /* 0x000fe200000010ff */
[C---:B------:R-:W-:Y:S01]  /*5610*/  IMAD.SHL.U32 R4, R5.reuse, 0x40, RZ ;  /* 0x0000004005047824 */ /* 0x040fe200078e00ff */
[----:B------:R-:W-:Y:S01]  /*5620*/  LOP3.LUT P0, RZ, R5, 0x2, RZ, 0xc0, !PT ;  /* 0x0000000205ff7812 */ /* 0x000fe2000780c0ff */
[----:B------:R-:W-:Y:S01]  /*5630*/  IMAD R6, R10, 0x200, R6 ;  /* 0x000002000a067824 */ /* 0x000fe200078e0206 */
[----:B------:R-:W-:Y:S01]  /*5640*/  F2FP.BF16.F32.PACK_AB R24, R25, R24 ;  /* 0x000000181918723e */ /* 0x000fe200000010ff */
[----:B------:R-:W-:Y:S01]  /*5650*/  IMAD.MOV.U32 R2, RZ, RZ, 0x20 ;  /* 0x00000020ff027424 */ /* 0x000fe200078e00ff */
[----:B------:R-:W-:Y:S01]  /*5660*/  LOP3.LUT R3, R4, 0xc0, RZ, 0xc0, !PT ;  /* 0x000000c004037812 */ /* 0x000fe200078ec0ff */
[----:B------:R-:W-:Y:S01]  /*5670*/  IMAD R7, R7, 0x20, R6 ;  /* 0x0000002007077824 */ /* 0x000fe200078e0206 */
[----:B------:R-:W-:-:S02]  /*5680*/  F2FP.BF16.F32.PACK_AB R114, R117, R116 ;  /* 0x000000747572723e */ /* 0x000fc400000010ff */
[----:B------:R-:W-:Y:S02]  /*5690*/  LOP3.LUT R0, R3, 0x8, R0, 0xf8, !PT ;  /* 0x0000000803007812 */ /* 0x000fe400078ef800 */
[----:B------:R-:W-:Y:S02]  /*56a0*/  SHF.R.U32.HI R3, RZ, 0x3, R3 ;  /* 0x00000003ff037819 */ /* 0x000fe40000011603 */
[----:B------:R-:W-:Y:S02]  /*56b0*/  F2FP.BF16.F32.PACK_AB R115, R119, R118 ;  /* 0x000000767773723e */ /* 0x000fe400000010ff */
[----:B------:R-:W-:Y:S02]  /*56c0*/  LOP3.LUT R0, R0, R3, RZ, 0x3c, !PT ;  /* 0x0000000300007212 */ /* 0x000fe400078e3cff */
[----:B------:R-:W-:Y:S01]  /*56d0*/  SEL R3, R2, 0xffffffe0, !P0 ;  /* 0xffffffe002037807 */ /* 0x000fe20004000000 */
[----:B------:R-:W-:Y:S01]  /*56e0*/  IMAD.U32 R2, RZ, RZ, UR4 ;  /* 0x00000004ff027e24 */ /* 0x000fe2000f8e00ff */
        /* <DEDUP_REMOVED lines=8> */
[----:B------:R-:W-:Y:S01]  /*5770*/  F2FP.BF16.F32.PACK_AB R33, R35, R34 ;  /* 0x000000222321723e */ /* 0x000fe200000010ff */
[----:B------:R-:W-:Y:S01]  /*5780*/  IMAD.U32 R3, RZ, RZ, UR5 ;  /* 0x00000005ff037e24 */ /* 0x000fe2000f8e00ff */
[----:B------:R-:W-:Y:S01]  /*5790*/  F2FP.BF16.F32.PACK_AB R40, R41, R40 ;  /* 0x000000282928723e */ /* 0x000fe200000010ff */
[----:B------:R-:W-:Y:S01]  /*57a0*/  STSM.16.M88.4 [R6], R80 ;  /* 0x0000005006007844 */ /* 0x000fe20000000200 */
[----:B------:R-:W-:Y:S01]  /*57b0*/  F2FP.BF16.F32.PACK_AB R34, R37, R36 ;  /* 0x000000242522723e */ /* 0x000fe200000010ff */
[----:B------:R-:W-:Y:S01]  /*57c0*/  @UP1 ULDC.64 UR4, c[0x0][0x878] ;  /* 0x00021e0000041ab9 */ /* 0x000fe20000000a00 */
        /* <DEDUP_REMOVED lines=19> */
[----:B------:R-:W-:Y:S01]  /*5900*/  STSM.16.M88.4 [R0+0x2000], R40 ;  /* 0x0020002800007844 */ /* 0x000fe20000000200 */
        /* <DEDUP_REMOVED lines=8> */
[----:B------:R-:W-:Y:S01]  /*5990*/  PLOP3.LUT P1, PT, PT, PT, UP1, 0x80, 0x0 ;  /* 0x000000000000781c */ /* 0x000fe20003f2f018 */
[----:B------:R-:W-:-:S06]  /*59a0*/  @UP1 UIMAD.WIDE UR4, UR39, 0x4, UR4 ;  /* 0x00000004270418a5 */ /* 0x000fcc000f8e0204 */
[----:B------:R-:W-:Y:S01]  /*59b0*/  IMAD.U32 R4, RZ, RZ, UR4 ;  /* 0x00000004ff047e24 */ /* 0x000fe2000f8e00ff */
[----:B------:R-:W3:Y:S01]  /*59c0*/  @P0 LDG.E R11, desc[UR46][R2.64] ;  /* 0x0000002e020b0981 */ /* 0x000ee2000c1e1900 */
[----:B------:R-:W-:-:S05]  /*59d0*/  IMAD.U32 R5, RZ, RZ, UR5 ;  /* 0x00000005ff057e24 */ /* 0x000fca000f8e00ff */
[----:B------:R4:W5:Y:S01]  /*59e0*/  @P1 LDG.E R4, desc[UR46][R4.64] ;  /* 0x0000002e04041981 */ /* 0x000962000c1e1900 */
[CC--:B------:R-:W-:Y:S01]  /*59f0*/  LEA.HI R7, R8.reuse, R9.reuse, RZ, 0x2 ;  /* 0x0000000908077211 */ /* 0x0c0fe200078f10ff */
[----:B------:R-:W-:Y:S01]  /*5a00*/  ULDC UR6, c[0x0][0x808] ;  /* 0x0002020000067ab9 */ /* 0x000fe20000000800 */
[----:B------:R-:W-:Y:S01]  /*5a10*/  LEA.HI R8, R8, R9, RZ, 0x3 ;  /* 0x0000000908087211 */ /* 0x000fe200078f18ff */
[----:B------:R-:W-:Y:S01]  /*5a20*/  UMOV UR4, URZ ;  /* 0x0000003f00047c82 */ /* 0x000fe20008000000 */
[----:B-1----:R-:W-:Y:S01]  /*5a30*/  LOP3.LUT R0, R7, 0x1ffffffc, RZ, 0xc0, !PT ;  /* 0x1ffffffc07007812 */ /* 0x002fe200078ec0ff */
[----:B------:R-:W-:Y:S01]  /*5a40*/  UMOV UR5, URZ ;  /* 0x0000003f00057c82 */ /* 0x000fe20008000000 */
[----:B------:R-:W-:Y:S01]  /*5a50*/  SHF.R.S32.HI R30, RZ, 0x2, R7 ;  /* 0x00000002ff1e7819 */ /* 0x000fe20000011407 */
[----:B--2---:R-:W-:Y:S02]  /*5a60*/  IMAD.SHL.U32 R6, R8, 0x8, RZ ;  /* 0x0000000808067824 */ /* 0x004fe400078e00ff */
[----:B------:R-:W-:Y:S01]  /*5a70*/  IMAD.IADD R0, R9, 0x1, -R0 ;  /* 0x0000000109007824 */ /* 0x000fe200078e0a00 */
[----:B------:R-:W-:-:S02]  /*5a80*/  LEA.HI R8, R7, R30, RZ, 0x1 ;  /* 0x0000001e07087211 */ /* 0x000fc400078f08ff */
[----:B------:R-:W-:Y:S01]  /*5a90*/  LOP3.LUT R7, R6, 0xc0, RZ, 0xc0, !PT ;  /* 0x000000c006077812 */ /* 0x000fe200078ec0ff */
[----:B------:R-:W-:Y:S01]  /*5aa0*/  IMAD.SHL.U32 R40, R0, 0x8, RZ ;  /* 0x0000000800287824 */ /* 0x000fe200078e00ff */
[----:B----4-:R-:W-:Y:S02]  /*5ab0*/  LOP3.LUT R5, R8, 0x3fffffe, RZ, 0xc0, !PT ;  /* 0x03fffffe08057812 */ /* 0x010fe400078ec0ff */
[----:B------:R-:W-:Y:S02]  /*5ac0*/  SHF.R.U32.HI R0, RZ, 0x3, R7 ;  /* 0x00000003ff007819 */ /* 0x000fe40000011607 */
[----:B------:R-:W-:Y:S01]  /*5ad0*/  LOP3.LUT R7, R7, 0x18, R40, 0xf8, !PT ;  /* 0x0000001807077812 */ /* 0x000fe200078ef828 */
[----:B------:R-:W-:-:S03]  /*5ae0*/  IMAD.IADD R5, R30, 0x1, -R5 ;  /* 0x000000011e057824 */ /* 0x000fc600078e0a05 */
[----:B------:R-:W-:Y:S01]  /*5af0*/  LOP3.LUT R0, R7, R0, RZ, 0x3c, !PT ;  /* 0x0000000007007212 */ /* 0x000fe200078e3cff */
[----:B------:R-:W-:-:S04]  /*5b00*/  IMAD R5, R10, 0x8, R5 ;  /* 0x000000080a057824 */ /* 0x000fc800078e0205 */
[----:B------:R-:W-:Y:S01]  /*5b10*/  IMAD.U32 R0, R5, 0x20, R0 ;  /* 0x0000002005007824 */ /* 0x000fe200078e0000 */
[----:B---3--:R-:W-:Y:S02]  /*5b20*/  @P0 R2UR UR8, R11 ;  /* 0x000000000b0802ca */ /* 0x008fe400000e0000 */
[----:B-----5:R-:W-:-:S11]  /*5b30*/  @P1 R2UR UR6, R4 ;  /* 0x00000000040612ca */ /* 0x020fd600000e0000 */
[----:B------:R-:W-:Y:S02]  /*5b40*/  @UP0 USHF.R.S32.HI UR9, URZ, 0x1f, UR8 ;  /* 0x0000001f3f090899 */ /* 0x000fe40008011408 */
[----:B------:R-:W-:-:S05]  /*5b50*/  @UP0 UMOV UR4, UR8 ;  /* 0x0000000800040c82 */ /* 0x000fca0008000000 */
[----:B------:R-:W-:Y:S01]  /*5b60*/  @UP0 UMOV UR5, UR9 ;  /* 0x0000000900050c82 */ /* 0x000fe20008000000 */
[----:B------:R-:W-:Y:S05]  /*5b70*/  @P1 BRA `(.L_x_2711) ;  /* 0x0000000000181947 */ /* 0x000fea0003800000 */
[----:B------:R-:W-:Y:S05]  /*5b80*/  @!P0 BRA `(.L_x_2711) ;  /* 0x0000000000148947 */ /* 0x000fea0003800000 */
[----:B------:R-:W2:Y:S04]  /*5b90*/  LDG.E R5, desc[UR46][R2.64] ;  /* 0x0000002e02057981 */ /* 0x000ea8000c1e1900 */
[----:B------:R-:W3:Y:S01]  /*5ba0*/  LDG.E R4, desc[UR46][R2.64+0x4] ;  /* 0x0000042e02047981 */ /* 0x000ee2000c1e1900 */
[----:B--2---:R-:W-:Y:S02]  /*5bb0*/  R2UR UR8, R5 ;  /* 0x00000000050872ca */ /* 0x004fe400000e0000 */
[----:B---3--:R-:W-:-:S13]  /*5bc0*/  R2UR UR6, R4 ;  /* 0x00000000040672ca */ /* 0x008fda00000e0000 */
[----:B------:R-:W-:-:S12]  /*5bd0*/  UIADD3 UR6, -UR8, UR6, URZ ;  /* 0x0000000608067290 */ /* 0x000fd8000fffe13f */
.L_x_2711:
[----:B------:R-:W-:Y:S01]  /*5be0*/  LEA R0, R0, UR7, 0x1 ;  /* 0x0000000700007c11 */ /* 0x000fe2000f8e08ff */
[----:B------:R-:W-:Y:S01]  /*5bf0*/  UIMAD UR6, UR36, -0x80, UR6 ;  /* 0xffffff80240678a4 */ /* 0x000fe2000f8e0206 */
[----:B------:R-:W-:Y:S01]  /*5c00*/  SHF.R.S32.HI R41, RZ, 0x1f, R40 ;  /* 0x0000001fff297819 */ /* 0x000fe20000011428 */
[----:B------:R-:W-:Y:S01]  /*5c10*/  ULDC.64 UR8, c[0x0][0x850] ;  /* 0x0002140000087ab9 */ /* 0x000fe20000000a00 */
[----:B------:R-:W-:Y:S01]  /*5c20*/  VIADD R28, R30, 0x40 ;  /* 0x000000401e1c7836 */ /* 0x000fe20000000000 */
[----:B------:R1:W2:Y:S01]  /*5c30*/  LDS.128 R16, [R0+0x7000] ;  /* 0x0070000000107984 */ /* 0x0002a20000000c00 */
[----:B------:R-:W-:Y:S02]  /*5c40*/  UIMAD UR7, UR40, UR8, URZ ;  /* 0x00000008280772a4 */ /* 0x000fe4000f8e023f */
[----:B------:R-:W-:Y:S01]  /*5c50*/  IMAD.U32 R3, RZ, RZ, UR8 ;  /* 0x00000008ff037e24 */ /* 0x000fe2000f8e00ff */
[----:B------:R-:W-:Y:S01]  /*5c60*/  UISETP.LT.AND UP1, UPT, UR6, 0x80, UPT ;  /* 0x000000800600788c */ /* 0x000fe2000bf21270 */
[----:B------:R1:W3:Y:S01]  /*5c70*/  LDS.128 R20, [R0+0x9000] ;  /* 0x0090000000147984 */ /* 0x0002e20000000c00 */
[----:B------:R-:W-:-:S02]  /*5c80*/  UIMAD UR7, UR37, UR9, UR7 ;  /* 0x00000009250772a4 */ /* 0x000fc4000f8e0207 */
[----:B------:R-:W-:Y:S01]  /*5c90*/  IMAD.WIDE.U32 R2, R3, UR37, R40 ;  /* 0x0000002503027c25 */ /* 0x000fe2000f8e0028 */
[----:B------:R-:W-:Y:S01]  /*5ca0*/  USEL UR9, UR6, 0x80, UP1 ;  /* 0x0000008006097887 */ /* 0x000fe20008800000 */
[----:B------:R1:W4:Y:S01]  /*5cb0*/  LDS.128 R24, [R0+0xb000] ;  /* 0x00b0000000187984 */ /* 0x0003220000000c00 */
[----:B------:R-:W-:Y:S01]  /*5cc0*/  USHF.R.S32.HI UR6, URZ, 0x1f, UR39 ;  /* 0x0000001f3f067899 */ /* 0x000fe20008011427 */
[----:B------:R-:W-:Y:S01]  /*5cd0*/  IMAD.U32 R45, RZ, RZ, UR36 ;  /* 0x00000024ff2d7e24 */ /* 0x000fe2000f8e00ff */
[----:B------:R-:W-:Y:S01]  /*5ce0*/  USEL UR39, UR39, URZ, !UP0 ;  /* 0x0000003f27277287 */ /* 0x000fe2000c000000 */
[----:B------:R1:W1:Y:S01]  /*5cf0*/  LDS.128 R12, [R0+0x1000] ;  /* 0x00100000000c7984 */ /* 0x0002620000000c00 */
[----:B------:R-:W-:Y:S01]  /*5d00*/  USEL UR8, UR6, URZ, !UP0 ;  /* 0x0000003f06087287 */ /* 0x000fe2000c000000 */
[----:B------:R-:W-:Y:S01]  /*5d10*/  VIADD R29, R3, UR7 ;  /* 0x00000007031d7c36 */ /* 0x000fe20008000000 */
[----:B------:R-:W-:Y:S01]  /*5d20*/  ISETP.GE.AND P0, PT, R28, UR9, PT ;  /* 0x000000091c007c0c */ /* 0x000fe2000bf06270 */
[----:B------:R1:W1:Y:S01]  /*5d30*/  LDS.128 R8, [R0+0x3000] ;  /* 0x0030000000087984 */ /* 0x0002620000000c00 */
[----:B------:R-:W-:Y:S01]  /*5d40*/  IMAD.MOV.U32 R28, RZ, RZ, R2 ;  /* 0x000000ffff1c7224 */ /* 0x000fe200078e0002 */
[----:B------:R-:W-:Y:S01]  /*5d50*/  ULDC.64 UR6, c[0x0][0x858] ;  /* 0x0002160000067ab9 */ /* 0x000fe20000000a00 */
[C---:B------:R-:W-:Y:S01]  /*5d60*/  ISETP.GE.AND P1, PT, R30.reuse, UR9, PT ;  /* 0x000000091e007c0c */ /* 0x040fe2000bf26270 */
[----:B------:R1:W1:Y:S01]  /*5d70*/  LDS.128 R4, [R0+0x5000] ;  /* 0x0050000000047984 */ /* 0x0002620000000c00 */
[----:B------:R-:W-:Y:S01]  /*5d80*/  IADD3 R2, P2, R30, UR4, RZ ;  /* 0x000000041e027c10 */ /* 0x000fe2000ff5e0ff */
[----:B------:R-:W-:-:S02]  /*5d90*/  UIMAD UR4, UR8, UR6, URZ ;  /* 0x00000006080472a4 */ /* 0x000fc4000f8e023f */
[----:B------:R-:W-:Y:S01]  /*5da0*/  IMAD.U32 R47, RZ, RZ, UR6 ;  /* 0x00000006ff2f7e24 */ /* 0x000fe2000f8e00ff */
[----:B------:R-:W-:Y:S01]  /*5db0*/  BSSY B0, `(.L_x_2712) ;  /* 0x000001c000007945 */ /* 0x000fe20003800000 */
[----:B------:R-:W-:Y:S01]  /*5dc0*/  LEA.HI.X.SX32 R3, R30, UR5, 0x1, P2 ;  /* 0x000000051e037c11 */ /* 0x000fe200090f0eff */
[----:B------:R-:W-:Y:S02]  /*5dd0*/  UIMAD UR4, UR39, UR7, UR4 ;  /* 0x00000007270472a4 */ /* 0x000fe4000f8e0204 */
[----:B------:R-:W-:-:S04]  /*5de0*/  IMAD.WIDE.U32 R46, R47, UR39, R28 ;  /* 0x000000272f2e7c25 */ /* 0x000fc8000f8e001c */
[----:B------:R-:W-:-:S04]  /*5df0*/  IMAD.WIDE R44, R45, 0x80, R2 ;  /* 0x000000802d2c7825 */ /* 0x000fc800078e0202 */
[----:B------:R-:W-:Y:S02]  /*5e00*/  VIADD R43, R47, UR4 ;  /* 0x000000042f2b7c36 */ /* 0x000fe40008000000 */
[----:B------:R-:W-:Y:S01]  /*5e10*/  VIADD R50, R40, 0x20 ;  /* 0x0000002028327836 */ /* 0x000fe20000000000 */
[----:B--2---:R-:W-:Y:S06]  /*5e20*/  @P1 BRA `(.L_x_2713) ;  /* 0x0000000000501947 */ /* 0x004fec0003800000 */
[----:B------:R-:W-:Y:S01]  /*5e30*/  ULDC UR4, c[0x0][0x83c] ;  /* 0x00020f0000047ab9 */ /* 0x000fe20000000800 */
[----:B------:R-:W2:Y:S01]  /*5e40*/  LDS.128 R28, [R0+0x8000] ;  /* 0x00800000001c7984 */ /* 0x000ea20000000c00 */
[C---:B------:R-:W-:Y:S01]  /*5e50*/  ISETP.GE.AND P2, PT, R40.reuse, UR4, PT ;  /* 0x0000000428007c0c */ /* 0x040fe2000bf46270 */
[----:B------:R-:W-:Y:S01]  /*5e60*/  ULDC.64 UR6, c[0x0][0x848] ;  /* 0x0002120000067ab9 */ /* 0x000fe20000000a00 */
[----:B------:R-:W-:Y:S01]  /*5e70*/  VIADD R48, R40, 0x40 ;  /* 0x0000004028307836 */ /* 0x000fe20000000000 */
[----:B------:R-:W5:Y:S01]  /*5e80*/  LDS.128 R32, [R0+0xa000] ;  /* 0x00a0000000207984 */ /* 0x000f620000000c00 */
[----:B------:R-:W-:Y:S01]  /*5e90*/  IMAD R49, R45, UR6, RZ ;  /* 0x000000062d317c24 */ /* 0x000fe2000f8e02ff */
[----:B------:R-:W-:Y:S01]  /*5ea0*/  ISETP.GE.AND P3, PT, R50, UR4, PT ;  /* 0x0000000432007c0c */ /* 0x000fe2000bf66270 */
[----:B------:R-:W-:Y:S01]  /*5eb0*/  IMAD.MOV.U32 R42, RZ, RZ, R46 ;  /* 0x000000ffff2a7224 */ /* 0x000fe200078e002e */
[----:B------:R-:W-:Y:S01]  /*5ec0*/  ISETP.GE.AND P4, PT, R48, UR4, PT ;  /* 0x0000000430007c0c */ /* 0x000fe2000bf86270 */
[----:B------:R-:W-:-:S02]  /*5ed0*/  IMAD R49, R44, UR7, R49 ;  /* 0x000000072c317c24 */ /* 0x000fc4000f8e0231 */
[----:B------:R-:W-:Y:S01]  /*5ee0*/  IMAD.WIDE.U32 R2, R44, UR6, R42 ;  /* 0x000000062c027c25 */ /* 0x000fe2000f8e002a */
[----:B------:R-:W-:Y:S02]  /*5ef0*/  ULDC.64 UR6, c[0x0][0x830] ;  /* 0x00020c0000067ab9 */ /* 0x000fe40000000a00 */
[----:B------:R-:W3:Y:S01]  /*5f00*/  @!P2 LDS.128 R36, [R0+0x6000] ;  /* 0x006000000024a984 */ /* 0x000ee20000000c00 */
[----:B------:R-:W-:Y:S01]  /*5f10*/  IMAD.IADD R3, R3, 0x1, R49 ;  /* 0x0000000103037824 */ /* 0x000fe200078e0231 */
[----:B------:R-:W-:-:S04]  /*5f20*/  LEA R48, P5, R2, UR6, 0x1 ;  /* 0x0000000602307c11 */ /* 0x000fc8000f8a08ff */
[----:B------:R-:W-:-:S05]  /*5f30*/  LEA.HI.X R49, R2, UR7, R3, 0x1, P5 ;  /* 0x0000000702317c11 */ /* 0x000fca000a8f0c03 */
[----:B--2---:R2:W-:Y:S04]  /*5f40*/  @!P3 STG.E.128 desc[UR46][R48.64+0x40], R28 ;  /* 0x0000401c3000b986 */ /* 0x0045e8000c101d2e */
[----:B-----5:R2:W-:Y:S04]  /*5f50*/  @!P4 STG.E.128 desc[UR46][R48.64+0x80], R32 ;  /* 0x000080203000c986 */ /* 0x0205e8000c101d2e */
[----:B---3--:R2:W-:Y:S02]  /*5f60*/  @!P2 STG.E.128 desc[UR46][R48.64], R36 ;  /* 0x000000243000a986 */ /* 0x0085e4000c101d2e */
.L_x_2713:
[----:B------:R-:W-:Y:S05]  /*5f70*/  BSYNC B0 ;  /* 0x0000000000007941 */ /* 0x000fea0003800000 */
.L_x_2712:
[----:B------:R-:W-:Y:S04]  /*5f80*/  BSSY B0, `(.L_x_2714) ;  /* 0x0000016000007945 */ /* 0x000fe80003800000 */
[----:B------:R-:W-:Y:S05]  /*5f90*/  @P0 BRA `(.L_x_2715) ;  /* 0x0000000000500947 */ /* 0x000fea0003800000 */
[----:B--2---:R-:W-:Y:S01]  /*5fa0*/  IADD3 R29, P2, R44, 0x40, RZ ;  /* 0x000000402c1d7810 */ /* 0x004fe20007f5e0ff */
[----:B------:R-:W-:Y:S01]  /*5fb0*/  ULDC.64 UR6, c[0x0][0x848] ;  /* 0x0002120000067ab9 */ /* 0x000fe20000000a00 */
[----:B------:R-:W-:Y:S01]  /*5fc0*/  IMAD.MOV.U32 R3, RZ, RZ, R43 ;  /* 0x000000ffff037224 */ /* 0x000fe200078e002b */
[----:B------:R-:W-:Y:S01]  /*5fd0*/  ULDC UR4, c[0x0][0x83c] ;  /* 0x00020f0000047ab9 */ /* 0x000fe20000000800 */
[C---:B------:R-:W-:Y:S01]  /*5fe0*/  VIADD R30, R40.reuse, 0x40 ;  /* 0x00000040281e7836 */ /* 0x040fe20000000000 */
[----:B------:R-:W-:Y:S01]  /*5ff0*/  ISETP.GE.AND P3, PT, R40, UR4, PT ;  /* 0x0000000428007c0c */ /* 0x000fe2000bf66270 */
[----:B------:R-:W-:Y:S01]  /*6000*/  IMAD.X R2, RZ, RZ, R45, P2 ;  /* 0x000000ffff027224 */ /* 0x000fe200010e062d */
[----:B------:R-:W-:Y:S02]  /*6010*/  ISETP.GE.AND P4, PT, R50, UR4, PT ;  /* 0x0000000432007c0c */ /* 0x000fe4000bf86270 */
[----:B------:R-:W-:Y:S01]  /*6020*/  ISETP.GE.AND P5, PT, R30, UR4, PT ;  /* 0x000000041e007c0c */ /* 0x000fe2000bfa6270 */
[----:B------:R-:W-:-:S02]  /*6030*/  IMAD R28, R2, UR6, RZ ;  /* 0x00000006021c7c24 */ /* 0x000fc4000f8e02ff */
[----:B------:R-:W-:-:S04]  /*6040*/  IMAD.MOV.U32 R2, RZ, RZ, R46 ;  /* 0x000000ffff027224 */ /* 0x000fc800078e002e */
[----:B------:R-:W-:-:S04]  /*6050*/  IMAD.WIDE.U32 R2, R29, UR6, R2 ;  /* 0x000000061d027c25 */ /* 0x000fc8000f8e0002 */
[----:B------:R-:W-:Y:S01]  /*6060*/  IMAD R29, R29, UR7, R28 ;  /* 0x000000071d1d7c24 */ /* 0x000fe2000f8e021c */
[----:B------:R-:W-:Y:S02]  /*6070*/  ULDC.64 UR6, c[0x0][0x830] ;  /* 0x00020c0000067ab9 */ /* 0x000fe40000000a00 */
[----:B------:R-:W-:Y:S01]  /*6080*/  LEA R28, P2, R2, UR6, 0x1 ;  /* 0x00000006021c7c11 */ /* 0x000fe2000f8408ff */
[----:B------:R-:W-:-:S05]  /*6090*/  IMAD.IADD R3, R3, 0x1, R29 ;  /* 0x0000000103037824 */ /* 0x000fca00078e021d */
[----:B------:R-:W-:-:S05]  /*60a0*/  LEA.HI.X R29, R2, UR7, R3, 0x1, P2 ;  /* 0x00000007021d7c11 */ /* 0x000fca00090f0c03 */
[----:B------:R2:W-:Y:S04]  /*60b0*/  @!P3 STG.E.128 desc[UR46][R28.64], R16 ;  /* 0x000000101c00b986 */ /* 0x0005e8000c101d2e */
[----:B---3--:R2:W-:Y:S04]  /*60c0*/  @!P4 STG.E.128 desc[UR46][R28.64+0x40], R20 ;  /* 0x000040141c00c986 */ /* 0x0085e8000c101d2e */
[----:B----4-:R2:W-:Y:S02]  /*60d0*/  @!P5 STG.E.128 desc[UR46][R28.64+0x80], R24 ;  /* 0x000080181c00d986 */ /* 0x0105e4000c101d2e */
.L_x_2715:
[----:B------:R-:W-:Y:S05]  /*60e0*/  BSYNC B0 ;  /* 0x0000000000007941 */ /* 0x000fea0003800000 */
.L_x_2714:
[----:B--2---:R2:W1:Y:S01]  /*60f0*/  LDS.128 R16, [R0] ;  /* 0x0000000000107984 */ /* 0x0044620000000c00 */
[----:B------:R-:W-:Y:S01]  /*6100*/  ULDC.64 UR4, c[0x0][0x820] ;  /* 0x0002080000047ab9 */ /* 0x000fe20000000a00 */
[----:B------:R-:W-:Y:S01]  /*6110*/  ULDC.64 UR6, c[0x0][0x828] ;  /* 0x00020a0000067ab9 */ /* 0x000fe20000000a00 */
[----:B------:R-:W-:Y:S01]  /*6120*/  UIMAD UR40, UR40, UR4, URZ ;  /* 0x00000004282872a4 */ /* 0x000fe2000f8e023f */
[----:B---3--:R2:W3:Y:S01]  /*6130*/  LDS.128 R20, [R0+0x2000] ;  /* 0x0020000000147984 */ /* 0x0084e20000000c00 */
[----:B------:R-:W-:Y:S01]  /*6140*/  IMAD.U32 R3, RZ, RZ, UR4 ;  /* 0x00000004ff037e24 */ /* 0x000fe2000f8e00ff */
[----:B------:R-:W-:Y:S02]  /*6150*/  UIMAD UR4, UR8, UR6, URZ ;  /* 0x00000006080472a4 */ /* 0x000fe4000f8e023f */
[----:B------:R-:W-:Y:S01]  /*6160*/  IMAD.U32 R31, RZ, RZ, UR6 ;  /* 0x00000006ff1f7e24 */ /* 0x000fe2000f8e00ff */
[----:B----4-:R2:W4:Y:S01]  /*6170*/  LDS.128 R24, [R0+0x4000] ;  /* 0x0040000000187984 */ /* 0x0105220000000c00 */
[----:B------:R-:W-:-:S02]  /*6180*/  UIMAD UR40, UR37, UR5, UR40 ;  /* 0x00000005252872a4 */ /* 0x000fc4000f8e0228 */
[----:B------:R-:W-:Y:S01]  /*6190*/  IMAD.WIDE.U32 R2, R3, UR37, R40 ;  /* 0x0000002503027c25 */ /* 0x000fe2000f8e0028 */
[----:B------:R-:W-:Y:S01]  /*61a0*/  UIMAD UR4, UR39, UR7, UR4 ;  /* 0x00000007270472a4 */ /* 0x000fe2000f8e0204 */
[----:B------:R-:W-:Y:S02]  /*61b0*/  BSSY B0, `(.L_x_2716) ;  /* 0x0000016000007945 */ /* 0x000fe40003800000 */
[----:B------:R-:W-:Y:S02]  /*61c0*/  VIADD R3, R3, UR40 ;  /* 0x0000002803037c36 */ /* 0x000fe40008000000 */
[----:B------:R-:W-:-:S04]  /*61d0*/  IMAD.WIDE.U32 R30, R31, UR39, R2 ;  /* 0x000000271f1e7c25 */ /* 0x000fc8000f8e0002 */
[----:B------:R-:W-:Y:S01]  /*61e0*/  VIADD R29, R31, UR4 ;  /* 0x000000041f1d7c36 */ /* 0x000fe20008000000 */
[----:B--2---:R-:W-:Y:S06]  /*61f0*/  @P1 BRA `(.L_x_2717) ;  /* 0x0000000000441947 */ /* 0x004fec0003800000 */
[----:B------:R-:W-:Y:S01]  /*6200*/  ULDC.64 UR6, c[0x0][0x818] ;  /* 0x0002060000067ab9 */ /* 0x000fe20000000a00 */
[C---:B-1----:R-:W-:Y:S01]  /*6210*/  VIADD R0, R40.reuse, 0x40 ;  /* 0x0000004028007836 */ /* 0x042fe20000000000 */
        /* <DEDUP_REMOVED lines=12> */
[----:B------:R2:W-:Y:S04]  /*62e0*/  @!P1 STG.E.128 desc[UR46][R32.64], R16 ;  /* 0x0000001020009986 */ /* 0x0005e8000c101d2e */
[----:B---3--:R2:W-:Y:S04]  /*62f0*/  @!P2 STG.E.128 desc[UR46][R32.64+0x40], R20 ;  /* 0x000040142000a986 */ /* 0x0085e8000c101d2e */
[----:B----4-:R2:W-:Y:S02]  /*6300*/  @!P3 STG.E.128 desc[UR46][R32.64+0x80], R24 ;  /* 0x000080182000b986 */ /* 0x0105e4000c101d2e */
.L_x_2717:
[----:B------:R-:W-:Y:S05]  /*6310*/  BSYNC B0 ;  /* 0x0000000000007941 */ /* 0x000fea0003800000 */
.L_x_2716:
[----:B------:R-:W-:Y:S05]  /*6320*/  @P0 BRA `(.L_x_2685) ;  /* 0x0000004c00d00947 */ /* 0x000fea0003800000 */
[----:B-12---:R-:W-:Y:S01]  /*6330*/  IADD3 R17, P0, R44, 0x40, RZ ;  /* 0x000000402c117810 */ /* 0x006fe20007f1e0ff */
        /* <DEDUP_REMOVED lines=17> */
[----:B------:R1:W-:Y:S06]  /*6450*/  @!P2 STG.E.128 desc[UR46][R16.64+0x40], R8 ;  /* 0x000040081000a986 */ /* 0x0003ec000c101d2e */
[----:B------:R-:W-:Y:S05]  /*6460*/  @P0 BRA `(.L_x_2685) ;  /* 0x0000004c00800947 */ /* 0x000fea0003800000 */
[----:B------:R2:W-:Y:S01]  /*6470*/  STG.E.128 desc[UR46][R16.64+0x80], R4 ;  /* 0x0000800410007986 */ /* 0x0005e2000c101d2e */
[----:B------:R-:W-:Y:S05]  /*6480*/  BRA `(.L_x_2685) ;  /* 0x0000004c00787947 */ /* 0x000fea0003800000 */
.L_x_2710:
[----:B------:R-:W-:Y:S01]  /*6490*/  ULDC.64 UR4, c[0x0][0x870] ;  /* 0x00021c0000047ab9 */ /* 0x000fe20000000a00 */
[----:B------:R-:W-:Y:S01]  /*64a0*/  ULDC.64 UR6, c[0x0][0x878] ;  /* 0x00021e0000067ab9 */ /* 0x000fe20000000a00 */
[----:B------:R-:W-:Y:S02]  /*64b0*/  UISETP.NE.U32.AND UP0, UPT, UR4, URZ, UPT ;  /* 0x0000003f0400728c */ /* 0x000fe4000bf05070 */
[----:B------:R-:W-:Y:S02]  /*64c0*/  UISETP.NE.U32.AND UP1, UPT, UR6, URZ, UPT ;  /* 0x0000003f0600728c */ /* 0x000fe4000bf25070 */
[----:B------:R-:W-:Y:S02]  /*64d0*/  UISETP.NE.AND.EX UP0, UPT, UR5, URZ, UPT, UP0 ;  /* 0x0000003f0500728c */ /* 0x000fe4000bf05300 */
[----:B------:R-:W-:Y:S01]  /*64e0*/  UISETP.NE.AND.EX UP1, UPT, UR7, URZ, UPT, UP1 ;  /* 0x0000003f0700728c */ /* 0x000fe2000bf25310 */
[----:B------:R-:W-:-:S03]  /*64f0*/  ULDC.64 UR4, c[0x0][0x870] ;  /* 0x00021c0000047ab9 */ /* 0x000fc60000000a00 */
[----:B------:R-:W-:Y:S01]  /*6500*/  PLOP3.LUT P0, PT, PT, PT, UP0, 0x80, 0x0 ;  /* 0x000000000000781c */ /* 0x000fe20003f0f008 */
[----:B------:R-:W-:-:S06]  /*6510*/  UIMAD.WIDE UR4, UR39, 0x4, UR4 ;  /* 0x00000004270478a5 */ /* 0x000fcc000f8e0204 */
[----:B------:R-:W-:Y:S02]  /*6520*/  IMAD.U32 R2, RZ, RZ, UR4 ;  /* 0x00000004ff027e24 */ /* 0x000fe4000f8e00ff */
[----:B------:R-:W-:Y:S01]  /*6530*/  IMAD.U32 R3, RZ, RZ, UR5 ;  /* 0x00000005ff037e24 */ /* 0x000fe2000f8e00ff */
[----:B------:R-:W-:-:S04]  /*6540*/  @UP1 ULDC.64 UR4, c[0x0][0x878] ;  /* 0x00021e0000041ab9 */ /* 0x000fc80000000a00 */
[----:B------:R-:W2:Y:S01]  /*6550*/  @P0 LDG.E R6, desc[UR46][R2.64] ;  /* 0x0000002e02060981 */ /* 0x000ea2000c1e1900 */
[----:B------:R-:W-:Y:S01]  /*6560*/  PLOP3.LUT P1, PT, PT, PT, UP1, 0x80, 0x0 ;  /* 0x000000000000781c */ /* 0x000fe20003f2f018 */
[----:B------:R-:W-:-:S06]  /*6570*/  @UP1 UIMAD.WIDE UR4, UR39, 0x4, UR4 ;  /* 0x00000004270418a5 */ /* 0x000fcc000f8e0204 */
[----:B-1----:R-:W-:Y:S02]  /*6580*/  IMAD.U32 R4, RZ, RZ, UR4 ;  /* 0x00000004ff047e24 */ /* 0x002fe4000f8e00ff */
[----:B------:R-:W-:-:S05]  /*6590*/  IMAD.U32 R5, RZ, RZ, UR5 ;  /* 0x00000005ff057e24 */ /* 0x000fca000f8e00ff */
[----:B------:R-:W3:Y:S01]  /*65a0*/  @P1 LDG.E R4, desc[UR46][R4.64] ;  /* 0x0000002e04041981 */ /* 0x000ee2000c1e1900 */
[----:B------:R-:W-:Y:S01]  /*65b0*/  ULDC UR6, c[0x0][0x808] ;  /* 0x0002020000067ab9 */ /* 0x000fe20000000800 */
[----:B------:R-:W-:Y:S01]  /*65c0*/  UMOV UR4, URZ ;  /* 0x0000003f00047c82 */ /* 0x000fe20008000000 */
[----:B------:R-:W-:Y:S01]  /*65d0*/  UMOV UR5, URZ ;  /* 0x0000003f00057c82 */ /* 0x000fe20008000000 */
[----:B------:R-:W1:Y:S02]  /*65e0*/  S2R R0, SR_TID.X ;  /* 0x0000000000007919 */ /* 0x000e640000002100 */
[----:B-1----:R-:W-:-:S05]  /*65f0*/  VIADD R0, R0, 0xffffff80 ;  /* 0xffffff8000007836 */ /* 0x002fca0000000000 */
[----:B------:R-:W-:-:S04]  /*6600*/  SHF.R.S32.HI R7, RZ, 0x1f, R0 ;  /* 0x0000001fff077819 */ /* 0x000fc80000011400 */
[----:B------:R-:W-:-:S04]  /*6610*/  LEA.HI R7, R7, R0, RZ, 0x2 ;  /* 0x0000000007077211 */ /* 0x000fc800078f10ff */
[----:B------:R-:W-:Y:S02]  /*6620*/  LOP3.LUT R9, R7, 0x1ffffffc, RZ, 0xc0, !PT ;  /* 0x1ffffffc07097812 */ /* 0x000fe400078ec0ff */
[----:B------:R-:W-:-:S03]  /*6630*/  SHF.R.S32.HI R7, RZ, 0x2, R7 ;  /* 0x00000002ff077819 */ /* 0x000fc60000011407 */
[----:B------:R-:W-:-:S04]  /*6640*/  IMAD.IADD R9, R0, 0x1, -R9 ;  /* 0x0000000100097824 */ /* 0x000fc800078e0a09 */
[----:B------:R-:W-:Y:S01]  /*6650*/  IMAD.SHL.U32 R10, R9, 0x8, RZ ;  /* 0x00000008090a7824 */ /* 0x000fe200078e00ff */
[----:B--2---:R-:W-:-:S13]  /*6660*/  @P0 R2UR UR7, R6 ;  /* 0x00000000060702ca */ /* 0x004fda00000e0000 */
[----:B------:R-:W-:Y:S01]  /*6670*/  @UP0 USHF.R.S32.HI UR8, URZ, 0x1f, UR7 ;  /* 0x0000001f3f080899 */ /* 0x000fe20008011407 */
[----:B---3--:R-:W-:Y:S01]  /*6680*/  @P1 R2UR UR6, R4 ;  /* 0x00000000040612ca */ /* 0x008fe200000e0000 */
[----:B------:R-:W-:-:S05]  /*6690*/  @UP0 UMOV UR4, UR7 ;  /* 0x0000000700040c82 */ /* 0x000fca0008000000 */
[----:B------:R-:W-:Y:S01]  /*66a0*/  @UP0 UMOV UR5, UR8 ;  /* 0x0000000800050c82 */ /* 0x000fe20008000000 */
[----:B------:R-:W-:Y:S08]  /*66b0*/  @P1 BRA `(.L_x_2718) ;  /* 0x0000000000181947 */ /* 0x000ff00003800000 */
[----:B------:R-:W-:Y:S05]  /*66c0*/  @!P0 BRA `(.L_x_2718) ;  /* 0x0000000000148947 */ /* 0x000fea0003800000 */
[----:B------:R-:W2:Y:S04]  /*66d0*/  LDG.E R4, desc[UR46][R2.64] ;  /* 0x0000002e02047981 */ /* 0x000ea8000c1e1900 */
[----:B------:R-:W3:Y:S01]  /*66e0*/  LDG.E R0, desc[UR46][R2.64+0x4] ;  /* 0x0000042e02007981 */ /* 0x000ee2000c1e1900 */
[----:B--2---:R-:W-:Y:S02]  /*66f0*/  R2UR UR7, R4 ;  /* 0x00000000040772ca */ /* 0x004fe400000e0000 */
[----:B---3--:R-:W-:-:S13]  /*6700*/  R2UR UR6, R0 ;  /* 0x00000000000672ca */ /* 0x008fda00000e0000 */
[----:B------:R-:W-:-:S12]  /*6710*/  UIADD3 UR6, -UR7, UR6, URZ ;  /* 0x0000000607067290 */ /* 0x000fd8000fffe13f */
.L_x_2718:
[----:B------:R-:W-:Y:S01]  /*6720*/  ULDC.64 UR8, c[0x0][0x820] ;  /* 0x0002080000087ab9 */ /* 0x000fe20000000a00 */
[----:B------:R-:W-:Y:S01]  /*6730*/  UIMAD UR6, UR36, -0x80, UR6 ;  /* 0xffffff80240678a4 */ /* 0x000fe2000f8e0206 */
[----:B------:R-:W-:Y:S01]  /*6740*/  IMAD.U32 R5, RZ, RZ, UR8 ;  /* 0x00000008ff057e24 */ /* 0x000fe2000f8e00ff */
[----:B------:R-:W-:Y:S01]  /*6750*/  UIMAD UR7, UR40, UR8, URZ ;  /* 0x00000008280772a4 */ /* 0x000fe2000f8e023f */
[--C-:B------:R-:W-:Y:S01]  /*6760*/  SHF.R.S32.HI R11, RZ, 0x1f, R10.reuse ;  /* 0x0000001fff0b7819 */ /* 0x100fe2000001140a */
[----:B------:R-:W-:Y:S01]  /*6770*/  ULDC.64 UR10, c[0x0][0x828] ;  /* 0x00020a00000a7ab9 */ /* 0x000fe20000000a00 */
[C---:B------:R-:W-:Y:S01]  /*6780*/  IADD3 R2, P2, R7.reuse, UR4, RZ ;  /* 0x0000000407027c10 */ /* 0x040fe2000ff5e0ff */
[----:B------:R-:W-:Y:S01]  /*6790*/  UIMAD UR8, UR37, UR9, UR7 ;  /* 0x00000009250872a4 */ /* 0x000fe2000f8e0207 */
[----:B------:R-:W-:Y:S01]  /*67a0*/  ISETP.GE.AND P1, PT, R7, UR6, PT ;  /* 0x0000000607007c0c */ /* 0x000fe2000bf26270 */
[----:B------:R-:W-:Y:S01]  /*67b0*/  USHF.R.S32.HI UR7, URZ, 0x1f, UR39 ;  /* 0x0000001f3f077899 */ /* 0x000fe20008011427 */
[----:B------:R-:W-:Y:S01]  /*67c0*/  IMAD.WIDE.U32 R4, R5, UR37, R10 ;  /* 0x0000002505047c25 */ /* 0x000fe2000f8e000a */
[----:B------:R-:W-:Y:S01]  /*67d0*/  USEL UR39, UR39, URZ, !UP0 ;  /* 0x0000003f27277287 */ /* 0x000fe2000c000000 */
[----:B------:R-:W-:Y:S01]  /*67e0*/  LEA.HI.X.SX32 R3, R7, UR5, 0x1, P2 ;  /* 0x0000000507037c11 */ /* 0x000fe200090f0eff */
[----:B------:R-:W-:Y:S01]  /*67f0*/  USEL UR7, UR7, URZ, !UP0 ;  /* 0x0000003f07077287 */ /* 0x000fe2000c000000 */
[----:B------:R-:W-:Y:S01]  /*6800*/  VIADD R5, R5, UR8 ;  /* 0x0000000805057c36 */ /* 0x000fe20008000000 */
[----:B------:R-:W-:Y:S01]  /*6810*/  BSSY B0, `(.L_x_2719) ;  /* 0x000001d000007945 */ /* 0x000fe20003800000 */
[----:B------:R-:W-:Y:S01]  /*6820*/  IMAD.U32 R9, RZ, RZ, UR10 ;  /* 0x0000000aff097e24 */ /* 0x000fe2000f8e00ff */
[----:B------:R-:W-:Y:S01]  /*6830*/  UIMAD UR4, UR7, UR10, URZ ;  /* 0x0000000a070472a4 */ /* 0x000fe2000f8e023f */
[----:B------:R-:W-:-:S02]  /*6840*/  VIADD R0, R7, 0x40 ;  /* 0x0000004007007836 */ /* 0x000fc40000000000 */
[----:B------:R-:W-:Y:S01]  /*6850*/  IMAD.WIDE.U32 R8, R9, UR39, R4 ;  /* 0x0000002709087c25 */ /* 0x000fe2000f8e0004 */
[----:B------:R-:W-:Y:S02]  /*6860*/  UIMAD UR4, UR39, UR11, UR4 ;  /* 0x0000000b270472a4 */ /* 0x000fe4000f8e0204 */
[----:B------:R-:W-:Y:S01]  /*6870*/  ISETP.GE.AND P0, PT, R0, UR6, PT ;  /* 0x0000000600007c0c */ /* 0x000fe2000bf06270 */
[----:B------:R-:W-:Y:S02]  /*6880*/  IMAD.U32 R7, RZ, RZ, UR36 ;  /* 0x00000024ff077e24 */ /* 0x000fe4000f8e00ff */
[----:B------:R-:W-:Y:S02]  /*6890*/  VIADD R14, R10, 0x20 ;  /* 0x000000200a0e7836 */ /* 0x000fe40000000000 */
[----:B------:R-:W-:Y:S02]  /*68a0*/  VIADD R5, R9, UR4 ;  /* 0x0000000409057c36 */ /* 0x000fe40008000000 */
[----:B------:R-:W-:-:S04]  /*68b0*/  IMAD.WIDE R6, R7, 0x80, R2 ;  /* 0x0000008007067825 */ /* 0x000fc800078e0202 */
        /* <DEDUP_REMOVED lines=18> */
.L_x_2720:
[----:B------:R-:W-:Y:S05]  /*69e0*/  BSYNC B0 ;  /* 0x0000000000007941 */ /* 0x000fea0003800000 */
.L_x_2719:
        /* <DEDUP_REMOVED lines=21> */
.L_x_2722:
[----:B------:R-:W-:Y:S05]  /*6b40*/  BSYNC B0 ;  /* 0x0000000000007941 */ /* 0x000fea0003800000 */
.L_x_2721:
[----:B------:R-:W-:Y:S01]  /*6b50*/  ULDC.64 UR4, c[0x0][0x850] ;  /* 0x0002140000047ab9 */ /* 0x000fe20000000a00 */
[----:B------:R-:W-:Y:S01]  /*6b60*/  ULDC.64 UR8, c[0x0][0x858] ;  /* 0x0002160000087ab9 */ /* 0x000fe20000000a00 */
[----:B------:R-:W-:Y:S02]  /*6b70*/  UIMAD UR40, UR40, UR4, URZ ;  /* 0x00000004282872a4 */ /* 0x000fe4000f8e023f */
[----:B------:R-:W-:Y:S01]  /*6b80*/  IMAD.U32 R3, RZ, RZ, UR4 ;  /* 0x00000004ff037e24 */ /* 0x000fe2000f8e00ff */
[----:B------:R-:W-:Y:S02]  /*6b90*/  UIMAD UR4, UR7, UR8, URZ ;  /* 0x00000008070472a4 */ /* 0x000fe4000f8e023f */
[----:B------:R-:W-:Y:S01]  /*6ba0*/  IMAD.U32 R9, RZ, RZ, UR8 ;  /* 0x00000008ff097e24 */ /* 0x000fe2000f8e00ff */
[----:B------:R-:W-:Y:S02]  /*6bb0*/  UIMAD UR40, UR37, UR5, UR40 ;  /* 0x00000005252872a4 */ /* 0x000fe4000f8e0228 */
[----:B------:R-:W-:Y:S01]  /*6bc0*/  IMAD.WIDE.U32 R2, R3, UR37, R10 ;  /* 0x0000002503027c25 */ /* 0x000fe2000f8e000a */
[----:B------:R-:W-:Y:S01]  /*6bd0*/  UIMAD UR4, UR39, UR9, UR4 ;  /* 0x00000009270472a4 */ /* 0x000fe2000f8e0204 */
[----:B------:R-:W-:Y:S02]  /*6be0*/  BSSY B0, `(.L_x_2723) ;  /* 0x0000015000007945 */ /* 0x000fe40003800000 */
[----:B------:R-:W-:-:S02]  /*6bf0*/  VIADD R3, R3, UR40 ;  /* 0x0000002803037c36 */ /* 0x000fc40008000000 */
[----:B------:R-:W-:-:S04]  /*6c00*/  IMAD.WIDE.U32 R8, R9, UR39, R2 ;  /* 0x0000002709087c25 */ /* 0x000fc8000f8e0002 */
[----:B--2---:R-:W-:Y:S01]  /*6c10*/  VIADD R5, R9, UR4 ;  /* 0x0000000409057c36 */ /* 0x004fe20008000000 */
[----:B------:R-:W-:Y:S06]  /*6c20*/  @P1 BRA `(.L_x_2724) ;  /* 0x0000000000401947 */ /* 0x000fec0003800000 */
[----:B------:R-:W-:Y:S01]  /*6c30*/  ULDC.64 UR6, c[0x0][0x848] ;  /* 0x0002120000067ab9 */ /* 0x000fe20000000a00 */
[----:B------:R-:W-:Y:S01]  /*6c40*/  IMAD.MOV.U32 R4, RZ, RZ, R8 ;  /* 0x000000ffff047224 */ /* 0x000fe200078e0008 */
[----:B------:R-:W-:Y:S01]  /*6c50*/  ULDC UR4, c[0x0][0x83c] ;  /* 0x00020f0000047ab9 */ /* 0x000fe20000000800 */
[----:B-1----:R-:W-:Y:S01]  /*6c60*/  IMAD R13, R7, UR6, RZ ;  /* 0x00000006070d7c24 */ /* 0x002fe2000f8e02ff */
        /* <DEDUP_REMOVED lines=12> */
.L_x_2724:
[----:B------:R-:W-:Y:S05]  /*6d30*/  BSYNC B0 ;  /* 0x0000000000007941 */ /* 0x000fea0003800000 */
.L_x_2723:
        /* <DEDUP_REMOVED lines=22> */
.L_x_2678:
        /* <DEDUP_REMOVED lines=29> */
.L_x_2726:
[----:B------:R-:W-:Y:S01]  /*7070*/  ULDC UR9, c[0x0][0x8c4] ;  /* 0x0002310000097ab9 */ /* 0x000fe20000000800 */
[----:B------:R-:W-:Y:S01]  /*7080*/  UMOV UR7, UR8 ;  /* 0x0000000800077c82 */ /* 0x000fe20008000000 */
[----:B------:R-:W-:-:S11]  /*7090*/  UISETP.NE.AND UP0, UPT, UR9, 0x1, UPT ;  /* 0x000000010900788c */ /* 0x000fd6000bf05270 */
[----:B------:R-:W-:Y:S02]  /*70a0*/  @UP0 ULDC.64 UR10, c[0x0][0x8c8] ;  /* 0x00023200000a0ab9 */ /* 0x000fe40000000a00 */
[----:B------:R-:W-:-:S04]  /*70b0*/  UIMAD.WIDE.U32 UR4, UR8, UR10, URZ ;  /* 0x0000000a080472a5 */ /* 0x000fc8000f8e003f */
[----:B------:R-:W-:-:S04]  /*70c0*/  @UP0 USHF.R.U32.HI UR7, URZ, UR11, UR5 ;  /* 0x0000000b3f070299 */ /* 0x000fc80008011605 */
[----:B------:R-:W-:-:S12]  /*70d0*/  UIMAD UR4, UR7, UR9, URZ ;  /* 0x00000009070472a4 */ /* 0x000fd8000f8e023f */
.L_x_2727:
        /* <DEDUP_REMOVED lines=10> */
[----:B------:R-:W-:Y:S01]  /*7180*/  ULDC.64 UR4, c[0x0][0x8f8] ;  /* 0x00023e0000047ab9 */ /* 0x000fe20000000a00 */
[----:B------:R-:W-:Y:S01]  /*7190*/  UIADD3 UR6, -UR13, URZ, URZ ;  /* 0x0000003f0d067290 */ /* 0x000fe2000fffe13f */
[----:B------:R-:W-:-:S03]  /*71a0*/  ISETP.NE.U32.AND P0, PT, RZ, UR4, PT ;  /* 0x00000004ff007c0c */ /* 0x000fc6000bf05070 */
[----:B------:R-:W-:Y:S01]  /*71b0*/  UIMAD UR6, UR9, UR6, UR8 ;  /* 0x00000006090672a4 */ /* 0x000fe2000f8e0208 */
        /* <DEDUP_REMOVED lines=9> */
.L_x_2728:
        /* <DEDUP_REMOVED lines=11> */
[----:B------:R-:W-:Y:S01]  /*7300*/  R2UR UR4, R0 ;  /* 0x00000000000472ca */ /* 0x000fe200000e0000 */
[----:B------:R-:W-:-:S14]  /*7310*/  BRA `(.L_x_2729) ;  /* 0x0000000000047947 */ /* 0x000fdc0003800000 */
.L_x_2730:
[----:B------:R-:W-:-:S05]  /*7320*/  ULDC UR4, c[0x0][0x8ec] ;  /* 0x00023b0000047ab9 */ /* 0x000fca0000000800 */
.L_x_2729:
        /* <DEDUP_REMOVED lines=8> */
[----:B------:R-:W-:Y:S01]  /*73b0*/  ULDC.64 UR4, c[0x0][0x770] ;  /* 0x0001dc0000047ab9 */ /* 0x000fe20000000a00 */
[----:B------:R-:W-:Y:S01]  /*73c0*/  ULDC.64 UR14, c[0x0][0x788] ;  /* 0x0001e200000e7ab9 */ /* 0x000fe20000000a00 */
        /* <DEDUP_REMOVED lines=19> */
[----:B------:R-:W-:-:S11]  /*7500*/  USHF.R.S32.HI UR11, URZ, 0x1f, UR6 ;  /* 0x0000001f3f0b7899 */ /* 0x000fd60008011406 */
        /* <DEDUP_REMOVED lines=16> */
.L_x_2731:
        /* <DEDUP_REMOVED lines=13> */
.L_x_2732:
        /* <DEDUP_REMOVED lines=12> */
.L_x_2733:
[----:B------:R-:W-:Y:S01]  /*77a0*/  ULEA UR7, UR7, UR10, 0x7 ;  /* 0x0000000a07077291 */ /* 0x000fe2000f8e383f */
[----:B------:R-:W-:Y:S01]  /*77b0*/  ULDC UR9, c[0x0][0x74c] ;  /* 0x0001d30000097ab9 */ /* 0x000fe20000000800 */
[----:B------:R-:W-:Y:S02]  /*77c0*/  UIADD3 UR10, UR10, 0x3f, URZ ;  /* 0x0000003f0a0a7890 */ /* 0x000fe4000fffe03f */
[----:B------:R-:W-:-:S04]  /*77d0*/  UIADD3 UR7, UR7, -UR9, -UR8 ;  /* 0x8000000907077290 */ /* 0x000fc8000fffe808 */
        /* <DEDUP_REMOVED lines=11> */
[----:B------:R-:W-:Y:S01]  /*7890*/  ULDC.64 UR14, c[0x0][0x2d8] ;  /* 0x0000b600000e7ab9 */ /* 0x000fe20000000a00 */
[----:B------:R-:W-:Y:S01]  /*78a0*/  ULDC.64 UR28, c[0x0][0x2e0] ;  /* 0x0000b800001c7ab9 */ /* 0x000fe20000000a00 */
[----:B------:R-:W-:Y:S02]  /*78b0*/  UIMAD UR10, UR11, UR14, URZ ;  /* 0x0000000e0b0a72a4 */ /* 0x000fe4000f8e023f */
[----:B------:R-:W-:Y:S02]  /*78c0*/  UIMAD.WIDE.U32 UR8, UR6, UR14, URZ ;  /* 0x0000000e060872a5 */ /* 0x000fe4000f8e003f */
[----:B------:R-:W-:Y:S02]  /*78d0*/  UIMAD UR15, UR6, UR15, UR10 ;  /* 0x0000000f060f72a4 */ /* 0x000fe4000f8e020a */
[----:B------:R-:W-:Y:S02]  /*78e0*/  UIADD3 UR6, UR7, -UR12, URZ ;  /* 0x8000000c07067290 */ /* 0x000fe4000fffe03f */
[----:B------:R-:W-:-:S02]  /*78f0*/  USHF.R.S32.HI UR11, URZ, 0x1f, UR13 ;  /* 0x0000001f3f0b7899 */ /* 0x000fc4000801140d */
        /* <DEDUP_REMOVED lines=32> */
.L_x_2736:
[----:B------:R-:W-:Y:S05]  /*7b00*/  BSYNC B0 ;  /* 0x0000000000007941 */ /* 0x000fea0003800000 */
.L_x_2735:
        /* <DEDUP_REMOVED lines=19> */
.L_x_2738:
[----:B------:R-:W-:Y:S05]  /*7c40*/  BSYNC B0 ;  /* 0x0000000000007941 */ /* 0x000fea0003800000 */
.L_x_2737:
[----:B------:R-:W-:Y:S06]  /*7c50*/  BAR.ARV 0xa, 0xa0 ;  /* 0x0282800000007b1d */ /* 0x000fec0000002000 */
[----:B------:R-:W-:Y:S04]  /*7c60*/  BSSY B0, `(.L_x_2739) ;  /* 0x0000003000007945 */ /* 0x000fe80003800000 */
[----:B------:R-:W-:Y:S05]  /*7c70*/  @!P0 BRA `(.L_x_2740) ;  /* 0x0000000000048947 */ /* 0x000fea0003800000 */
[----:B------:R-:W-:-:S04]  /*7c80*/  DEPBAR.LE SB0, 0x0 ;  /* 0x000080000000791a */ /* 0x000fc80000000000 */
.L_x_2740:
[----:B------:R-:W-:Y:S05]  /*7c90*/  BSYNC B0 ;  /* 0x0000000000007941 */ /* 0x000fea0003800000 */
.L_x_2739:
[----:B------:R-:W-:Y:S06]  /*7ca0*/  BAR.ARV 0xb, 0xa0 ;  /* 0x02c2800000007b1d */ /* 0x000fec0000002000 */
[----:B------:R-:W-:Y:S01]  /*7cb0*/  UIADD3 UR18, UR12, 0x1, URZ ;  /* 0x000000010c127890 */ /* 0x000fe2000fffe03f */
[----:B------:R-:W-:Y:S11]  /*7cc0*/  BRA `(.L_x_2741) ;  /* 0x0000000000047947 */ /* 0x000ff60003800000 */
.L_x_2734:
[----:B------:R-:W-:-:S05]  /*7cd0*/  UMOV UR18, UR12 ;  /* 0x0000000c00127c82 */ /* 0x000fca0008000000 */
.L_x_2741:
        /* <DEDUP_REMOVED lines=22> */
.L_x_2754:
        /* <DEDUP_REMOVED lines=20> */
.L_x_2743:
[----:B------:R-:W-:Y:S05]  /*7f80*/  BSYNC B0 ;  /* 0x0000000000007941 */ /* 0x000fea0003800000 */
.L_x_2742:
        /* <DEDUP_REMOVED lines=13> */
.L_x_2745:
[----:B------:R-:W-:Y:S05]  /*8060*/  BSYNC B0 ;  /* 0x0000000000007941 */ /* 0x000fea0003800000 */
.L_x_2744:
[----:B------:R-:W-:Y:S06]  /*8070*/  BAR.ARV 0xa, 0xa0 ;  /* 0x0282800000007b1d */ /* 0x000fec0000002000 */
[----:B------:R-:W-:Y:S04]  /*8080*/  BSSY B0, `(.L_x_2746) ;  /* 0x0000003000007945 */ /* 0x000fe80003800000 */
[----:B------:R-:W-:Y:S05]  /*8090*/  @!P0 BRA `(.L_x_2747) ;  /* 0x0000000000048947 */ /* 0x000fea0003800000 */
[----:B------:R-:W-:-:S04]  /*80a0*/  DEPBAR.LE SB0, 0x0 ;  /* 0x000080000000791a */ /* 0x000fc80000000000 */
.L_x_2747:
[----:B------:R-:W-:Y:S05]  /*80b0*/  BSYNC B0 ;  /* 0x0000000000007941 */ /* 0x000fea0003800000 */
.L_x_2746:
        /* <DEDUP_REMOVED lines=13> */
.L_x_2749:
[----:B------:R-:W-:Y:S05]  /*8190*/  BSYNC B0 ;  /* 0x0000000000007941 */ /* 0x000fea0003800000 */
.L_x_2748:
        /* <DEDUP_REMOVED lines=13> */
.L_x_2751:
[----:B------:R-:W-:Y:S05]  /*8270*/  BSYNC B0 ;  /* 0x0000000000007941 */ /* 0x000fea0003800000 */
.L_x_2750:
[----:B------:R-:W-:Y:S01]  /*8280*/  UIADD3 UR18, UR18, 0x2, URZ ;  /* 0x0000000212127890 */ /* 0x000fe2000fffe03f */
[----:B------:R-:W-:Y:S06]  /*8290*/  BAR.ARV 0xa, 0xa0 ;  /* 0x0282800000007b1d */ /* 0x000fec0000002000 */
[----:B------:R-:W-:Y:S01]  /*82a0*/  UISETP.GE.AND UP0, UPT, UR18, UR7, UPT ;  /* 0x000000071200728c */ /* 0x000fe2000bf06270 */
[----:B------:R-:W-:Y:S04]  /*82b0*/  BSSY B0, `(.L_x_2752) ;  /* 0x0000003000007945 */ /* 0x000fe80003800000 */
[----:B------:R-:W-:Y:S06]  /*82c0*/  @!P0 BRA `(.L_x_2753) ;  /* 0x0000000000048947 */ /* 0x000fec0003800000 */
[----:B------:R-:W-:-:S04]  /*82d0*/  DEPBAR.LE SB0, 0x0 ;  /* 0x000080000000791a */ /* 0x000fc80000000000 */
.L_x_2753:
[----:B------:R-:W-:Y:S05]  /*82e0*/  BSYNC B0 ;  /* 0x0000000000007941 */ /* 0x000fea0003800000 */
.L_x_2752:
[----:B------:R-:W-:Y:S06]  /*82f0*/  BAR.ARV 0xb, 0xa0 ;  /* 0x02c2800000007b1d */ /* 0x000fec0000002000 */
[----:B------:R-:W-:Y:S01]  /*8300*/  PLOP3.LUT P1, PT, PT, PT, UP0, 0x80, 0x0 ;  /* 0x000000000000781c */ /* 0x000fe20003f2f008 */
[----:B------:R-:W-:Y:S02]  /*8310*/  UIADD3 UR26, UR26, 0x3000, URZ ;  /* 0x000030001a1a7890 */ /* 0x000fe4000fffe03f */
[----:B------:R-:W-:-:S10]  /*8320*/  UIADD3 UR6, UR6, 0x3000, URZ ;  /* 0x0000300006067890 */ /* 0x000fd4000fffe03f */
[----:B------:R-:W-:Y:S05]  /*8330*/  @!P1 BRA `(.L_x_2754) ;  /* 0xfffffff800c09947 */ /* 0x000fea000383ffff */
[----:B------:R-:W-:Y:S05]  /*8340*/  BRA `(.L_x_2685) ;  /* 0x0000002c00c87947 */ /* 0x000fea0003800000 */
.L_x_2725:
[----:B------:R-:W1:Y:S01]  /*8350*/  S2UR UR7, SR_CTAID.X ;  /* 0x00000000000779c3 */ /* 0x000e620000002500 */
[----:B------:R-:W-:Y:S02]  /*8360*/  ULDC UR8, c[0x0][0x8d0] ;  /* 0x0002340000087ab9 */ /* 0x000fe40000000800 */
[----:B------:R-:W-:-:S11]  /*8370*/  UISETP.NE.AND UP0, UPT, UR8, 0x1, UPT ;  /* 0x000000010800788c */ /* 0x000fd6000bf05270 */
[----:B------:R-:W-:Y:S01]  /*8380*/  @UP0 ULDC UR4, c[0x0][0x8d4] ;  /* 0x0002350000040ab9 */ /* 0x000fe20000000800 */
[----:B------:R-:W-:Y:S01]  /*8390*/  @UP0 ULDC UR9, c[0x0][0x8d8] ;  /* 0x0002360000090ab9 */ /* 0x000fe20000000800 */
[----:B-1----:R-:W-:Y:S02]  /*83a0*/  UIMAD.WIDE.U32 UR4, UR7, UR4, URZ ;  /* 0x00000004070472a5 */ /* 0x002fe4000f8e003f */
[----:B------:R-:W-:Y:S02]  /*83b0*/  UMOV UR6, UR7 ;  /* 0x0000000700067c82 */ /* 0x000fe40008000000 */
[----:B------:R-:W-:-:S03]  /*83c0*/  @UP0 USHF.R.U32.HI UR6, URZ, UR9, UR5 ;  /* 0x000000093f060299 */ /* 0x000fc60008011605 */
[----:B------:R-:W-:Y:S02]  /*83d0*/  ULDC UR4, c[0x0][0x8e8] ;  /* 0x00023a0000047ab9 */ /* 0x000fe40000000800 */
[----:B------:R-:W-:Y:S02]  /*83e0*/  UISETP.GE.AND UP0, UPT, UR6, UR4, UPT ;  /* 0x000000040600728c */ /* 0x000fe4000bf06270 */
[----:B------:R-:W-:-:S04]  /*83f0*/  UIADD3 UR4, -UR6, URZ, URZ ;  /* 0x0000003f06047290 */ /* 0x000fc8000fffe13f */
[----:B------:R-:W-:Y:S01]  /*8400*/  PLOP3.LUT P0, PT, PT, PT, UP0, 0x80, 0x0 ;  /* 0x000000000000781c */ /* 0x000fe20003f0f008 */
[----:B------:R-:W-:-:S12]  /*8410*/  UIMAD UR8, UR8, UR4, UR7 ;  /* 0x00000004080872a4 */ /* 0x000fd8000f8e0207 */
        /* <DEDUP_REMOVED lines=9> */
.L_x_2755:
[----:B------:R-:W-:Y:S01]  /*84b0*/  ULDC UR9, c[0x0][0x8c4] ;  /* 0x0002310000097ab9 */ /* 0x000fe20000000800 */
[----:B------:R-:W-:Y:S01]  /*84c0*/  UMOV UR7, UR8 ;  /* 0x0000000800077c82 */ /* 0x000fe20008000000 */
[----:B------:R-:W-:-:S11]  /*84d0*/  UISETP.NE.AND UP0, UPT, UR9, 0x1, UPT ;  /* 0x000000010900788c */ /* 0x000fd6000bf05270 */
[----:B------:R-:W-:Y:S02]  /*84e0*/  @UP0 ULDC.64 UR10, c[0x0][0x8c8] ;  /* 0x00023200000a0ab9 */ /* 0x000fe40000000a00 */
[----:B------:R-:W-:-:S04]  /*84f0*/  UIMAD.WIDE.U32 UR4, UR8, UR10, URZ ;  /* 0x0000000a080472a5 */ /* 0x000fc8000f8e003f */
[----:B------:R-:W-:-:S04]  /*8500*/  @UP0 USHF.R.U32.HI UR7, URZ, UR11, UR5 ;  /* 0x0000000b3f070299 */ /* 0x000fc80008011605 */
[----:B------:R-:W-:-:S12]  /*8510*/  UIMAD UR4, UR7, UR9, URZ ;  /* 0x00000009070472a4 */ /* 0x000fd8000f8e023f */
.L_x_2756:
        /* <DEDUP_REMOVED lines=23> */
.L_x_2757:
        /* <DEDUP_REMOVED lines=14> */
.L_x_2759:
[----:B------:R-:W-:-:S05]  /*8770*/  ULDC UR4, c[0x0][0x8ec] ;  /* 0x00023b0000047ab9 */ /* 0x000fca0000000800 */
.L_x_2758:
[----:B------:R-:W-:Y:S01]  /*8780*/  UIADD3 UR4, UR4, 0x7f, URZ ;  /* 0x0000007f04047890 */ /* 0x000fe2000fffe03f */
[----:B------:R-:W-:Y:S02]  /*8790*/  IMAD.MOV.U32 R10, RZ, RZ, 0x1 ;  /* 0x00000001ff0a7424 */ /* 0x000fe400078e00ff */
[----:B------:R-:W-:Y:S01]  /*87a0*/  IMAD.MOV.U32 R2, RZ, RZ, RZ ;  /* 0x000000ffff027224 */ /* 0x000fe200078e00ff */
        /* <DEDUP_REMOVED lines=13> */
[----:B------:R-:W1:Y:S02]  /*8880*/  LDC R0, c[0x0][0x280] ;  /* 0x0000a000ff007b82 */ /* 0x000e640000000800 */
[----:B------:R-:W-:Y:S01]  /*8890*/  IMAD.U32 R2, RZ, RZ, UR8 ;  /* 0x00000008ff027e24 */ /* 0x000fe2000f8e00ff */
[----:B------:R-:W-:Y:S01]  /*88a0*/  UISETP.NE.U32.AND UP0, UPT, UR4, URZ, UPT ;  /* 0x0000003f0400728c */ /* 0x000fe2000bf05070 */
[----:B------:R-:W-:Y:S01]  /*88b0*/  PLOP3.LUT P1, PT, PT, PT, UP1, 0x80, 0x0 ;  /* 0x000000000000781c */ /* 0x000fe20003f2f018 */
[----:B------:R-:W-:Y:S01]  /*88c0*/  IMAD.U32 R3, RZ, RZ, UR9 ;  /* 0x00000009ff037e24 */ /* 0x000fe2000f8e00ff */
[----:B------:R-:W-:Y:S01]  /*88d0*/  ULDC.64 UR14, c[0x0][0x778] ;  /* 0x0001de00000e7ab9 */ /* 0x000fe20000000a00 */
[----:B------:R-:W-:Y:S01]  /*88e0*/  UISETP.NE.AND.EX UP0, UPT, UR5, URZ, UPT, UP0 ;  /* 0x0000003f0500728c */ /* 0x000fe2000bf05300 */
[----:B------:R-:W-:-:S02]  /*88f0*/  ULDC.64 UR18, c[0x0][0x788] ;  /* 0x0001e20000127ab9 */ /* 0x000fc40000000a00 */
[----:B------:R-:W-:-:S07]  /*8900*/  ULDC.64 UR4, c[0x0][0x780] ;  /* 0x0001e00000047ab9 */ /* 0x000fce0000000a00 */
[----:B------:R-:W2:Y:S01]  /*8910*/  @P1 LDG.E R6, desc[UR46][R2.64] ;  /* 0x0000002e02061981 */ /* 0x000ea2000c1e1900 */
[----:B------:R-:W-:Y:S01]  /*8920*/  UISETP.NE.U32.AND UP2, UPT, UR4, URZ, UPT ;  /* 0x0000003f0400728c */ /* 0x000fe2000bf45070 */
[----:B------:R-:W-:Y:S01]  /*8930*/  PLOP3.LUT P2, PT, PT, PT, UP0, 0x80, 0x0 ;  /* 0x000000000000781c */ /* 0x000fe20003f4f008 */
[----:B------:R-:W-:Y:S01]  /*8940*/  UIMAD.WIDE UR14, UR13, 0x4, UR14 ;  /* 0x000000040d0e78a5 */ /* 0x000fe2000f8e020e */
[----:B------:R3:W4:Y:S01]  /*8950*/  @P1 LDG.E R4, desc[UR46][R2.64] ;  /* 0x0000002e02041981 */ /* 0x000722000c1e1900 */
[----:B------:R-:W-:-:S06]  /*8960*/  UISETP.NE.AND.EX UP2, UPT, UR5, URZ, UPT, UP2 ;  /* 0x0000003f0500728c */ /* 0x000fcc000bf45320 */
[----:B------:R-:W-:Y:S01]  /*8970*/  PLOP3.LUT P3, PT, PT, PT, UP2, 0x80, 0x0 ;  /* 0x000000000000781c */ /* 0x000fe20003f6f028 */
[----:B---3--:R-:W-:-:S04]  /*8980*/  IMAD.U32 R2, RZ, RZ, UR14 ;  /* 0x0000000eff027e24 */ /* 0x008fc8000f8e00ff */
[----:B------:R-:W-:Y:S01]  /*8990*/  @UP2 ULDC.64 UR4, c[0x0][0x780] ;  /* 0x0001e00000042ab9 */ /* 0x000fe20000000a00 */
[----:B------:R-:W-:Y:S01]  /*89a0*/  IMAD.U32 R3, RZ, RZ, UR15 ;  /* 0x0000000fff037e24 */ /* 0x000fe2000f8e00ff */
[----:B------:R-:W-:-:S04]  /*89b0*/  @UP2 UIMAD.WIDE UR4, UR13, 0x4, UR4 ;  /* 0x000000040d0428a5 */ /* 0x000fc8000f8e0204 */
[----:B------:R3:W4:Y:S02]  /*89c0*/  @P2 LDG.E R5, desc[UR46][R2.64] ;  /* 0x0000002e02052981 */ /* 0x000724000c1e1900 */
[----:B---3--:R-:W-:Y:S02]  /*89d0*/  IMAD.U32 R2, RZ, RZ, UR4 ;  /* 0x00000004ff027e24 */ /* 0x008fe4000f8e00ff */
[----:B------:R-:W-:-:S05]  /*89e0*/  IMAD.U32 R3, RZ, RZ, UR5 ;  /* 0x00000005ff037e24 */ /* 0x000fca000f8e00ff */
[----:B-1----:R1:W5:Y:S01]  /*89f0*/  @P3 LDG.E R0, desc[UR46][R2.64] ;  /* 0x0000002e02003981 */ /* 0x002362000c1e1900 */
        /* <DEDUP_REMOVED lines=10> */
[----:B------:R-:W-:-:S03]  /*8aa0*/  @P2 R2UR UR11, R5 ;  /* 0x00000000050b22ca */ /* 0x000fc600000e0000 */
[----:B------:R-:W-:-:S04]  /*8ab0*/  @UP1 ULOP3.LUT UR10, UR5, 0xffffffc0, URZ, 0xc0, !UPT ;  /* 0xffffffc0050a1892 */ /* 0x000fc8000f8ec03f */
[----:B------:R-:W-:Y:S01]  /*8ac0*/  @UP1 USHF.R.S32.HI UR12, URZ, 0x1f, UR10 ;  /* 0x0000001f3f0c1899 */ /* 0x000fe2000801140a */
[----:B-1----:R-:W-:Y:S11]  /*8ad0*/  @P3 BRA `(.L_x_2761) ;  /* 0x0000000000183947 */ /* 0x002ff60003800000 */
[----:B------:R-:W-:Y:S05]  /*8ae0*/  @!P1 BRA `(.L_x_2761) ;  /* 0x0000000000149947 */ /* 0x000fea0003800000 */
[----:B------:R-:W-:Y:S02]  /*8af0*/  IMAD.U32 R2, RZ, RZ, UR8 ;  /* 0x00000008ff027e24 */ /* 0x000fe4000f8e00ff */
[----:B------:R-:W-:-:S05]  /*8b00*/  IMAD.U32 R3, RZ, RZ, UR9 ;  /* 0x00000009ff037e24 */ /* 0x000fca000f8e00ff */
[----:B------:R-:W2:Y:S04]  /*8b10*/  LDG.E R5, desc[UR46][R2.64] ;  /* 0x0000002e02057981 */ /* 0x000ea8000c1e1900 */
[----:B-----5:R-:W2:Y:S02]  /*8b20*/  LDG.E R0, desc[UR46][R2.64+0x4] ;  /* 0x0000042e02007981 */ /* 0x020ea4000c1e1900 */
[----:B--2---:R-:W-:-:S07]  /*8b30*/  IMAD.IADD R0, R0, 0x1, -R5 ;  /* 0x0000000100007824 */ /* 0x004fce00078e0a05 */
.L_x_2761:
[----:B------:R-:W-:Y:S01]  /*8b40*/  UMOV UR4, URZ ;  /* 0x0000003f00047c82 */ /* 0x000fe20008000000 */
[----:B------:R-:W-:Y:S01]  /*8b50*/  UMOV UR5, URZ ;  /* 0x0000003f00057c82 */ /* 0x000fe20008000000 */
[----:B------:R-:W-:Y:S01]  /*8b60*/  IMAD.U32 R4, RZ, RZ, UR18 ;  /* 0x00000012ff047e24 */ /* 0x000fe2000f8e00ff */
[----:B------:R-:W-:Y:S01]  /*8b70*/  @UP1 UMOV UR4, UR10 ;  /* 0x0000000a00041c82 */ /* 0x000fe20008000000 */
[----:B------:R-:W-:Y:S01]  /*8b80*/  @UP1 UMOV UR5, UR12 ;  /* 0x0000000c00051c82 */ /* 0x000fe20008000000 */
[----:B------:R-:W-:Y:S05]  /*8b90*/  @!P0 BRA `(.L_x_2762) ;  /* 0x0000000000188947 */ /* 0x000fea0003800000 */
[----:B------:R-:W-:Y:S02]  /*8ba0*/  ULDC.64 UR8, c[0x0][0x788] ;  /* 0x0001e20000087ab9 */ /* 0x000fe40000000a00 */
[----:B------:R-:W-:-:S06]  /*8bb0*/  UIMAD.WIDE UR8, UR13, 0x4, UR8 ;  /* 0x000000040d0878a5 */ /* 0x000fcc000f8e0208 */
[----:B------:R-:W-:Y:S02]  /*8bc0*/  IMAD.U32 R2, RZ, RZ, UR8 ;  /* 0x00000008ff027e24 */ /* 0x000fe4000f8e00ff */
[----:B------:R-:W-:-:S05]  /*8bd0*/  IMAD.U32 R3, RZ, RZ, UR9 ;  /* 0x00000009ff037e24 */ /* 0x000fca000f8e00ff */
[----:B------:R1:W5:Y:S01]  /*8be0*/  LDG.E R4, desc[UR46][R2.64] ;  /* 0x0000002e02047981 */ /* 0x000362000c1e1900 */
[----:B------:R-:W-:Y:S05]  /*8bf0*/  BRA `(.L_x_2763) ;  /* 0x0000000000187947 */ /* 0x000fea0003800000 */
.L_x_2762:
[----:B------:R-:W-:Y:S05]  /*8c00*/  @!P2 BRA `(.L_x_2763) ;  /* 0x000000000014a947 */ /* 0x000fea0003800000 */
[----:B------:R-:W-:Y:S02]  /*8c10*/  IMAD.U32 R2, RZ, RZ, UR14 ;  /* 0x0000000eff027e24 */ /* 0x000fe4000f8e00ff */
[----:B------:R-:W-:-:S05]  /*8c20*/  IMAD.U32 R3, RZ, RZ, UR15 ;  /* 0x0000000fff037e24 */ /* 0x000fca000f8e00ff */
[----:B------:R-:W2:Y:S04]  /*8c30*/  LDG.E R5, desc[UR46][R2.64] ;  /* 0x0000002e02057981 */ /* 0x000ea8000c1e1900 */
[----:B------:R-:W2:Y:S02]  /*8c40*/  LDG.E R4, desc[UR46][R2.64+0x4] ;  /* 0x0000042e02047981 */ /* 0x000ea4000c1e1900 */
[----:B--2---:R-:W-:-:S07]  /*8c50*/  IMAD.IADD R4, R4, 0x1, -R5 ;  /* 0x0000000104047824 */ /* 0x004fce00078e0a05 */
.L_x_2763:
[----:B-1----:R-:W-:Y:S01]  /*8c60*/  IMAD.U32 R3, RZ, RZ, UR7 ;  /* 0x00000007ff037e24 */ /* 0x002fe2000f8e00ff */
[----:B------:R-:W-:-:S03]  /*8c70*/  ULDC UR8, c[0x0][0x74c] ;  /* 0x0001d30000087ab9 */ /* 0x000fc60000000800 */
[----:B-----5:R-:W-:Y:S02]  /*8c80*/  IMAD R3, R3, 0x80, R0 ;  /* 0x0000008003037824 */ /* 0x020fe400078e0200 */
[----:B------:R-:W-:-:S03]  /*8c90*/  VIADD R0, R0, 0x3f ;  /* 0x0000003f00007836 */ /* 0x000fc60000000000 */
[----:B------:R-:W-:-:S04]  /*8ca0*/  IADD3 R3, R3, -UR8, -R4 ;  /* 0x8000000803037c10 */ /* 0x000fc8000fffe804 */
[----:B------:R-:W-:-:S04]  /*8cb0*/  SHF.R.S32.HI R2, RZ, 0x1f, R3 ;  /* 0x0000001fff027819 */ /* 0x000fc80000011403 */
[----:B------:R-:W-:Y:S02]  /*8cc0*/  LEA.HI R2, R2, R3, RZ, 0x6 ;  /* 0x0000000302027211 */ /* 0x000fe400078f30ff */
[----:B------:R-:W-:Y:S02]  /*8cd0*/  SHF.R.S32.HI R3, RZ, 0x1f, R0 ;  /* 0x0000001fff037819 */ /* 0x000fe40000011400 */
[----:B------:R-:W-:Y:S02]  /*8ce0*/  SHF.R.S32.HI R2, RZ, 0x6, R2 ;  /* 0x00000006ff027819 */ /* 0x000fe40000011402 */
[----:B------:R-:W-:Y:S02]  /*8cf0*/  LEA.HI R0, R3, R0, RZ, 0x6 ;  /* 0x0000000003007211 */ /* 0x000fe400078f30ff */
[----:B------:R-:W-:Y:S01]  /*8d00*/  VIMNMX R4, RZ, R2, !PT ;  /* 0x00000002ff047248 */ /* 0x000fe20007fe0100 */
[----:B------:R-:W-:Y:S01]  /*8d10*/  IMAD.MOV.U32 R2, RZ, RZ, RZ ;  /* 0x000000ffff027224 */ /* 0x000fe200078e00ff */
[----:B------:R-:W-:-:S04]  /*8d20*/  SHF.R.S32.HI R0, RZ, 0x6, R0 ;  /* 0x00000006ff007819 */ /* 0x000fc80000011400 */
[----:B------:R-:W-:-:S13]  /*8d30*/  ISETP.GT.AND P0, PT, R0, R4, PT ;  /* 0x000000040000720c */ /* 0x000fda0003f04270 */
[----:B------:R-:W-:Y:S05]  /*8d40*/  @!P0 BRA `(.L_x_2760) ;  /* 0x0000002000b48947 */ /* 0x000fea0003800000 */
[----:B------:R-:W-:Y:S01]  /*8d50*/  USHF.R.S32.HI UR10, URZ, 0x1f, UR20 ;  /* 0x0000001f3f0a7899 */ /* 0x000fe20008011414 */
[----:B------:R-:W-:Y:S01]  /*8d60*/  BSSY B0, `(.L_x_2760) ;  /* 0x000022b000007945 */ /* 0x000fe20003800000 */
[----:B------:R-:W-:Y:S01]  /*8d70*/  UISETP.NE.U32.AND UP1, UPT, UR16, URZ, UPT ;  /* 0x0000003f1000728c */ /* 0x000fe2000bf25070 */
[----:B------:R-:W-:Y:S01]  /*8d80*/  IMAD.MOV.U32 R2, RZ, RZ, RZ ;  /* 0x000000ffff027224 */ /* 0x000fe200078e00ff */
[----:B------:R-:W-:Y:S01]  /*8d90*/  ULDC.64 UR14, c[0x0][0x718] ;  /* 0x0001c600000e7ab9 */ /* 0x000fe20000000a00 */
[----:B------:R-:W-:Y:S01]  /*8da0*/  UMOV UR8, UR4 ;  /* 0x0000000400087c82 */ /* 0x000fe20008000000 */
[----:B------:R-:W-:Y:S02]  /*8db0*/  UIMAD UR12, UR10, UR14, URZ ;  /* 0x0000000e0a0c72a4 */ /* 0x000fe4000f8e023f */
[----:B------:R-:W-:Y:S02]  /*8dc0*/  UISETP.NE.AND.EX UP1, UPT, UR17, URZ, UPT, UP1 ;  /* 0x0000003f1100728c */ /* 0x000fe4000bf25310 */
[----:B------:R-:W-:Y:S01]  /*8dd0*/  UIMAD UR12, UR20, UR15, UR12 ;  /* 0x0000000f140c72a4 */ /* 0x000fe2000f8e020c */
[----:B------:R-:W-:-:S02]  /*8de0*/  ULDC.64 UR16, c[0x0][0x730] ;  /* 0x0001cc0000107ab9 */ /* 0x000fc40000000a00 */
[----:B------:R-:W-:Y:S01]  /*8df0*/  ULDC UR15, c[0x0][0x2e8] ;  /* 0x0000ba00000f7ab9 */ /* 0x000fe20000000800 */
[----:B------:R-:W-:Y:S01]  /*8e00*/  UIMAD UR10, UR10, UR16, URZ ;  /* 0x000000100a0a72a4 */ /* 0x000fe2000f8e023f */
[----:B------:R-:W-:Y:S01]  /*8e10*/  UMOV UR9, UR5 ;  /* 0x0000000500097c82 */ /* 0x000fe20008000000 */
[----:B------:R-:W-:Y:S02]  /*8e20*/  UISETP.NE.AND UP2, UPT, UR15, 0x1, UPT ;  /* 0x000000010f00788c */ /* 0x000fe4000bf45270 */
[----:B------:R-:W-:Y:S02]  /*8e30*/  UIMAD.WIDE.U32 UR4, UR20, UR14, UR8 ;  /* 0x0000000e140472a5 */ /* 0x000fe4000f8e0008 */
[----:B------:R-:W-:Y:S02]  /*8e40*/  UIMAD.WIDE.U32 UR8, UR20, UR16, UR8 ;  /* 0x00000010140872a5 */ /* 0x000fe4000f8e0008 */
[----:B------:R-:W-:Y:S02]  /*8e50*/  UIMAD UR14, UR20, UR17, UR10 ;  /* 0x00000011140e72a4 */ /* 0x000fe4000f8e020a */
[----:B------:R-:W-:Y:S01]  /*8e60*/  USHF.R.S32.HI UR10, URZ, 0x1f, UR13 ;  /* 0x0000001f3f0a7899 */ /* 0x000fe2000801140d */
[----:B------:R-:W-:Y:S01]  /*8e70*/  ELECT P0, URZ, PT ;  /* 0x00000000003f782f */ /* 0x000fe20003800000 */
[----:B------:R-:W-:-:S02]  /*8e80*/  USEL UR21, UR13, URZ, !UP1 ;  /* 0x0000003f0d157287 */ /* 0x000fc4000c800000 */
[----:B------:R-:W-:Y:S01]  /*8e90*/  UIADD3 UR9, UR9, UR14, URZ ;  /* 0x0000000e09097290 */ /* 0x000fe2000fffe03f */
[----:B------:R-:W-:Y:S01]  /*8ea0*/  ULDC.64 UR18, c[0x0][0x738] ;  /* 0x0001ce0000127ab9 */ /* 0x000fe20000000a00 */
[----:B------:R-:W-:Y:S01]  /*8eb0*/  USEL UR10, UR10, URZ, !UP1 ;  /* 0x0000003f0a0a7287 */ /* 0x000fe2000c800000 */
[----:B------:R-:W-:Y:S01]  /*8ec0*/  ULDC.64 UR16, c[0x0][0x720] ;  /* 0x0001c80000107ab9 */ /* 0x000fe20000000a00 */
[----:B------:R-:W-:Y:S02]  /*8ed0*/  UIMAD.WIDE.U32 UR14, UR18, UR21, UR8 ;  /* 0x00000015120e72a5 */ /* 0x000fe4000f8e0008 */
[----:B------:R-:W-:Y:S01]  /*8ee0*/  UIADD3 UR23, UR5, UR12, URZ ;  /* 0x0000000c05177290 */ /* 0x000fe2000fffe03f */
[----:B------:R-:W-:Y:S01]  /*8ef0*/  @UP2 ULDC UR8, c[0x0][0x2ec] ;  /* 0x0000bb0000082ab9 */ /* 0x000fe20000000800 */
[----:B------:R-:W-:Y:S02]  /*8f00*/  UIMAD UR5, UR10, UR16, URZ ;  /* 0x000000100a0572a4 */ /* 0x000fe4000f8e023f */
[----:B------:R-:W-:-:S02]  /*8f10*/  UIMAD UR10, UR10, UR18, URZ ;  /* 0x000000120a0a72a4 */ /* 0x000fc4000f8e023f */
[----:B------:R-:W-:Y:S02]  /*8f20*/  UIMAD.WIDE.U32 UR8, UR20, UR8, URZ ;  /* 0x00000008140872a5 */ /* 0x000fe4000f8e003f */
[----:B------:R-:W-:Y:S01]  /*8f30*/  ULEA UR11, UR7, UR11, 0x7 ;  /* 0x0000000b070b7291 */ /* 0x000fe2000f8e383f */
[----:B------:R-:W-:Y:S02]  /*8f40*/  UMOV UR22, UR4 ;  /* 0x0000000400167c82 */ /* 0x000fe40008000000 */
[----:B------:R-:W-:Y:S01]  /*8f50*/  @UP2 ULDC UR7, c[0x0][0x2f0] ;  /* 0x0000bc0000072ab9 */ /* 0x000fe20000000800 */
[----:B------:R-:W-:Y:S01]  /*8f60*/  UMOV UR12, UR20 ;  /* 0x00000014000c7c82 */ /* 0x000fe20008000000 */
[----:B------:R-:W-:Y:S02]  /*8f70*/  UIMAD UR5, UR17, UR21, UR5 ;  /* 0x00000015110572a4 */ /* 0x000fe4000f8e0205 */
[----:B------:R-:W-:Y:S02]  /*8f80*/  UIMAD.WIDE.U32 UR22, UR16, UR21, UR22 ;  /* 0x00000015101672a5 */ /* 0x000fe4000f8e0016 */
[----:B------:R-:W-:-:S02]  /*8f90*/  UIMAD UR4, UR19, UR21, UR10 ;  /* 0x00000015130472a4 */ /* 0x000fc4000f8e020a */
        /* <DEDUP_REMOVED lines=10> */
.L_x_2793:
        /* <DEDUP_REMOVED lines=15> */
.L_x_2766:
[----:B------:R-:W-:Y:S01]  /*9130*/  R2UR UR19, R4 ;  /* 0x00000000041372ca */ /* 0x000fe200000e0000 */
[----:B------:R-:W2:Y:S01]  /*9140*/  LDC.64 R12, c[0x0][0x198] ;  /* 0x00006600ff0c7b82 */ /* 0x000ea20000000a00 */
[----:B------:R-:W-:Y:S01]  /*9150*/  ULDC.64 UR8, c[0x0][0x700] ;  /* 0x0001c00000087ab9 */ /* 0x000fe20000000a00 */
[----:B------:R-:W-:Y:S01]  /*9160*/  UMOV UR50, 0x0 ;  /* 0x0000000000327882 */ /* 0x000fe20000000000 */
[----:B------:R-:W-:Y:S01]  /*9170*/  IMAD.U32 R9, RZ, RZ, UR8 ;  /* 0x00000008ff097e24 */ /* 0x000fe2000f8e00ff */
[----:B------:R-:W-:Y:S01]  /*9180*/  R2UR UR8, R15 ;  /* 0x000000000f0872ca */ /* 0x000fe200000e0000 */
[----:B------:R-:W-:Y:S01]  /*9190*/  IMAD.U32 R8, RZ, RZ, UR9 ;  /* 0x00000009ff087e24 */ /* 0x000fe2000f8e00ff */
[----:B------:R-:W-:Y:S01]  /*91a0*/  UMOV UR51, 0x14f00000 ;  /* 0x14f0000000337882 */ /* 0x000fe20000000000 */
[----:B------:R-:W-:Y:S01]  /*91b0*/  UMOV UR18, URZ ;  /* 0x0000003f00127c82 */ /* 0x000fe20008000000 */
[----:B------:R-:W-:Y:S01]  /*91c0*/  UMOV UR42, 0x20 ;  /* 0x00000020002a7882 */ /* 0x000fe20000000000 */
[----:B------:R-:W-:Y:S01]  /*91d0*/  UMOV UR44, UR20 ;  /* 0x00000014002c7c82 */ /* 0x000fe20008000000 */
[----:B------:R-:W-:Y:S01]  /*91e0*/  UMOV UR45, UR21 ;  /* 0x00000015002d7c82 */ /* 0x000fe20008000000 */
[----:B------:R-:W-:Y:S01]  /*91f0*/  UMOV UR34, 0x40 ;  /* 0x0000004000227882 */ /* 0x000fe20000000000 */
[----:B------:R-:W-:Y:S01]  /*9200*/  USHF.L.U32 UR19, UR19, 0x6, URZ ;  /* 0x0000000613137899 */ /* 0x000fe2000800063f */
[----:B------:R-:W-:Y:S01]  /*9210*/  IMAD.MOV.U32 R16, RZ, RZ, RZ ;  /* 0x000000ffff107224 */ /* 0x000fe200078e00ff */
[----:B------:R-:W-:Y:S01]  /*9220*/  UMOV UR36, UR20 ;  /* 0x0000001400247c82 */ /* 0x000fe20008000000 */
[----:B------:R-:W-:Y:S01]  /*9230*/  UMOV UR37, UR21 ;  /* 0x0000001500257c82 */ /* 0x000fe20008000000 */
[----:B------:R-:W-:-:S02]  /*9240*/  UIADD3 UR7, UP0, UR19, UR22, URZ ;  /* 0x0000001613077290 */ /* 0x000fc4000ff1e03f */
[----:B------:R-:W-:Y:S01]  /*9250*/  IMAD.U32 R3, RZ, RZ, UR19 ;  /* 0x00000013ff037e24 */ /* 0x000fe2000f8e00ff */
[----:B------:R-:W-:Y:S02]  /*9260*/  UIADD3 UR16, UR8, 0x12000, URZ ;  /* 0x0001200008107890 */ /* 0x000fe4000fffe03f */
[----:B------:R-:W-:Y:S01]  /*9270*/  UIADD3 UR17, UR8, 0x26810, URZ ;  /* 0x0002681008117890 */ /* 0x000fe2000fffe03f */
[----:B------:R-:W-:Y:S01]  /*9280*/  PLOP3.LUT P1, PT, PT, PT, UP0, 0x80, 0x0 ;  /* 0x000000000000781c */ /* 0x000fe20003f2f008 */
[----:B-1----:R-:W-:Y:S01]  /*9290*/  IMAD.U32 R2, RZ, RZ, UR7 ;  /* 0x00000007ff027e24 */ /* 0x002fe2000f8e00ff */
[----:B------:R-:W-:Y:S01]  /*92a0*/  UIADD3 UR19, UR19, UR6, URZ ;  /* 0x0000000613137290 */ /* 0x000fe2000fffe03f */
[----:B--2---:R-:W-:Y:S01]  /*92b0*/  IMAD.MOV.U32 R7, RZ, RZ, R12 ;  /* 0x000000ffff077224 */ /* 0x004fe200078e000c */
[----:B------:R-:W-:Y:S01]  /*92c0*/  LEA.HI.X.SX32 R3, R3, R14, 0x1, P1 ;  /* 0x0000000e03037211 */ /* 0x000fe200008f0eff */
[----:B------:R-:W-:Y:S01]  /*92d0*/  IMAD.MOV.U32 R6, RZ, RZ, R13 ;  /* 0x000000ffff067224 */ /* 0x000fe200078e000d */
[C---:B------:R-:W-:Y:S01]  /*92e0*/  LEA R5, P1, R2.reuse, R9, 0x2 ;  /* 0x0000000902057211 */ /* 0x040fe200078210ff */
[----:B------:R-:W-:Y:S01]  /*92f0*/  UIADD3 UR40, UR8, 0x13000, URZ ;  /* 0x0001300008287890 */ /* 0x000fe2000fffe03f */
[----:B------:R-:W-:Y:S01]  /*9300*/  IMAD.MOV.U32 R12, RZ, RZ, 0xc000 ;  /* 0x0000c000ff0c7424 */ /* 0x000fe200078e00ff */
[----:B------:R-:W-:Y:S01]  /*9310*/  UIADD3 UR32, UR8, 0x14000, URZ ;  /* 0x0001400008207890 */ /* 0x000fe2000fffe03f */
[----:B------:R-:W-:Y:S01]  /*9320*/  LEA.HI.X R2, R2, R8, R3, 0x2, P1 ;  /* 0x0000000802027211 */ /* 0x000fe200008f1403 */
[----:B------:R-:W-:Y:S01]  /*9330*/  UIADD3 UR52, UR8, 0x1e000, URZ ;  /* 0x0001e00008347890 */ /* 0x000fe2000fffe03f */
[----:B------:R-:W-:Y:S01]  /*9340*/  R2UR UR24, R5 ;  /* 0x00000000051872ca */ /* 0x000fe200000e0000 */
[----:B------:R-:W-:Y:S01]  /*9350*/  UMOV UR41, UR17 ;  /* 0x0000001100297c82 */ /* 0x000fe20008000000 */
[----:B------:R-:W-:Y:S01]  /*9360*/  R2UR UR25, R2 ;  /* 0x00000000021972ca */ /* 0x000fe200000e0000 */
[----:B------:R-:W-:Y:S01]  /*9370*/  UMOV UR43, UR19 ;  /* 0x00000013002b7c82 */ /* 0x000fe20008000000 */
[C---:B------:R-:W-:Y:S01]  /*9380*/  IADD3 R2, P1, R7.reuse, 0x2f0, RZ ;  /* 0x000002f007027810 */ /* 0x040fe20007f3e0ff */
[----:B------:R-:W-:Y:S01]  /*9390*/  UMOV UR33, UR17 ;  /* 0x0000001100217c82 */ /* 0x000fe20008000000 */
[----:B------:R-:W-:Y:S01]  /*93a0*/  UMOV UR35, UR19 ;  /* 0x0000001300237c82 */ /* 0x000fe20008000000 */
[----:B------:R-:W-:Y:S01]  /*93b0*/  UMOV UR7, 0x10 ;  /* 0x0000001000077882 */ /* 0x000fe20000000000 */
[----:B------:R-:W-:Y:S01]  /*93c0*/  R2UR UR54, R2 ;  /* 0x00000000023672ca */ /* 0x000fe200000e0000 */
[----:B------:R-:W-:Y:S01]  /*93d0*/  UMOV UR53, UR17 ;  /* 0x0000001100357c82 */ /* 0x000fe20008000000 */
[----:B------:R-:W-:Y:S01]  /*93e0*/  IADD3 R2, P2, R7, 0x3f0, RZ ;  /* 0x000003f007027810 */ /* 0x000fe20007f5e0ff */
[----:B------:R-:W-:Y:S01]  /*93f0*/  UIADD3 UR9, UR8, 0x26800, URZ ;  /* 0x0002680008097890 */ /* 0x000fe2000fffe03f */
[----:B------:R-:W-:Y:S01]  /*9400*/  VIADD R5, R0, 0xffffffff ;  /* 0xffffffff00057836 */ /* 0x000fe20000000000 */
[----:B------:R-:W-:Y:S01]  /*9410*/  UMOV UR10, UR18 ;  /* 0x00000012000a7c82 */ /* 0x000fe20008000000 */
[----:B------:R-:W-:Y:S01]  /*9420*/  R2UR UR30, R2 ;  /* 0x00000000021e72ca */ /* 0x000fe200000e0000 */
[--C-:B------:R-:W-:Y:S01]  /*9430*/  IMAD.X R2, RZ, RZ, R6.reuse, P1 ;  /* 0x000000ffff027224 */ /* 0x100fe200008e0606 */
[----:B------:R-:W-:Y:S01]  /*9440*/  UMOV UR26, 0x10 ;  /* 0x00000010001a7882 */ /* 0x000fe20000000000 */
[----:B------:R1:W-:Y:S01]  /*9450*/  STL [R1], R5 ;  /* 0x0000000501007387 */ /* 0x0003e20000100800 */
[----:B------:R-:W-:Y:S01]  /*9460*/  UMOV UR27, UR11 ;  /* 0x0000000b001b7c82 */ /* 0x000fe20008000000 */
[----:B------:R-:W-:Y:S01]  /*9470*/  UMOV UR28, UR12 ;  /* 0x0000000c001c7c82 */ /* 0x000fe20008000000 */
[----:B------:R-:W-:Y:S01]  /*9480*/  R2UR UR55, R2 ;  /* 0x00000000023772ca */ /* 0x000fe200000e0000 */
[----:B------:R-:W-:Y:S01]  /*9490*/  IMAD.X R2, RZ, RZ, R6, P2 ;  /* 0x000000ffff027224 */ /* 0x000fe200010e0606 */
[----:B------:R-:W-:Y:S01]  /*94a0*/  UMOV UR29, UR13 ;  /* 0x0000000d001d7c82 */ /* 0x000fe20008000000 */
[----:B------:R-:W-:Y:S01]  /*94b0*/  UIADD3 UR56, UR8, 0x3000, URZ ;  /* 0x0000300008387890 */ /* 0x000fe2000fffe03f */
[----:B------:R-:W-:-:S02]  /*94c0*/  UMOV UR58, 0x30 ;  /* 0x00000030003a7882 */ /* 0x000fc40000000000 */
        /* <DEDUP_REMOVED lines=8> */
[----:B------:R-:W-:-:S04]  /*9550*/  ISETP.GE.AND P1, PT, R4, R5, PT ;  /* 0x000000050400720c */ /* 0x000fc80003f26270 */
[----:B------:R-:W-:-:S13]  /*9560*/  R2UR UR49, R3 ;  /* 0x00000000033172ca */ /* 0x000fda00000e0000 */
[----:B------:R2:W-:Y:S01]  /*9570*/  UTMALDG.4D [UR16], [UR48], desc[UR50] ;  /* 0x00003210300075b4 */ /* 0x0005e20008019000 */
[----:B------:R3:W-:Y:S01]  /*9580*/  UTMALDG.4D [UR40], [UR48], desc[UR50] ;  /* 0x00003228300075b4 */ /* 0x0007e20008019000 */
[----:B------:R-:W-:Y:S01]  /*9590*/  UTMALDG.4D [UR32], [UR48], desc[UR50] ;  /* 0x00003220300075b4 */ /* 0x000fe20008019000 */
[----:B------:R4:W-:Y:S01]  /*95a0*/  UBLKCP.S.G [UR52], [UR24], UR7 ;  /* 0x00000034180073ba */ /* 0x0009e20008000207 */
[----:B------:R1:W-:Y:S01]  /*95b0*/  SYNCS.ARRIVE.TRANS64 RZ, [R15+URZ+0x26800], R12 ;  /* 0x0268000c0fff79a7 */ /* 0x0003e2000800003f */
[----:B--2---:R-:W-:Y:S01]  /*95c0*/  UMOV UR16, 0x0 ;  /* 0x0000000000107882 */ /* 0x004fe20000000000 */
[----:B------:R-:W-:Y:S02]  /*95d0*/  UMOV UR17, 0x10000000 ;  /* 0x1000000000117882 */ /* 0x000fe40000000000 */
[----:B------:R2:W-:Y:S01]  /*95e0*/  UTMALDG.4D [UR8], [UR54], desc[UR16] ;  /* 0x00001008360075b4 */ /* 0x0005e20008019000 */
[----:B---3--:R-:W-:Y:S01]  /*95f0*/  UIADD3 UR40, UR8, 0x5000, URZ ;  /* 0x0000500008287890 */ /* 0x008fe2000fffe03f */
[----:B------:R-:W-:Y:S01]  /*9600*/  UMOV UR42, 0x50 ;  /* 0x00000050002a7882 */ /* 0x000fe20000000000 */
[----:B------:R-:W-:Y:S01]  /*9610*/  UMOV UR43, UR11 ;  /* 0x0000000b002b7c82 */ /* 0x000fe20008000000 */
[----:B------:R-:W-:Y:S01]  /*9620*/  UMOV UR44, UR12 ;  /* 0x0000000c002c7c82 */ /* 0x000fe20008000000 */
[----:B------:R-:W-:Y:S01]  /*9630*/  UMOV UR45, UR13 ;  /* 0x0000000d002d7c82 */ /* 0x000fe20008000000 */
[----:B----4-:R-:W-:-:S02]  /*9640*/  UIADD3 UR24, UR8, 0x1000, URZ ;  /* 0x0000100008187890 */ /* 0x010fc4000fffe03f */
[----:B------:R-:W-:Y:S01]  /*9650*/  UIADD3 UR32, UR8, 0x2000, URZ ;  /* 0x0000200008207890 */ /* 0x000fe2000fffe03f */
[----:B------:R-:W-:Y:S01]  /*9660*/  UMOV UR25, UR9 ;  /* 0x0000000900197c82 */ /* 0x000fe20008000000 */
[----:B------:R-:W-:Y:S01]  /*9670*/  UMOV UR34, 0x20 ;  /* 0x0000002000227882 */ /* 0x000fe20000000000 */
[----:B------:R-:W-:Y:S01]  /*9680*/  UMOV UR35, UR11 ;  /* 0x0000000b00237c82 */ /* 0x000fe20008000000 */
        /* <DEDUP_REMOVED lines=10> */
[----:B------:R-:W-:Y:S01]  /*9730*/  UMOV UR41, UR9 ;  /* 0x0000000900297c82 */ /* 0x000fe20008000000 */
[----:B--2---:R-:W-:Y:S01]  /*9740*/  UMOV UR10, 0x40 ;  /* 0x00000040000a7882 */ /* 0x004fe20000000000 */
[----:B------:R2:W-:Y:S01]  /*9750*/  UTMALDG.4D [UR32], [UR54], desc[UR16] ;  /* 0x00001020360075b4 */ /* 0x0005e20008019000 */
[----:B------:R1:W-:Y:S01]  /*9760*/  UTMALDG.4D [UR56], [UR54], desc[UR16] ;  /* 0x00001038360075b4 */ /* 0x0003e20008019000 */
[----:B------:R1:W-:Y:S01]  /*9770*/  UTMALDG.4D [UR48], [UR54], desc[UR16] ;  /* 0x00001030360075b4 */ /* 0x0003e20008019000 */
[----:B---3--:R-:W-:Y:S01]  /*9780*/  UIADD3 UR24, UR8, 0x6000, URZ ;  /* 0x0000600008187890 */ /* 0x008fe2000fffe03f */
[----:B------:R-:W-:Y:S01]  /*9790*/  UMOV UR26, UR18 ;  /* 0x00000012001a7c82 */ /* 0x000fe20008000000 */
[----:B------:R1:W-:Y:S01]  /*97a0*/  UTMALDG.4D [UR40], [UR54], desc[UR16] ;  /* 0x00001028360075b4 */ /* 0x0003e20008019000 */
[----:B--2---:R-:W-:-:S02]  /*97b0*/  UIADD3 UR32, UR8, 0x8000, URZ ;  /* 0x0000800008207890 */ /* 0x004fc4000fffe03f */
[----:B------:R-:W-:-:S04]  /*97c0*/  UIADD3 UR8, UR8, 0xa000, URZ ;  /* 0x0000a00008087890 */ /* 0x000fc8000fffe03f */
[----:B------:R1:W-:Y:S03]  /*97d0*/  UTMALDG.4D [UR24], [UR30], desc[UR16] ;  /* 0x000010181e0075b4 */ /* 0x0003e60008019000 */
[----:B------:R1:W-:Y:S02]  /*97e0*/  UTMALDG.4D [UR32], [UR30], desc[UR16] ;  /* 0x000010201e0075b4 */ /* 0x0003e40008019000 */
[----:B------:R1:W-:Y:S02]  /*97f0*/  UTMALDG.4D [UR8], [UR30], desc[UR16] ;  /* 0x000010081e0075b4 */ /* 0x0003e40008019000 */
[----:B-1----:R-:W-:Y:S05]  /*9800*/  @P1 BRA `(.L_x_2767) ;  /* 0x0000001400081947 */ /* 0x002fea0003800000 */
[-C--:B------:R-:W-:Y:S01]  /*9810*/  LOP3.LUT R17, RZ, R4.reuse, RZ, 0x33, !PT ;  /* 0x00000004ff117212 */ /* 0x080fe200078e33ff */
[C---:B------:R-:W-:Y:S02]  /*9820*/  VIADD R5, R0.reuse, 0xfffffffe ;  /* 0xfffffffe00057836 */ /* 0x040fe40000000000 */
[----:B------:R-:W-:Y:S02]  /*9830*/  IMAD.MOV.U32 R10, RZ, RZ, 0x1 ;  /* 0x00000001ff0a7424 */ /* 0x000fe400078e00ff */
[----:B------:R-:W-:Y:S01]  /*9840*/  IMAD.IADD R17, R0, 0x1, R17 ;  /* 0x0000000100117824 */ /* 0x000fe200078e0211 */
[----:B------:R-:W-:Y:S01]  /*9850*/  ISETP.NE.AND P1, PT, R5, R4, PT ;  /* 0x000000040500720c */ /* 0x000fe20003f25270 */
[----:B------:R-:W-:-:S03]  /*9860*/  IMAD.MOV.U32 R0, RZ, RZ, R4 ;  /* 0x000000ffff007224 */ /* 0x000fc600078e0004 */
[----:B------:R-:W-:-:S05]  /*9870*/  LOP3.LUT R5, R17, 0x1, RZ, 0xc0, !PT ;  /* 0x0000000111057812 */ /* 0x000fca00078ec0ff */
[----:B------:R1:W-:Y:S04]  /*9880*/  STL [R1+0x4], R5 ;  /* 0x0000040501007387 */ /* 0x0003e80000100800 */
[----:B------:R-:W-:Y:S05]  /*9890*/  @!P1 BRA `(.L_x_2768) ;  /* 0x0000000c00409947 */ /* 0x000fea0003800000 */
[----:B------:R-:W-:Y:S02]  /*98a0*/  IMAD.IADD R17, R17, 0x1, -R5 ;  /* 0x0000000111117824 */ /* 0x000fe400078e0a05 */
[----:B------:R-:W-:Y:S02]  /*98b0*/  IMAD.MOV.U32 R0, RZ, RZ, R4 ;  /* 0x000000ffff007224 */ /* 0x000fe400078e0004 */
[----:B------:R-:W-:-:S07]  /*98c0*/  IMAD.MOV.U32 R10, RZ, RZ, 0x1 ;  /* 0x00000001ff0a7424 */ /* 0x000fce00078e00ff */
.L_x_2777:
[----:B-123--:R-:W-:-:S04]  /*98d0*/  SHF.L.U32 R18, R10, 0x1f, RZ ;  /* 0x0000001f0a127819 */ /* 0x00efc800000006ff */
[----:B------:R-:W2:Y:S02]  /*98e0*/  SYNCS.PHASECHK.TRANS64.TRYWAIT P1, [R15+URZ+0x26840], R18 ;  /* 0x026840120f0075a7 */ /* 0x000ea4000802017f */
[----:B--2---:R-:W-:Y:S05]  /*98f0*/  @!P1 BRA `(.L_x_2769) ;  /* 0x0000001800dc9947 */ /* 0x004fea0003800000 */
.L_x_2794:
        /* <DEDUP_REMOVED lines=8> */
.L_x_2770:
        /* <DEDUP_REMOVED lines=44> */
.L_x_2795:
        /* <DEDUP_REMOVED lines=8> */
.L_x_2772:
        /* <DEDUP_REMOVED lines=44> */
.L_x_2796:
        /* <DEDUP_REMOVED lines=8> */
.L_x_2774:
        /* <DEDUP_REMOVED lines=38> */
.L_x_2798:
        /* <DEDUP_REMOVED lines=8> */
.L_x_2776:
        /* <DEDUP_REMOVED lines=44> */
.L_x_2768:
[----:B------:R-:W4:Y:S02]  /*a5a0*/  LDL.LU R4, [R1+0x4] ;  /* 0x0000040001047983 */ /* 0x000f240000300800 */
[----:B----4-:R-:W-:Y:S02]  /*a5b0*/  ISETP.NE.AND P1, PT, R4, RZ, PT ;  /* 0x000000ff0400720c */ /* 0x010fe40003f25270 */
[----:B------:R4:W5:Y:S11]  /*a5c0*/  LDL R4, [R1] ;  /* 0x0000000001047983 */ /* 0x0009760000100800 */
[----:B----4-:R-:W-:Y:S05]  /*a5d0*/  @!P1 BRA `(.L_x_2767) ;  /* 0x0000000400949947 */ /* 0x010fea0003800000 */
[----:B------:R-:W-:-:S04]  /*a5e0*/  SHF.L.U32 R12, R10, 0x1f, RZ ;  /* 0x0000001f0a0c7819 */ /* 0x000fc800000006ff */
[----:B------:R-:W4:Y:S02]  /*a5f0*/  SYNCS.PHASECHK.TRANS64.TRYWAIT P1, [R15+URZ+0x26840], R12 ;  /* 0x0268400c0f0075a7 */ /* 0x000f24000802017f */
[----:B----4-:R-:W-:Y:S05]  /*a600*/  @!P1 BRA `(.L_x_2778) ;  /* 0x0000000c00ec9947 */ /* 0x010fea0003800000 */
.L_x_2799:
        /* <DEDUP_REMOVED lines=8> */
.L_x_2779:
        /* <DEDUP_REMOVED lines=41> */
.L_x_2800:
        /* <DEDUP_REMOVED lines=8> */
.L_x_2781:
[----:B------:R2:W5:Y:S01]  /*a9a0*/  LDL.LU R4, [R1] ;  /* 0x0000000001047983 */ /* 0x0005620000300800 */
        /* <DEDUP_REMOVED lines=40> */
.L_x_2767:
[----:B------:R-:W1:Y:S01]  /*ac30*/  S2R R0, SR_TID.X ;  /* 0x0000000000007919 */ /* 0x000e620000002100 */
[----:B------:R-:W-:Y:S01]  /*ac40*/  IMAD R3, R16, 0x8, R15 ;  /* 0x0000000810037824 */ /* 0x000fe200078e020f */
[----:B-1----:R-:W-:Y:S02]  /*ac50*/  LOP3.LUT R2, R0, 0x7f, RZ, 0xc0, !PT ;  /* 0x0000007f00027812 */ /* 0x002fe400078ec0ff */
[----:B------:R-:W-:Y:S02]  /*ac60*/  SHF.L.U32 R0, R10, 0x1f, RZ ;  /* 0x0000001f0a007819 */ /* 0x000fe400000006ff */
[----:B------:R-:W-:Y:S02]  /*ac70*/  ISETP.NE.AND P1, PT, R2, RZ, PT ;  /* 0x000000ff0200720c */ /* 0x000fe40003f25270 */
[----:B------:R-:W1:Y:S02]  /*ac80*/  SYNCS.PHASECHK.TRANS64.TRYWAIT P0, [R3+URZ+0x26840], R0 ;  /* 0x02684000030075a7 */ /* 0x000e64000800017f */
[----:B-1----:R-:W-:Y:S09]  /*ac90*/  @!P0 BRA `(.L_x_2782) ;  /* 0x0000000800708947 */ /* 0x002ff20003800000 */
.L_x_2801:
[----:B------:R-:W-:Y:S05]  /*aca0*/  @P1 BRA `(.L_x_2783) ;  /* 0x0000000000181947 */ /* 0x000fea0003800000 */
[----:B------:R-:W1:Y:S01]  /*acb0*/  S2R R2, SR_TID.X ;  /* 0x0000000000027919 */ /* 0x000e620000002100 */
[----:B------:R-:W-:-:S04]  /*acc0*/  IMAD.MOV.U32 R0, RZ, RZ, 0x3100 ;  /* 0x00003100ff007424 */ /* 0x000fc800078e00ff */
[----:B------:R1:W-:Y:S02]  /*acd0*/  SYNCS.ARRIVE.TRANS64 RZ, [R3+URZ+0x26830], R0 ;  /* 0x0268300003ff79a7 */ /* 0x0003e4000800003f */
[----:B-1----:R-:W-:-:S13]  /*ace0*/  LOP3.LUT P0, RZ, R2, 0x1f, RZ, 0xc0, !PT ;  /* 0x0000001f02ff7812 */ /* 0x002fda000780c0ff */
[----:B------:R-:W-:Y:S05]  /*acf0*/  @!P0 BRA `(.L_x_2783) ;  /* 0x0000000000048947 */ /* 0x000fea0003800000 */
[----:B------:R-:W-:Y:S01]  /*ad00*/  BPT.TRAP 0x1 ;  /* 0x000000040000795c */ /* 0x000fe20000300000 */
.L_x_2783:
        /* <DEDUP_REMOVED lines=48> */
.L_x_2764:
[----:B------:R-:W-:Y:S05]  /*b010*/  BSYNC B0 ;  /* 0x0000000000007941 */ /* 0x000fea0003800000 */
.L_x_2760:
[----:B------:R-:W-:-:S03]  /*b020*/  UMOV UR7, 0xffffffff ;  /* 0xffffffff00077882 */ /* 0x000fc60000000000 */
[----:B------:R-:W-:Y:S05]  /*b030*/  BRA.DIV UR7, `(.L_x_2784) ;  /* 0x00000006079c7947 */ /* 0x000fea000b800000 */
[----:B------:R-:W-:-:S13]  /*b040*/  ELECT P6, URZ, PT ;  /* 0x00000000003f782f */ /* 0x000fda00038c0000 */
.L_x_2804:
[----:B------:R-:W-:Y:S05]  /*b050*/  @!P6 BRA `(.L_x_2685) ;  /* 0x000000000084e947 */ /* 0x000fea0003800000 */
[----:B------:R-:W-:-:S06]  /*b060*/  ULOP3.LUT UR7, UR38, 0x2, URZ, 0xfc, !UPT ;  /* 0x0000000226077892 */ /* 0x000fcc000f8efc3f */
[----:B------:R-:W-:-:S05]  /*b070*/  IMAD.U32 R0, RZ, RZ, UR7 ;  /* 0x00000007ff007e24 */ /* 0x000fca000f8e00ff */
[----:B------:R-:W-:-:S13]  /*b080*/  ISETP.NE.AND P2, PT, R0, 0x3, PT ;  /* 0x000000030000780c */ /* 0x000fda0003f45270 */
[----:B------:R-:W-:Y:S05]  /*b090*/  @!P2 BRA `(.L_x_2785) ;  /* 0x000000000004a947 */ /* 0x000fea0003800000 */
[----:B------:R-:W-:Y:S01]  /*b0a0*/  BPT.TRAP 0x1 ;  /* 0x000000040000795c */ /* 0x000fe20000300000 */
.L_x_2785:
        /* <DEDUP_REMOVED lines=15> */
.L_x_2805:
[----:B------:R-:W2:Y:S02]  /*b1a0*/  SYNCS.PHASECHK.TRANS64.TRYWAIT P0, [R3+URZ], R0 ;  /* 0x00000000030075a7 */ /* 0x000ea4000800017f */
[----:B--2---:R-:W-:Y:S05]  /*b1b0*/  @!P0 BRA `(.L_x_2787) ;  /* 0x0000000400708947 */ /* 0x004fea0003800000 */
.L_x_2806:
[----:B------:R-:W-:Y:S05]  /*b1c0*/  @!P2 BRA `(.L_x_2788) ;  /* 0x000000000004a947 */ /* 0x000fea0003800000 */
[----:B------:R-:W-:Y:S01]  /*b1d0*/  BPT.TRAP 0x1 ;  /* 0x000000040000795c */ /* 0x000fe20000300000 */
.L_x_2788:
[----:B--2---:R-:W-:-:S04]  /*b1e0*/  VIADD R3, R8, 0x26840 ;  /* 0x0002684008037836 */ /* 0x004fc80000000000 */
[----:B------:R-:W-:-:S04]  /*b1f0*/  IMAD R5, R2, 0x8, R3 ;  /* 0x0000000802057824 */ /* 0x000fc800078e0203 */
[----:B------:R-:W2:Y:S02]  /*b200*/  SYNCS.PHASECHK.TRANS64.TRYWAIT P0, [R5+URZ], R4 ;  /* 0x00000004050075a7 */ /* 0x000ea4000800017f */
[----:B--2---:R-:W-:Y:S05]  /*b210*/  @!P0 BRA `(.L_x_2789) ;  /* 0x00000004006c8947 */ /* 0x004fea0003800000 */
.L_x_2807:
[----:B------:R-:W-:-:S07]  /*b220*/  IMAD R3, R6, 0x8, R3 ;  /* 0x0000000806037824 */ /* 0x000fce00078e0203 */
.L_x_2790:
[----:B---3--:R3:W4:Y:S02]  /*b230*/  SYNCS.PHASECHK.TRANS64.TRYWAIT P0, [R3+URZ], R0 ;  /* 0x00000000030075a7 */ /* 0x008724000800017f */
[----:B----4-:R-:W-:Y:S05]  /*b240*/  @!P0 NANOSLEEP.SYNCS 0x989680 ;  /* 0x009896800000895d */ /* 0x010fea0003900000 */
[----:B------:R-:W4:Y:S02]  /*b250*/  @!P0 SYNCS.PHASECHK.TRANS64 P0, [R3+URZ], R0 ;  /* 0x00000000030085a7 */ /* 0x000f24000800007f */
[----:B----4-:R-:W-:Y:S05]  /*b260*/  @!P0 BRA `(.L_x_2790) ;  /* 0xfffffffc00f08947 */ /* 0x010fea000383ffff */
.L_x_2685:
[----:B------:R-:W-:Y:S05]  /*b270*/  BSYNC B6 ;  /* 0x0000000000067941 */ /* 0x000fea0003800000 */
.L_x_2677:
[----:B------:R-:W-:Y:S05]  /*b280*/  EXIT ;  /* 0x000000000000794d */ /* 0x000fea0003800000 */
.L_x_2695:
[----:B------:R-:W-:Y:S02]  /*b290*/  IMAD.MOV.U32 R13, RZ, RZ, R17 ;  /* 0x000000ffff0d7224 */ /* 0x000fe400078e0011 */
[----:B------:R-:W-:Y:S02]  /*b2a0*/  IMAD.MOV.U32 R12, RZ, RZ, RZ ;  /* 0x000000ffff0c7224 */ /* 0x000fe400078e00ff */
[----:B------:R-:W-:Y:S02]  /*b2b0*/  IMAD.MOV.U32 R11, RZ, RZ, 0x1f ;  /* 0x0000001fff0b7424 */ /* 0x000fe400078e00ff */
[----:B------:R-:W-:-:S07]  /*b2c0*/  IMAD.MOV.U32 R15, RZ, RZ, -0x1 ;  /* 0xffffffffff0f7424 */ /* 0x000fce00078e00ff */
[----:B------:R-:W-:Y:S05]  /*b2d0*/  WARPSYNC.COLLECTIVE R15, `(.L_x_2791) ;  /* 0x000000000f087348 */ /* 0x000fea0003c00000 */
[----:B------:R1:W2:Y:S02]  /*b2e0*/  SHFL.IDX P6, R14, R13, R12, R11 ;  /* 0x0000000c0d0e7389 */ /* 0x0002a400000c000b */
[----:B-12---:R-:W-:Y:S01]  /*b2f0*/  ENDCOLLECTIVE ;  /* 0x000000000000791b */ /* 0x006fe20003800000 */
.L_x_2791:
[----:B------:R-:W-:Y:S05]  /*b300*/  BRA `(.L_x_2792) ;  /* 0xffffff6400047947 */ /* 0x000fea000383ffff */
.L_x_2697:
[----:B--2---:R2:W3:Y:S02]  /*b310*/  SYNCS.PHASECHK.TRANS64.TRYWAIT P0, [R235+URZ+0x26800], R4 ;  /* 0x02680004eb0075a7 */ /* 0x0044e4000800017f */
[----:B---3--:R-:W-:Y:S05]  /*b320*/  @!P0 NANOSLEEP.SYNCS 0x989680 ;  /* 0x009896800000895d */ /* 0x008fea0003900000 */
[----:B------:R-:W3:Y:S02]  /*b330*/  @!P0 SYNCS.PHASECHK.TRANS64 P0, [R235+URZ+0x26800], R4 ;  /* 0x02680004eb0085a7 */ /* 0x000ee4000800007f */
[----:B---3--:R-:W-:Y:S05]  /*b340*/  @!P0 BRA `(.L_x_2697) ;  /* 0xfffffffc00f08947 */ /* 0x008fea000383ffff */
[----:B------:R-:W-:Y:S05]  /*b350*/  BRA `(.L_x_2696) ;  /* 0xffffff64002c7947 */ /* 0x000fea000383ffff */
.L_x_2702:
[----:B--2---:R-:W-:-:S04]  /*b360*/  IMAD.U32 R5, RZ, RZ, UR7 ;  /* 0x00000007ff057e24 */ /* 0x004fc8000f8e00ff */
[----:B------:R2:W3:Y:S03]  /*b370*/  SYNCS.PHASECHK.TRANS64.TRYWAIT P1, [R5+URZ+0x26810], R120 ;  /* 0x02681078050075a7 */ /* 0x0004e6000802017f */
[----:B---3--:R-:W-:Y:S05]  /*b380*/  @!P1 NANOSLEEP.SYNCS 0x989680 ;  /* 0x009896800000995d */ /* 0x008fea0003900000 */
[----:B------:R-:W3:Y:S02]  /*b390*/  @!P1 SYNCS.PHASECHK.TRANS64 P1, [R5+URZ+0x26810], R120 ;  /* 0x02681078050095a7 */ /* 0x000ee4000802007f */
[----:B---3--:R-:W-:Y:S05]  /*b3a0*/  @!P1 BRA `(.L_x_2702) ;  /* 0xfffffffc00ec9947 */ /* 0x008fea000383ffff */
[----:B------:R-:W-:Y:S05]  /*b3b0*/  BRA `(.L_x_2701) ;  /* 0xffffff6c00807947 */ /* 0x000fea000383ffff */
.L_x_2706:
[----:B------:R-:W-:-:S04]  /*b3c0*/  IMAD.U32 R121, RZ, RZ, UR7 ;  /* 0x00000007ff797e24 */ /* 0x000fc8000f8e00ff */
[----:B------:R1:W1:Y:S03]  /*b3d0*/  SYNCS.PHASECHK.TRANS64.TRYWAIT P1, [R121+URZ+0x26830], R120 ;  /* 0x02683078790075a7 */ /* 0x000266000802017f */
[----:B-1----:R-:W-:Y:S05]  /*b3e0*/  @!P1 NANOSLEEP.SYNCS 0x989680 ;  /* 0x009896800000995d */ /* 0x002fea0003900000 */
[----:B------:R-:W1:Y:S02]  /*b3f0*/  @!P1 SYNCS.PHASECHK.TRANS64 P1, [R121+URZ+0x26830], R120 ;  /* 0x02683078790095a7 */ /* 0x000e64000802007f */
[----:B-1----:R-:W-:Y:S05]  /*b400*/  @!P1 BRA `(.L_x_2706) ;  /* 0xfffffffc00ec9947 */ /* 0x002fea000383ffff */
[----:B------:R-:W-:Y:S05]  /*b410*/  BRA `(.L_x_2705) ;  /* 0xffffff7400447947 */ /* 0x000fea000383ffff */
.L_x_2765:
[----:B-1----:R1:W2:Y:S02]  /*b420*/  SYNCS.PHASECHK.TRANS64.TRYWAIT P0, [R15+URZ+0x26820], R2 ;  /* 0x026820020f0075a7 */ /* 0x0022a4000800017f */
[----:B--2---:R-:W-:Y:S05]  /*b430*/  @!P0 NANOSLEEP.SYNCS 0x989680 ;  /* 0x009896800000895d */ /* 0x004fea0003900000 */
[----:B------:R-:W2:Y:S02]  /*b440*/  @!P0 SYNCS.PHASECHK.TRANS64 P0, [R15+URZ+0x26820], R2 ;  /* 0x026820020f0085a7 */ /* 0x000ea4000800007f */
[----:B--2---:R-:W-:Y:S05]  /*b450*/  @!P0 BRA `(.L_x_2765) ;  /* 0xfffffffc00f08947 */ /* 0x004fea000383ffff */
[----:B------:R-:W-:Y:S05]  /*b460*/  BRA `(.L_x_2793) ;  /* 0xffffffd800f47947 */ /* 0x000fea000383ffff */
.L_x_2769:
[----:B--2---:R2:W3:Y:S02]  /*b470*/  SYNCS.PHASECHK.TRANS64.TRYWAIT P1, [R15+URZ+0x26840], R18 ;  /* 0x026840120f0075a7 */ /* 0x0044e4000802017f */
[----:B---3--:R-:W-:Y:S05]  /*b480*/  @!P1 NANOSLEEP.SYNCS 0x989680 ;  /* 0x009896800000995d */ /* 0x008fea0003900000 */
[----:B------:R-:W3:Y:S02]  /*b490*/  @!P1 SYNCS.PHASECHK.TRANS64 P1, [R15+URZ+0x26840], R18 ;  /* 0x026840120f0095a7 */ /* 0x000ee4000802007f */
[----:B---3--:R-:W-:Y:S05]  /*b4a0*/  @!P1 BRA `(.L_x_2769) ;  /* 0xfffffffc00f09947 */ /* 0x008fea000383ffff */
[----:B------:R-:W-:Y:S05]  /*b4b0*/  BRA `(.L_x_2794) ;  /* 0xffffffe400107947 */ /* 0x000fea000383ffff */
.L_x_2771:
[----:B-1----:R1:W3:Y:S02]  /*b4c0*/  SYNCS.PHASECHK.TRANS64.TRYWAIT P1, [R15+URZ+0x26828], R18 ;  /* 0x026828120f0075a7 */ /* 0x0022e4000802017f */
[----:B---3--:R-:W-:Y:S05]  /*b4d0*/  @!P1 NANOSLEEP.SYNCS 0x989680 ;  /* 0x009896800000995d */ /* 0x008fea0003900000 */
[----:B------:R-:W3:Y:S02]  /*b4e0*/  @!P1 SYNCS.PHASECHK.TRANS64 P1, [R15+URZ+0x26828], R18 ;  /* 0x026828120f0095a7 */ /* 0x000ee4000802007f */
[----:B---3--:R-:W-:Y:S05]  /*b4f0*/  @!P1 BRA `(.L_x_2771) ;  /* 0xfffffffc00f09947 */ /* 0x008fea000383ffff */
[----:B------:R-:W-:Y:S05]  /*b500*/  BRA `(.L_x_2795) ;  /* 0xffffffe400cc7947 */ /* 0x000fea000383ffff */
.L_x_2773:
[----:B---3--:R3:W4:Y:S02]  /*b510*/  SYNCS.PHASECHK.TRANS64.TRYWAIT P1, [R15+URZ+0x26848], R18 ;  /* 0x026848120f0075a7 */ /* 0x008724000802017f */
[----:B----4-:R-:W-:Y:S05]  /*b520*/  @!P1 NANOSLEEP.SYNCS 0x989680 ;  /* 0x009896800000995d */ /* 0x010fea0003900000 */
[----:B------:R-:W4:Y:S02]  /*b530*/  @!P1 SYNCS.PHASECHK.TRANS64 P1, [R15+URZ+0x26848], R18 ;  /* 0x026848120f0095a7 */ /* 0x000f24000802007f */
[----:B----4-:R-:W-:Y:S05]  /*b540*/  @!P1 BRA `(.L_x_2773) ;  /* 0xfffffffc00f09947 */ /* 0x010fea000383ffff */
[----:B------:R-:W-:Y:S05]  /*b550*/  BRA `(.L_x_2796) ;  /* 0xffffffe800887947 */ /* 0x000fea000383ffff */
.L_x_2775:
[----:B------:R-:W-:-:S07]  /*b560*/  SHF.L.U32 R4, R10, 0x1f, RZ ;  /* 0x0000001f0a047819 */ /* 0x000fce00000006ff */
.L_x_2797:
[----:B----4-:R4:W1:Y:S02]  /*b570*/  SYNCS.PHASECHK.TRANS64.TRYWAIT P1, [R15+URZ+0x26820], R4 ;  /* 0x026820040f0075a7 */ /* 0x010864000802017f */
[----:B-1----:R-:W-:Y:S05]  /*b580*/  @!P1 NANOSLEEP.SYNCS 0x989680 ;  /* 0x009896800000995d */ /* 0x002fea0003900000 */
[----:B------:R-:W1:Y:S02]  /*b590*/  @!P1 SYNCS.PHASECHK.TRANS64 P1, [R15+URZ+0x26820], R4 ;  /* 0x026820040f0095a7 */ /* 0x000e64000802007f */
[----:B-1----:R-:W-:Y:S05]  /*b5a0*/  @!P1 BRA `(.L_x_2797) ;  /* 0xfffffffc00f09947 */ /* 0x002fea000383ffff */
[----:B------:R-:W-:Y:S05]  /*b5b0*/  BRA `(.L_x_2798) ;  /* 0xffffffec00287947 */ /* 0x000fea000383ffff */
.L_x_2778:
[----:B----4-:R4:W1:Y:S02]  /*b5c0*/  SYNCS.PHASECHK.TRANS64.TRYWAIT P1, [R15+URZ+0x26840], R12 ;  /* 0x0268400c0f0075a7 */ /* 0x010864000802017f */
[----:B-1----:R-:W-:Y:S05]  /*b5d0*/  @!P1 NANOSLEEP.SYNCS 0x989680 ;  /* 0x009896800000995d */ /* 0x002fea0003900000 */
[----:B------:R-:W1:Y:S02]  /*b5e0*/  @!P1 SYNCS.PHASECHK.TRANS64 P1, [R15+URZ+0x26840], R12 ;  /* 0x0268400c0f0095a7 */ /* 0x000e64000802007f */
[----:B-1----:R-:W-:Y:S05]  /*b5f0*/  @!P1 BRA `(.L_x_2778) ;  /* 0xfffffffc00f09947 */ /* 0x002fea000383ffff */
[----:B------:R-:W-:Y:S05]  /*b600*/  BRA `(.L_x_2799) ;  /* 0xfffffff000007947 */ /* 0x000fea000383ffff */
.L_x_2780:
[----:B-1----:R1:W2:Y:S02]  /*b610*/  SYNCS.PHASECHK.TRANS64.TRYWAIT P1, [R15+URZ+0x26828], R12 ;  /* 0x0268280c0f0075a7 */ /* 0x0022a4000802017f */
[----:B--2---:R-:W-:Y:S05]  /*b620*/  @!P1 NANOSLEEP.SYNCS 0x989680 ;  /* 0x009896800000995d */ /* 0x004fea0003900000 */
[----:B------:R-:W2:Y:S02]  /*b630*/  @!P1 SYNCS.PHASECHK.TRANS64 P1, [R15+URZ+0x26828], R12 ;  /* 0x0268280c0f0095a7 */ /* 0x000ea4000802007f */
[----:B--2---:R-:W-:Y:S05]  /*b640*/  @!P1 BRA `(.L_x_2780) ;  /* 0xfffffffc00f09947 */ /* 0x004fea000383ffff */
[----:B------:R-:W-:Y:S05]  /*b650*/  BRA `(.L_x_2800) ;  /* 0xfffffff000b07947 */ /* 0x000fea000383ffff */
.L_x_2782:
[----:B------:R1:W1:Y:S02]  /*b660*/  SYNCS.PHASECHK.TRANS64.TRYWAIT P0, [R3+URZ+0x26840], R0 ;  /* 0x02684000030075a7 */ /* 0x000264000800017f */
[----:B-1----:R-:W-:Y:S05]  /*b670*/  @!P0 NANOSLEEP.SYNCS 0x989680 ;  /* 0x009896800000895d */ /* 0x002fea0003900000 */
[----:B------:R-:W1:Y:S02]  /*b680*/  @!P0 SYNCS.PHASECHK.TRANS64 P0, [R3+URZ+0x26840], R0 ;  /* 0x02684000030085a7 */ /* 0x000e64000800007f */
[----:B-1----:R-:W-:Y:S05]  /*b690*/  @!P0 BRA `(.L_x_2782) ;  /* 0xfffffffc00f08947 */ /* 0x002fea000383ffff */
[----:B------:R-:W-:Y:S05]  /*b6a0*/  BRA `(.L_x_2801) ;  /* 0xfffffff4007c7947 */ /* 0x000fea000383ffff */
.L_x_2784:
[----:B------:R-:W-:Y:S01]  /*b6b0*/  BSSY B0, `(.L_x_2802) ;  /* 0x0000006000007945 */ /* 0x000fe20003800000 */
[----:B------:R-:W-:-:S07]  /*b6c0*/  IMAD.MOV.U32 R15, RZ, RZ, -0x1 ;  /* 0xffffffffff0f7424 */ /* 0x000fce00078e00ff */
[----:B------:R-:W-:Y:S05]  /*b6d0*/  WARPSYNC.COLLECTIVE R15, `(.L_x_2803) ;  /* 0x000000000f0c7348 */ /* 0x000fea0003c00000 */
[----:B------:R-:W-:Y:S02]  /*b6e0*/  ELECT P6, UR62, PT ;  /* 0x00000000003e782f */ /* 0x000fe400038c0000 */
[----:B------:R-:W-:Y:S01]  /*b6f0*/  MOV R14, UR62 ;  /* 0x0000003e000e7c02 */ /* 0x000fe20008000f00 */
[----:B------:R-:W-:Y:S10]  /*b700*/  ENDCOLLECTIVE ;  /* 0x000000000000791b */ /* 0x000ff40003800000 */
.L_x_2803:
[----:B------:R-:W-:Y:S05]  /*b710*/  BSYNC B0 ;  /* 0x0000000000007941 */ /* 0x000fea0003800000 */
.L_x_2802:
[----:B------:R-:W-:Y:S05]  /*b720*/  BRA `(.L_x_2804) ;  /* 0xfffffff800487947 */ /* 0x000fea000383ffff */
.L_x_2786:
[----:B-1----:R1:W2:Y:S02]  /*b730*/  SYNCS.PHASECHK.TRANS64.TRYWAIT P0, [R7+URZ], R4 ;  /* 0x00000004070075a7 */ /* 0x0022a4000800017f */
[----:B--2---:R-:W-:Y:S05]  /*b740*/  @!P0 NANOSLEEP.SYNCS 0x989680 ;  /* 0x009896800000895d */ /* 0x004fea0003900000 */
[----:B------:R-:W2:Y:S02]  /*b750*/  @!P0 SYNCS.PHASECHK.TRANS64 P0, [R7+URZ], R4 ;  /* 0x00000004070085a7 */ /* 0x000ea4000800007f */
[----:B--2---:R-:W-:Y:S05]  /*b760*/  @!P0 BRA `(.L_x_2786) ;  /* 0xfffffffc00f08947 */ /* 0x004fea000383ffff */
[----:B------:R-:W-:Y:S05]  /*b770*/  BRA `(.L_x_2805) ;  /* 0xfffffff800887947 */ /* 0x000fea000383ffff */
.L_x_2787:
[----:B--2---:R2:W3:Y:S02]  /*b780*/  SYNCS.PHASECHK.TRANS64.TRYWAIT P0, [R3+URZ], R0 ;  /* 0x00000000030075a7 */ /* 0x0044e4000800017f */
[----:B---3--:R-:W-:Y:S05]  /*b790*/  @!P0 NANOSLEEP.SYNCS 0x989680 ;  /* 0x009896800000895d */ /* 0x008fea0003900000 */
[----:B------:R-:W3:Y:S02]  /*b7a0*/  @!P0 SYNCS.PHASECHK.TRANS64 P0, [R3+URZ], R0 ;  /* 0x00000000030085a7 */ /* 0x000ee4000800007f */
[----:B---3--:R-:W-:Y:S05]  /*b7b0*/  @!P0 BRA `(.L_x_2787) ;  /* 0xfffffffc00f08947 */ /* 0x008fea000383ffff */
[----:B------:R-:W-:Y:S05]  /*b7c0*/  BRA `(.L_x_2806) ;  /* 0xfffffff8007c7947 */ /* 0x000fea000383ffff */
.L_x_2789:
[----:B--2---:R2:W3:Y:S02]  /*b7d0*/  SYNCS.PHASECHK.TRANS64.TRYWAIT P0, [R5+URZ], R4 ;  /* 0x00000004050075a7 */ /* 0x0044e4000800017f */
[----:B---3--:R-:W-:Y:S05]  /*b7e0*/  @!P0 NANOSLEEP.SYNCS 0x989680 ;  /* 0x009896800000895d */ /* 0x008fea0003900000 */
[----:B------:R-:W3:Y:S02]  /*b7f0*/  @!P0 SYNCS.PHASECHK.TRANS64 P0, [R5+URZ], R4 ;  /* 0x00000004050085a7 */ /* 0x000ee4000800007f */
[----:B---3--:R-:W-:Y:S05]  /*b800*/  @!P0 BRA `(.L_x_2789) ;  /* 0xfffffffc00f08947 */ /* 0x008fea000383ffff */
[----:B------:R-:W-:Y:S05]  /*b810*/  BRA `(.L_x_2807) ;  /* 0xfffffff800807947 */ /* 0x000fea000383ffff */
.L_x_2808:
        /* <DEDUP_REMOVED lines=14> */
.L_x_3314:


//--------------------- .text._ZN7cutlass13device_kernelIN5flash11enable_sm90INS1_16FlashAttnBwdSm90INS1_25CollectiveMainloopBwdSm90ILi2ELi2ELi2EN4cute5tupleIJNS5_1CILi1EEES8_S8_EEENS6_IJNS7_ILi64EEENS7_ILi128EEENS7_ILi96EEEEEENS_10bfloat16_tEfNS_4arch4Sm90ELb1ELb0ELb1ELb1ELb1ELb1ELb0ELb0ELi2ELi1ELi2ELi1ELb1EEENS1_21CollectiveEpilogueBwdISD_SE_SG_Li256ELb1ELb0ELi1EEENS1_25SingleTileBwdLPTSchedulerILb1ELi128ELb1EEEEEEEEEvNT_6ParamsE --------------------------
	.section	.text._ZN7cutlass13device_kernelIN5flash11enable_sm90INS1_16FlashAttnBwdSm90INS1_25CollectiveMainloopBwdSm90ILi2ELi2ELi2EN4cute5tupleIJNS5_1CILi1EEES8_S8_EEENS6_IJNS7_ILi64EEENS7_ILi128EEENS7_ILi96EEEEEENS_10bfloat16_tEfNS_4arch4Sm90ELb1ELb0ELb1ELb1ELb1ELb1ELb0ELb0ELi2ELi1ELi2ELi1ELb1EEENS1_21CollectiveEpilogueBwdISD_SE_SG_Li256ELb1ELb0ELi1EEENS1_25SingleTileBwdLPTSchedulerILb1ELi128ELb1EEEEEEEEEvNT_6ParamsE,"ax",@progbits
	.align	128
.text._ZN7cutlass13device_kernelIN5flash11enable_sm90INS1_16FlashAttnBwdSm90INS1_25CollectiveMainloopBwdSm90ILi2ELi2ELi2EN4cute5tupleIJNS5_1CILi1EEES8_S8_EEENS6_IJNS7_ILi64EEENS7_ILi128EEENS7_ILi96EEEEEENS_10bfloat16_tEfNS_4arch4Sm90ELb1ELb0ELb1ELb1ELb1ELb1ELb0ELb0ELi2ELi1ELi2ELi1ELb1EEENS1_21CollectiveEpilogueBwdISD_SE_SG_Li256ELb1ELb0ELi1EEENS1_25SingleTileBwdLPTSchedulerILb1ELi128ELb1EEEEEEEEEvNT_6ParamsE:
        .type           _ZN7cutlass13device_kernelIN5flash11enable_sm90INS1_16FlashAttnBwdSm90INS1_25CollectiveMainloopBwdSm90ILi2ELi2ELi2EN4cute5tupleIJNS5_1CILi1EEES8_S8_EEENS6_IJNS7_ILi64EEENS7_ILi128EEENS7_ILi96EEEEEENS_10bfloat16_tEfNS_4arch4Sm90ELb1ELb0ELb1ELb1ELb1ELb1ELb0ELb0ELi2ELi1ELi2ELi1ELb1EEENS1_21CollectiveEpilogueBwdISD_SE_SG_Li256ELb1ELb0ELi1EEENS1_25SingleTileBwdLPTSchedulerILb1ELi128ELb1EEEEEEEEEvNT_6ParamsE,@function
        .size           _ZN7cutlass13device_kernelIN5flash11enable_sm90INS1_16FlashAttnBwdSm90INS1_25CollectiveMainloopBwdSm90ILi2ELi2ELi2EN4cute5tupleIJNS5_1CILi1EEES8_S8_EEENS6_IJNS7_ILi64EEENS7_ILi128EEENS7_ILi96EEEEEENS_10bfloat16_tEfNS_4arch4Sm90ELb1ELb0ELb1ELb1ELb1ELb1ELb0ELb0ELi2ELi1ELi2ELi1ELb1EEENS1_21CollectiveEpilogueBwdISD_SE_SG_Li256ELb1ELb0ELi1EEENS1_25SingleTileBwdLPTSchedulerILb1ELi128ELb1EEEEEEEEEvNT_6ParamsE,(.L_x_3315 - _ZN7cutlass13device_kernelIN5flash11enable_sm90INS1_16FlashAttnBwdSm90INS1_25CollectiveMainloopBwdSm90ILi2ELi2ELi2EN4cute5tupleIJNS5_1CILi1EEES8_S8_EEENS6_IJNS7_ILi64EEENS7_ILi128EEENS7_ILi96EEEEEENS_10bfloat16_tEfNS_4arch4Sm90ELb1ELb0ELb1ELb1ELb1ELb1ELb0ELb0ELi2ELi1ELi2ELi1ELb1EEENS1_21CollectiveEpilogueBwdISD_SE_SG_Li256ELb1ELb0ELi1EEENS1_25SingleTileBwdLPTSchedulerILb1ELi128ELb1EEEEEEEEEvNT_6ParamsE)
        .other          _ZN7cutlass13device_kernelIN5flash11enable_sm90INS1_16FlashAttnBwdSm90INS1_25CollectiveMainloopBwdSm90ILi2ELi2ELi2EN4cute5tupleIJNS5_1CILi1EEES8_S8_EEENS6_IJNS7_ILi64EEENS7_ILi128EEENS7_ILi96EEEEEENS_10bfloat16_tEfNS_4arch4Sm90ELb1ELb0ELb1ELb1ELb1ELb1ELb0ELb0ELi2ELi1ELi2ELi1ELb1EEENS1_21CollectiveEpilogueBwdISD_SE_SG_Li256ELb1ELb0ELi1EEENS1_25SingleTileBwdLPTSchedulerILb1ELi128ELb1EEEEEEEEEvNT_6ParamsE,@"STO_CUDA_ENTRY STV_DEFAULT"
_ZN7cutlass13device_kernelIN5flash11enable_sm90INS1_16FlashAttnBwdSm90INS1_25CollectiveMainloopBwdSm90ILi2ELi2ELi2EN4cute5tupleIJNS5_1CILi1EEES8_S8_EEENS6_IJNS7_ILi64EEENS7_ILi128EEENS7_ILi96EEEEEENS_10bfloat16_tEfNS_4arch4Sm90ELb1ELb0ELb1ELb1ELb1ELb1ELb0ELb0ELi2ELi1ELi2ELi1ELb1EEENS1_21CollectiveEpilogueBwdISD_SE_SG_Li256ELb1ELb0ELi1EEENS1_25SingleTileBwdLPTSchedulerILb1ELi128ELb1EEEEEEEEEvNT_6ParamsE:
        /* <DEDUP_REMOVED lines=24> */
.L_x_2810:
[----:B------:R-:W-:Y:S05]  /*0180*/  BSYNC B0 ;  /* 0x0000000000007941 */ /* 0x000fea0003800000 */
.L_x_2809:
        /* <DEDUP_REMOVED lines=37> */
.L_x_2811:
        /* <DEDUP_REMOVED lines=22> */
.L_x_2812:
[----:B------:R-:W-:Y:S01]  /*0540*/  PLOP3.LUT P0, PT, PT, PT, UP0, 0x80, 0x0 ;  /* 0x000000000000781c */ /* 0x000fe20003f0f008 */
[----:B------:R-:W-:Y:S01]  /*0550*/  NOP ;  /* 0x0000000000007918 */ /* 0x000fe20000000000 */
[----:B------:R-:W-:Y:S01]  /*0560*/  ULDC.64 UR46, c[0x0][0x208] ;  /* 0x00008200002e7ab9 */ /* 0x000fe20000000a00 */
[----:B------:R-:W-:Y:S01]  /*0570*/  BSSY B6, `(.L_x_2813) ;  /* 0x0000b61000067945 */ /* 0x000fe20003800000 */
[----:B-12-4-:R-:W-:Y:S09]  /*0580*/  BAR.SYNC.DEFER_BLOCKING 0x0 ;  /* 0x0000000000007b1d */ /* 0x016ff20000010000 */
[----:B------:R-:W-:Y:S05]  /*0590*/  @!P0 BRA `(.L_x_2814) ;  /* 0x0000006800488947 */ /* 0x000fea0003800000 */
.L_x_2815:
        /* <DEDUP_REMOVED lines=32> */
.L_x_2816:
[----:B------:R-:W-:Y:S01]  /*07a0*/  ULDC UR8, c[0x0][0x8c4] ;  /* 0x0002310000087ab9 */ /* 0x000fe20000000800 */
[----:B------:R-:W-:Y:S01]  /*07b0*/  UMOV UR7, UR9 ;  /* 0x0000000900077c82 */ /* 0x000fe20008000000 */
[----:B------:R-:W-:-:S11]  /*07c0*/  UISETP.NE.AND UP0, UPT, UR8, 0x1, UPT ;  /* 0x000000010800788c */ /* 0x000fd6000bf05270 */
[----:B------:R-:W-:Y:S02]  /*07d0*/  @UP0 ULDC.64 UR10, c[0x0][0x8c8] ;  /* 0x00023200000a0ab9 */ /* 0x000fe40000000a00 */
[----:B------:R-:W-:-:S04]  /*07e0*/  UIMAD.WIDE.U32 UR4, UR9, UR10, URZ ;  /* 0x0000000a090472a5 */ /* 0x000fc8000f8e003f */
[----:B------:R-:W-:-:S04]  /*07f0*/  @UP0 USHF.R.U32.HI UR7, URZ, UR11, UR5 ;  /* 0x0000000b3f070299 */ /* 0x000fc80008011605 */
[----:B------:R-:W-:-:S12]  /*0800*/  UIMAD UR4, UR7, UR8, URZ ;  /* 0x00000008070472a4 */ /* 0x000fd8000f8e023f */
.L_x_2817:
        /* <DEDUP_REMOVED lines=23> */
.L_x_2818:
        /* <DEDUP_REMOVED lines=14> */
.L_x_2820:
[----:B------:R-:W-:-:S05]  /*0a60*/  ULDC UR4, c[0x0][0x8ec] ;  /* 0x00023b0000047ab9 */ /* 0x000fca0000000800 */
.L_x_2819:
[----:B------:R-:W-:Y:S02]  /*0a70*/  UIADD3 UR4, UR4, 0x7f, URZ ;  /* 0x0000007f04047890 */ /* 0x000fe4000fffe03f */
[----:B------:R-:W-:Y:S02]  /*0a80*/  ULOP3.LUT UR39, URZ, UR7, URZ, 0x33, !UPT ;  /* 0x000000073f277292 */ /* 0x000fe4000f8e333f */
[----:B------:R-:W-:-:S04]  /*0a90*/  USHF.R.S32.HI UR5, URZ, 0x1f, UR4 ;  /* 0x0000001f3f057899 */ /* 0x000fc80008011404 */
[----:B------:R-:W-:-:S04]  /*0aa0*/  ULEA.HI UR5, UR5, UR4, URZ, 0x7 ;  /* 0x0000000405057291 */ /* 0x000fc8000f8f383f */
[----:B------:R-:W-:-:S04]  /*0ab0*/  USHF.R.S32.HI UR5, URZ, 0x7, UR5 ;  /* 0x000000073f057899 */ /* 0x000fc80008011405 */
[----:B------:R-:W-:Y:S02]  /*0ac0*/  UISETP.GT.AND UP0, UPT, UR5, UR7, UPT ;  /* 0x000000070500728c */ /* 0x000fe4000bf04270 */
[----:B------:R-:W-:Y:S02]  /*0ad0*/  UIADD3 UR39, UR5, UR39, URZ ;  /* 0x0000002705277290 */ /* 0x000fe4000fffe03f */
[----:B------:R-:W-:-:S06]  /*0ae0*/  USEL UR37, UR37, 0xffffffff, UP0 ;  /* 0xffffffff25257887 */ /* 0x000fcc0008000000 */
        /* <DEDUP_REMOVED lines=17> */
.L_x_2822:
        /* <DEDUP_REMOVED lines=14> */
.L_x_2823:
        /* <DEDUP_REMOVED lines=11> */
.L_x_2824:
        /* <DEDUP_REMOVED lines=13> */
.L_x_2825:
        /* <DEDUP_REMOVED lines=84> */
.L_x_2828:
        /* <DEDUP_REMOVED lines=15> */
.L_x_2827:
        /* <DEDUP_REMOVED lines=22> */
.L_x_2830:
        /* <DEDUP_REMOVED lines=15> */
.L_x_2829:
[----:B------:R-:W-:Y:S01]  /*16e0*/  SHF.R.S32.HI R19, RZ, 0x1f, R18 ;  /* 0x0000001fff137819 */ /* 0x000fe20000011412 */
[----:B------:R-:W-:-:S03]  /*16f0*/  UMOV UR4, 0xffffffff ;  /* 0xffffffff00047882 */ /* 0x000fc60000000000 */
[----:B------:R-:W-:-:S04]  /*1700*/  LEA.HI R0, R19, R18, RZ, 0x7 ;  /* 0x0000001213007211 */ /* 0x000fc800078f38ff */
[----:B------:R-:W-:Y:S01]  /*1710*/  SHF.R.S32.HI R17, RZ, 0x7, R0 ;  /* 0x00000007ff117819 */ /* 0x000fe20000011400 */
[----:B------:R-:W-:Y:S06]  /*1720*/  BRA.DIV UR4, `(.L_x_2831) ;  /* 0x000000a6041c7947 */ /* 0x000fec000b800000 */
[----:B------:R1:W2:Y:S02]  /*1730*/  SHFL.IDX PT, R14, R17, RZ, 0x1f ;  /* 0x00001fff110e7589 */ /* 0x0002a400000e0000 */
.L_x_2946:
        /* <DEDUP_REMOVED lines=15> */
.L_x_2832:
        /* <DEDUP_REMOVED lines=19> */
.L_x_2834:
        /* <DEDUP_REMOVED lines=122> */
.L_x_2845:
[----:B------:R-:W-:-:S06]  /*2100*/  UISETP.NE.AND UP0, UPT, UR13, 0x3, UPT ;  /* 0x000000030d00788c */ /* 0x000fcc000bf05270 */
[----:B------:R-:W-:-:S13]  /*2110*/  PLOP3.LUT P0, PT, PT, PT, UP0, 0x80, 0x0 ;  /* 0x000000000000781c */ /* 0x000fda0003f0f008 */
[----:B-1----:R-:W-:Y:S05]  /*2120*/  @!P0 BRA `(.L_x_2835) ;  /* 0x0000000000048947 */ /* 0x002fea0003800000 */
[----:B------:R-:W-:Y:S01]  /*2130*/  BPT.TRAP 0x1 ;  /* 0x000000040000795c */ /* 0x000fe20000300000 */
.L_x_2835:
[----:B------:R-:W-:Y:S01]  /*2140*/  R2UR UR7, R235 ;  /* 0x00000000eb0772ca */ /* 0x000fe200000e0000 */
[----:B------:R-:W-:-:S05]  /*2150*/  IMAD.U32 R120, RZ, RZ, UR12 ;  /* 0x0000000cff787e24 */ /* 0x000fca000f8e00ff */
[----:B------:R-:W-:-:S07]  /*2160*/  SHF.L.U32 R120, R120, 0x1f, RZ ;  /* 0x0000001f78787819 */ /* 0x000fce00000006ff */
[----:B------:R-:W-:-:S09]  /*2170*/  ULEA UR7, UR4, UR7, 0x3 ;  /* 0x0000000704077291 */ /* 0x000fd2000f8e183f */
[----:B------:R1:W2:Y:S01]  /*2180*/  SYNCS.PHASECHK.TRANS64.TRYWAIT P1, [UR7+0x26810], R120 ;  /* 0x02681078ff0075a7 */ /* 0x0002a20008020147 */
[----:B------:R-:W-:Y:S05]  /*2190*/  @!P0 BRA `(.L_x_2836) ;  /* 0x0000000000048947 */ /* 0x000fea0003800000 */
[----:B------:R-:W-:Y:S01]  /*21a0*/  BPT.TRAP 0x1 ;  /* 0x000000040000795c */ /* 0x000fe20000300000 */
.L_x_2836:
[----:B--2---:R-:W-:Y:S05]  /*21b0*/  @P1 BRA `(.L_x_2837) ;  /* 0x0000000000081947 */ /* 0x004fea0003800000 */
[----:B------:R-:W2:Y:S02]  /*21c0*/  SYNCS.PHASECHK.TRANS64.TRYWAIT P1, [UR7+0x26810], R120 ;  /* 0x02681078ff0075a7 */ /* 0x000ea40008020147 */
[----:B--2---:R-:W-:Y:S05]  /*21d0*/  @!P1 BRA `(.L_x_2838) ;  /* 0x0000009800a49947 */ /* 0x004fea0003800000 */
.L_x_2837:
        /* <DEDUP_REMOVED lines=66> */
.L_x_2839:
[----:B------:R1:W1:Y:S01]  /*2600*/  SYNCS.PHASECHK.TRANS64.TRYWAIT P1, [UR7+0x26830], R120 ;  /* 0x02683078ff0075a7 */ /* 0x0002620008020147 */
[----:B------:R-:W-:Y:S05]  /*2610*/  @!P0 BRA `(.L_x_2840) ;  /* 0x0000000000048947 */ /* 0x000fea0003800000 */
[----:B------:R-:W-:Y:S01]  /*2620*/  BPT.TRAP 0x1 ;  /* 0x000000040000795c */ /* 0x000fe20000300000 */
.L_x_2840:
        /* <DEDUP_REMOVED lines=50> */
.L_x_2841:
        /* <DEDUP_REMOVED lines=555> */
.L_x_2843:
        /* <DEDUP_REMOVED lines=45> */
.L_x_2844:
        /* <DEDUP_REMOVED lines=62> */
.L_x_2826:
        /* <DEDUP_REMOVED lines=149> */
.L_x_2847:
        /* <DEDUP_REMOVED lines=57> */
.L_x_2849:
[----:B------:R-:W-:Y:S05]  /*5f90*/  BSYNC B0 ;  /* 0x0000000000007941 */ /* 0x000fea0003800000 */
.L_x_2848:
        /* <DEDUP_REMOVED lines=22> */
.L_x_2851:
[----:B------:R-:W-:Y:S05]  /*6100*/  BSYNC B0 ;  /* 0x0000000000007941 */ /* 0x000fea0003800000 */
.L_x_2850:
        /* <DEDUP_REMOVED lines=34> */
.L_x_2853:
[----:B------:R-:W-:Y:S05]  /*6330*/  BSYNC B0 ;  /* 0x0000000000007941 */ /* 0x000fea0003800000 */
.L_x_2852:
        /* <DEDUP_REMOVED lines=23> */
.L_x_2846:
        /* <DEDUP_REMOVED lines=41> */
.L_x_2854:
        /* <DEDUP_REMOVED lines=44> */
.L_x_2856:
[----:B------:R-:W-:Y:S05]  /*6a00*/  BSYNC B0 ;  /* 0x0000000000007941 */ /* 0x000fea0003800000 */
.L_x_2855:
        /* <DEDUP_REMOVED lines=21> */
.L_x_2858:
[----:B------:R-:W-:Y:S05]  /*6b60*/  BSYNC B0 ;  /* 0x0000000000007941 */ /* 0x000fea0003800000 */
.L_x_2857:
        /* <DEDUP_REMOVED lines=30> */
.L_x_2860:
[----:B------:R-:W-:Y:S05]  /*6d50*/  BSYNC B0 ;  /* 0x0000000000007941 */ /* 0x000fea0003800000 */
.L_x_2859:
        /* <DEDUP_REMOVED lines=22> */
.L_x_2814:
        /* <DEDUP_REMOVED lines=29> */
.L_x_2862:
[----:B------:R-:W-:Y:S01]  /*7090*/  ULDC UR9, c[0x0][0x8c4] ;  /* 0x0002310000097ab9 */ /* 0x000fe20000000800 */
[----:B------:R-:W-:Y:S01]  /*70a0*/  UMOV UR7, UR8 ;  /* 0x0000000800077c82 */ /* 0x000fe20008000000 */
[----:B------:R-:W-:-:S11]  /*70b0*/  UISETP.NE.AND UP0, UPT, UR9, 0x1, UPT ;  /* 0x000000010900788c */ /* 0x000fd6000bf05270 */
[----:B------:R-:W-:Y:S02]  /*70c0*/  @UP0 ULDC.64 UR10, c[0x0][0x8c8] ;  /* 0x00023200000a0ab9 */ /* 0x000fe40000000a00 */
[----:B------:R-:W-:-:S04]  /*70d0*/  UIMAD.WIDE.U32 UR4, UR8, UR10, URZ ;  /* 0x0000000a080472a5 */ /* 0x000fc8000f8e003f */
[----:B------:R-:W-:-:S04]  /*70e0*/  @UP0 USHF.R.U32.HI UR7, URZ, UR11, UR5 ;  /* 0x0000000b3f070299 */ /* 0x000fc80008011605 */
[----:B------:R-:W-:-:S12]  /*70f0*/  UIMAD UR4, UR7, UR9, URZ ;  /* 0x00000009070472a4 */ /* 0x000fd8000f8e023f */
.L_x_2863:
        /* <DEDUP_REMOVED lines=23> */
.L_x_2864:
        /* <DEDUP_REMOVED lines=13> */
.L_x_2866:
[----:B------:R-:W-:-:S05]  /*7340*/  ULDC UR4, c[0x0][0x8ec] ;  /* 0x00023b0000047ab9 */ /* 0x000fca0000000800 */
.L_x_2865:
[----:B------:R-:W-:-:S04]  /*7350*/  UIADD3 UR4, UR4, 0x7f, URZ ;  /* 0x0000007f04047890 */ /* 0x000fc8000fffe03f */
[----:B------:R-:W-:-:S04]  /*7360*/  USHF.R.S32.HI UR5, URZ, 0x1f, UR4 ;  /* 0x0000001f3f057899 */ /* 0x000fc80008011404 */
[----:B------:R-:W-:-:S04]  /*7370*/  ULEA.HI UR5, UR5, UR4, URZ, 0x7 ;  /* 0x0000000405057291 */ /* 0x000fc8000f8f383f */
[----:B------:R-:W-:-:S04]  /*7380*/  USHF.R.S32.HI UR5, URZ, 0x7, UR5 ;  /* 0x000000073f057899 */ /* 0x000fc80008011405 */
[----:B------:R-:W-:Y:S02]  /*7390*/  UISETP.GT.AND UP0, UPT, UR5, UR7, UPT ;  /* 0x000000070500728c */ /* 0x000fe4000bf04270 */
[----:B------:R-:W-:Y:S02]  /*73a0*/  ULOP3.LUT UR7, URZ, UR7, URZ, 0x33, !UPT ;  /* 0x000000073f077292 */ /* 0x000fe4000f8e333f */
[----:B------:R-:W-:Y:S02]  /*73b0*/  USEL UR10, UR10, 0xffffffff, UP0 ;  /* 0xffffffff0a0a7887 */ /* 0x000fe40008000000 */
[----:B------:R-:W-:-:S04]  /*73c0*/  UIADD3 UR7, UR5, UR7, URZ ;  /* 0x0000000705077290 */ /* 0x000fc8000fffe03f */
        /* <DEDUP_REMOVED lines=40> */
.L_x_2867:
        /* <DEDUP_REMOVED lines=13> */
.L_x_2868:
        /* <DEDUP_REMOVED lines=12> */
.L_x_2869:
[----:B------:R-:W-:Y:S01]  /*77e0*/  ULEA UR8, UR7, UR14, 0x7 ;  /* 0x0000000e07087291 */ /* 0x000fe2000f8e383f */
[----:B------:R-:W-:-:S03]  /*77f0*/  ULDC UR9, c[0x0][0x74c] ;  /* 0x0001d30000097ab9 */ /* 0x000fc60000000800 */
[----:B------:R-:W-:Y:S02]  /*7800*/  UIADD3 UR9, UR8, -UR9, -UR11 ;  /* 0x8000000908097290 */ /* 0x000fe4000fffe80b */
        /* <DEDUP_REMOVED lines=13> */
[----:B------:R-:W1:Y:S01]  /*78e0*/  S2R R0, SR_TID.X ;  /* 0x0000000000007919 */ /* 0x000e620000002100 */
[----:B------:R-:W-:Y:S01]  /*78f0*/  UIMAD UR16, UR20, UR18, URZ ;  /* 0x00000012141072a4 */ /* 0x000fe2000f8e023f */
[----:B------:R-:W-:Y:S01]  /*7900*/  LOP3.LUT R8, RZ, UR7, RZ, 0x33, !PT ;  /* 0x00000007ff087c12 */ /* 0x000fe2000f8e33ff */
[----:B------:R-:W-:Y:S02]  /*7910*/  USHF.R.S32.HI UR15, URZ, 0x1f, UR10 ;  /* 0x0000001f3f0f7899 */ /* 0x000fe4000801140a */
[----:B------:R-:W-:Y:S02]  /*7920*/  UIMAD UR17, UR6, UR19, UR16 ;  /* 0x00000013061172a4 */ /* 0x000fe4000f8e0210 */
[----:B------:R-:W-:Y:S02]  /*7930*/  UIADD3 UR19, UR11, 0x7f, URZ ;  /* 0x0000007f0b137890 */ /* 0x000fe4000fffe03f */
[----:B------:R-:W-:Y:S01]  /*7940*/  UIMAD.WIDE.U32 UR8, UR6, UR18, URZ ;  /* 0x00000012060872a5 */ /* 0x000fe2000f8e003f */
[----:B------:R-:W-:Y:S01]  /*7950*/  ULDC UR21, c[0x0][0x288] ;  /* 0x0000a20000157ab9 */ /* 0x000fe20000000800 */
[----:B------:R-:W-:-:S02]  /*7960*/  UIADD3 UR16, UR12, -UR13, URZ ;  /* 0x8000000d0c107290 */ /* 0x000fc4000fffe03f */
[----:B------:R-:W-:Y:S01]  /*7970*/  UIADD3 UR14, UR11, 0xbf, -UR14 ;  /* 0x000000bf0b0e7890 */ /* 0x000fe2000fffe80e */
[----:B------:R-:W-:Y:S01]  /*7980*/  ULDC UR22, c[0x0][0x760] ;  /* 0x0001d80000167ab9 */ /* 0x000fe20000000800 */
[----:B------:R-:W-:Y:S02]  /*7990*/  USEL UR29, UR10, URZ, !UP0 ;  /* 0x0000003f0a1d7287 */ /* 0x000fe4000c000000 */
[----:B------:R-:W-:Y:S02]  /*79a0*/  USEL UR23, UR15, URZ, !UP0 ;  /* 0x0000003f0f177287 */ /* 0x000fe4000c000000 */
[----:B------:R-:W-:Y:S02]  /*79b0*/  UIMAD UR18, UR10, UR21, URZ ;  /* 0x000000150a1272a4 */ /* 0x000fe4000f8e023f */
[----:B------:R-:W-:Y:S02]  /*79c0*/  USHF.R.S32.HI UR11, URZ, 0x1f, UR19 ;  /* 0x0000001f3f0b7899 */ /* 0x000fe40008011413 */
[----:B------:R-:W-:-:S02]  /*79d0*/  UIMAD UR15, UR21, UR22, URZ ;  /* 0x00000016150f72a4 */ /* 0x000fc4000f8e023f */
[----:B------:R-:W-:Y:S02]  /*79e0*/  UIADD3 UR10, UP0, UR4, UR8, URZ ;  /* 0x00000008040a7290 */ /* 0x000fe4000ff1e03f */
[----:B------:R-:W-:Y:S02]  /*79f0*/  UIADD3 UR17, UR9, UR17, URZ ;  /* 0x0000001109117290 */ /* 0x000fe4000fffe03f */
[----:B------:R-:W-:Y:S01]  /*7a00*/  ULOP3.LUT UR21, UR16, 0x1, URZ, 0xc0, !UPT ;  /* 0x0000000110157892 */ /* 0x000fe2000f8ec03f */
[----:B-1----:R-:W-:Y:S01]  /*7a10*/  LOP3.LUT R0, R0, 0x1f, RZ, 0xc0, !PT ;  /* 0x0000001f00007812 */ /* 0x002fe200078ec0ff */
[----:B------:R-:W-:Y:S02]  /*7a20*/  ULEA.HI UR22, UR11, UR19, URZ, 0x7 ;  /* 0x000000130b167291 */ /* 0x000fe4000f8f383f */
[----:B------:R-:W-:Y:S02]  /*7a30*/  UIADD3.X UR11, UR5, UR17, URZ, UP0, !UPT ;  /* 0x00000011050b7290 */ /* 0x000fe400087fe43f */
[----:B------:R-:W-:Y:S01]  /*7a40*/  UISETP.NE.U32.AND UP0, UPT, UR21, 0x1, UPT ;  /* 0x000000011500788c */ /* 0x000fe2000bf05070 */
[----:B------:R-:W-:Y:S01]  /*7a50*/  ULDC.64 UR30, c[0x0][0x2e0] ;  /* 0x0000b800001e7ab9 */ /* 0x000fe20000000a00 */
[----:B------:R-:W-:-:S02]  /*7a60*/  UIADD3 UR16, UP1, UR6, UR18, URZ ;  /* 0x0000001206107290 */ /* 0x000fc4000ff3e03f */
[----:B------:R-:W-:Y:S02]  /*7a70*/  UIMAD UR6, UR23, UR30, URZ ;  /* 0x0000001e170672a4 */ /* 0x000fe4000f8e023f */
[----:B------:R-:W-:Y:S01]  /*7a80*/  PLOP3.LUT P1, PT, PT, PT, UP0, 0x80, 0x0 ;  /* 0x000000000000781c */ /* 0x000fe20003f2f008 */
[----:B------:R-:W-:Y:S02]  /*7a90*/  UIMAD.WIDE.U32 UR10, UR29, UR30, UR10 ;  /* 0x0000001e1d0a72a5 */ /* 0x000fe4000f8e000a */
[----:B------:R-:W-:Y:S01]  /*7aa0*/  UIMAD UR21, UR29, UR31, UR6 ;  /* 0x0000001f1d1572a4 */ /* 0x000fe2000f8e0206 */
[----:B------:R-:W-:Y:S01]  /*7ab0*/  ELECT P0, URZ, PT ;  /* 0x00000000003f782f */ /* 0x000fe20003800000 */
[----:B------:R-:W-:Y:S02]  /*7ac0*/  ULEA.HI.X.SX32 UR20, UR18, UR20, 0x1, UP1 ;  /* 0x0000001412147291 */ /* 0x000fe400088f0e3f */
[----:B------:R-:W-:Y:S02]  /*7ad0*/  USHF.R.S32.HI UR22, URZ, 0x7, UR22 ;  /* 0x000000073f167899 */ /* 0x000fe40008011416 */
[----:B------:R-:W-:-:S04]  /*7ae0*/  UIADD3 UR32, UR11, UR21, URZ ;  /* 0x000000150b207290 */ /* 0x000fc8000fffe03f */
[----:B------:R-:W-:Y:S08]  /*7af0*/  @P1 BRA `(.L_x_2870) ;  /* 0x0000000400881947 */ /* 0x000ff00003800000 */
        /* <DEDUP_REMOVED lines=18> */
.L_x_2873:
[----:B------:R-:W2:Y:S04]  /*7c20*/  LDG.E.STRONG.GPU R4, desc[UR46][R2.64] ;  /* 0x0000002e02047981 */ /* 0x000ea8000c1ef900 */
[----:B--2---:R-:W-:Y:S01]  /*7c30*/  CCTL.IVALL ;  /* 0x00000000ff00798f */ /* 0x004fe20002000000 */
[----:B------:R-:W-:Y:S05]  /*7c40*/  YIELD ;  /* 0x0000000000007946 */ /* 0x000fea0003800000 */
[----:B------:R-:W-:-:S13]  /*7c50*/  ISETP.NE.AND P1, PT, R4, R5, PT ;  /* 0x000000050400720c */ /* 0x000fda0003f25270 */
[----:B------:R-:W-:Y:S05]  /*7c60*/  @P1 BRA `(.L_x_2873) ;  /* 0xfffffffc00ec1947 */ /* 0x000fea000383ffff */
.L_x_2872:
[----:B------:R-:W-:Y:S05]  /*7c70*/  BSYNC B0 ;  /* 0x0000000000007941 */ /* 0x000fea0003800000 */
.L_x_2871:
[----:B------:R-:W-:-:S03]  /*7c80*/  UMOV UR6, 0xffffffff ;  /* 0xffffffff00067882 */ /* 0x000fc60000000000 */
[----:B------:R-:W-:Y:S05]  /*7c90*/  BRA.DIV UR6, `(.L_x_2874) ;  /* 0x0000004206247947 */ /* 0x000fea000b800000 */
[----:B------:R-:W-:Y:S01]  /*7ca0*/  NOP ;  /* 0x0000000000007918 */ /* 0x000fe20000000000 */
.L_x_2949:
        /* <DEDUP_REMOVED lines=22> */
.L_x_2876:
[----:B------:R-:W-:Y:S05]  /*7e10*/  BSYNC B0 ;  /* 0x0000000000007941 */ /* 0x000fea0003800000 */
.L_x_2875:
        /* <DEDUP_REMOVED lines=9> */
[----:B------:R-:W-:Y:S02]  /*7eb0*/  UIADD3 UR24, UP0, UR6, UR10, URZ ;  /* 0x0000000a06187290 */ /* 0x000fe4000ff1e03f */
[----:B-1----:R-:W-:Y:S02]  /*7ec0*/  ULEA UR23, UR23, UR7, 0x18 ;  /* 0x0000000717177291 */ /* 0x002fe4000f8ec03f */
[----:B------:R-:W-:Y:S02]  /*7ed0*/  ULEA.HI.X.SX32 UR7, UR6, UR32, 0x1, UP0 ;  /* 0x0000002006077291 */ /* 0x000fe400080f0e3f */
        /* <DEDUP_REMOVED lines=8> */
.L_x_2878:
[----:B------:R-:W-:Y:S05]  /*7f60*/  BSYNC B0 ;  /* 0x0000000000007941 */ /* 0x000fea0003800000 */
.L_x_2877:
[----:B------:R-:W-:Y:S06]  /*7f70*/  BAR.ARV 0xa, 0xa0 ;  /* 0x0282800000007b1d */ /* 0x000fec0000002000 */
[----:B------:R-:W-:Y:S04]  /*7f80*/  BSSY B0, `(.L_x_2879) ;  /* 0x0000003000007945 */ /* 0x000fe80003800000 */
[----:B------:R-:W-:Y:S05]  /*7f90*/  @!P0 BRA `(.L_x_2880) ;  /* 0x0000000000048947 */ /* 0x000fea0003800000 */
[----:B------:R-:W-:-:S04]  /*7fa0*/  DEPBAR.LE SB0, 0x0 ;  /* 0x000080000000791a */ /* 0x000fc80000000000 */
.L_x_2880:
[----:B------:R-:W-:Y:S05]  /*7fb0*/  BSYNC B0 ;  /* 0x0000000000007941 */ /* 0x000fea0003800000 */
.L_x_2879:
        /* <DEDUP_REMOVED lines=19> */
.L_x_2882:
[----:B------:R-:W-:Y:S05]  /*80f0*/  BSYNC B0 ;  /* 0x0000000000007941 */ /* 0x000fea0003800000 */
.L_x_2881:
[----:B------:R-:W-:Y:S01]  /*8100*/  UIADD3 UR7, UR13, 0x1, URZ ;  /* 0x000000010d077890 */ /* 0x000fe2000fffe03f */
[----:B------:R-:W-:Y:S11]  /*8110*/  BRA `(.L_x_2883) ;  /* 0x0000000000047947 */ /* 0x000ff60003800000 */
.L_x_2870:
[----:B------:R-:W-:-:S05]  /*8120*/  UMOV UR7, UR13 ;  /* 0x0000000d00077c82 */ /* 0x000fca0008000000 */
.L_x_2883:
[----:B------:R-:W-:-:S04]  /*8130*/  UIADD3 UR6, UR13, 0x1, URZ ;  /* 0x000000010d067890 */ /* 0x000fc8000fffe03f */
[----:B------:R-:W-:-:S06]  /*8140*/  UISETP.NE.AND UP0, UPT, UR12, UR6, UPT ;  /* 0x000000060c00728c */ /* 0x000fcc000bf05270 */
[----:B------:R-:W-:-:S13]  /*8150*/  PLOP3.LUT P1, PT, PT, PT, UP0, 0x80, 0x0 ;  /* 0x000000000000781c */ /* 0x000fda0003f2f008 */
[----:B------:R-:W-:Y:S05]  /*8160*/  @!P1 BRA `(.L_x_2821) ;  /* 0x0000003800849947 */ /* 0x000fea0003800000 */
[----:B------:R-:W-:Y:S01]  /*8170*/  UMOV UR18, UR8 ;  /* 0x0000000800127c82 */ /* 0x000fe20008000000 */
[----:B------:R-:W-:Y:S01]  /*8180*/  UMOV UR19, UR17 ;  /* 0x0000001100137c82 */ /* 0x000fe20008000000 */
[----:B------:R-:W-:Y:S01]  /*8190*/  ULDC.64 UR24, c[0x0][0x2c0] ;  /* 0x0000b00000187ab9 */ /* 0x000fe20000000a00 */
[----:B------:R-:W-:Y:S01]  /*81a0*/  UIMAD.WIDE.U32 UR18, UR29, UR30, UR18 ;  /* 0x0000001e1d1272a5 */ /* 0x000fe2000f8e0012 */
[----:B------:R-:W-:Y:S01]  /*81b0*/  UMOV UR23, UR7 ;  /* 0x0000000700177c82 */ /* 0x000fe20008000000 */
[----:B------:R-:W-:Y:S02]  /*81c0*/  UMOV UR6, URZ ;  /* 0x0000003f00067c82 */ /* 0x000fe40008000000 */
[----:B------:R-:W-:-:S04]  /*81d0*/  UIADD3 UR27, UP0, UR4, UR18, URZ ;  /* 0x00000012041b7290 */ /* 0x000fc8000ff1e03f */
[----:B------:R-:W-:Y:S02]  /*81e0*/  UIADD3.X UR18, UR5, UR21, UR19, UP0, !UPT ;  /* 0x0000001505127290 */ /* 0x000fe400087fe413 */
[----:B------:R-:W-:-:S04]  /*81f0*/  ULEA UR26, UP0, UR27, UR24, 0x2 ;  /* 0x000000181b1a7291 */ /* 0x000fc8000f80103f */
[----:B------:R-:W-:Y:S02]  /*8200*/  ULEA.HI.X UR27, UR27, UR25, UR18, 0x2, UP0 ;  /* 0x000000191b1b7291 */ /* 0x000fe400080f1412 */
[----:B------:R-:W-:-:S04]  /*8210*/  UIADD3 UR26, UP0, UR26, 0x3000, URZ ;  /* 0x000030001a1a7890 */ /* 0x000fc8000ff1e03f */
[----:B------:R-:W-:-:S12]  /*8220*/  UIADD3.X UR27, URZ, UR27, URZ, UP0, !UPT ;  /* 0x0000001b3f1b7290 */ /* 0x000fd800087fe43f */
.L_x_2908:
        /* <DEDUP_REMOVED lines=18> */
.L_x_2886:
[----:B------:R-:W2:Y:S04]  /*8350*/  LDG.E.STRONG.GPU R4, desc[UR46][R2.64] ;  /* 0x0000002e02047981 */ /* 0x000ea8000c1ef900 */
[----:B--2---:R-:W-:Y:S01]  /*8360*/  CCTL.IVALL ;  /* 0x00000000ff00798f */ /* 0x004fe20002000000 */
[----:B------:R-:W-:Y:S05]  /*8370*/  YIELD ;  /* 0x0000000000007946 */ /* 0x000fea0003800000 */
[----:B------:R-:W-:-:S13]  /*8380*/  ISETP.NE.AND P1, PT, R4, R5, PT ;  /* 0x000000050400720c */ /* 0x000fda0003f25270 */
[----:B------:R-:W-:Y:S05]  /*8390*/  @P1 BRA `(.L_x_2886) ;  /* 0xfffffffc00ec1947 */ /* 0x000fea000383ffff */
.L_x_2885:
[----:B------:R-:W-:Y:S05]  /*83a0*/  BSYNC B0 ;  /* 0x0000000000007941 */ /* 0x000fea0003800000 */
.L_x_2884:
[----:B------:R-:W-:-:S03]  /*83b0*/  UMOV UR24, 0xffffffff ;  /* 0xffffffff00187882 */ /* 0x000fc60000000000 */
[----:B------:R-:W-:Y:S05]  /*83c0*/  BRA.DIV UR24, `(.L_x_2887) ;  /* 0x0000003a18747947 */ /* 0x000fea000b800000 */
[----:B------:R-:W-:Y:S01]  /*83d0*/  NOP ;  /* 0x0000000000007918 */ /* 0x000fe20000000000 */
.L_x_2952:
        /* <DEDUP_REMOVED lines=19> */
.L_x_2889:
[----:B------:R-:W-:Y:S05]  /*8510*/  BSYNC B0 ;  /* 0x0000000000007941 */ /* 0x000fea0003800000 */
.L_x_2888:
        /* <DEDUP_REMOVED lines=15> */
.L_x_2891:
[----:B------:R-:W-:Y:S05]  /*8610*/  BSYNC B0 ;  /* 0x0000000000007941 */ /* 0x000fea0003800000 */
.L_x_2890:
[----:B------:R-:W-:Y:S06]  /*8620*/  BAR.ARV 0xa, 0xa0 ;  /* 0x0282800000007b1d */ /* 0x000fec0000002000 */
[----:B------:R-:W-:Y:S04]  /*8630*/  BSSY B0, `(.L_x_2892) ;  /* 0x0000003000007945 */ /* 0x000fe80003800000 */
[----:B------:R-:W-:Y:S05]  /*8640*/  @!P0 BRA `(.L_x_2893) ;  /* 0x0000000000048947 */ /* 0x000fea0003800000 */
[----:B------:R-:W-:-:S04]  /*8650*/  DEPBAR.LE SB0, 0x0 ;  /* 0x000080000000791a */ /* 0x000fc80000000000 */
.L_x_2893:
[----:B------:R-:W-:Y:S05]  /*8660*/  BSYNC B0 ;  /* 0x0000000000007941 */ /* 0x000fea0003800000 */
.L_x_2892:
        /* <DEDUP_REMOVED lines=19> */
.L_x_2895:
[----:B------:R-:W-:Y:S05]  /*87a0*/  BSYNC B0 ;  /* 0x0000000000007941 */ /* 0x000fea0003800000 */
.L_x_2894:
        /* <DEDUP_REMOVED lines=16> */
.L_x_2898:
[----:B------:R-:W2:Y:S04]  /*88b0*/  LDG.E.STRONG.GPU R4, desc[UR46][R2.64] ;  /* 0x0000002e02047981 */ /* 0x000ea8000c1ef900 */
[----:B--2---:R-:W-:Y:S01]  /*88c0*/  CCTL.IVALL ;  /* 0x00000000ff00798f */ /* 0x004fe20002000000 */
[----:B------:R-:W-:Y:S05]  /*88d0*/  YIELD ;  /* 0x0000000000007946 */ /* 0x000fea0003800000 */
[----:B------:R-:W-:-:S13]  /*88e0*/  ISETP.NE.AND P1, PT, R4, R5, PT ;  /* 0x000000050400720c */ /* 0x000fda0003f25270 */
[----:B------:R-:W-:Y:S05]  /*88f0*/  @P1 BRA `(.L_x_2898) ;  /* 0xfffffffc00ec1947 */ /* 0x000fea000383ffff */
.L_x_2897:
[----:B------:R-:W-:Y:S05]  /*8900*/  BSYNC B0 ;  /* 0x0000000000007941 */ /* 0x000fea0003800000 */
.L_x_2896:
[----:B------:R-:W-:-:S03]  /*8910*/  UMOV UR18, 0xffffffff ;  /* 0xffffffff00127882 */ /* 0x000fc60000000000 */
[----:B------:R-:W-:Y:S05]  /*8920*/  BRA.DIV UR18, `(.L_x_2899) ;  /* 0x0000003612387947 */ /* 0x000fea000b800000 */
[----:B------:R-:W-:Y:S01]  /*8930*/  NOP ;  /* 0x0000000000007918 */ /* 0x000fe20000000000 */
.L_x_2955:
        /* <DEDUP_REMOVED lines=15> */
.L_x_2901:
[----:B------:R-:W-:Y:S05]  /*8a30*/  BSYNC B0 ;  /* 0x0000000000007941 */ /* 0x000fea0003800000 */
.L_x_2900:
        /* <DEDUP_REMOVED lines=15> */
.L_x_2903:
[----:B------:R-:W-:Y:S05]  /*8b30*/  BSYNC B0 ;  /* 0x0000000000007941 */ /* 0x000fea0003800000 */
.L_x_2902:
[----:B------:R-:W-:Y:S06]  /*8b40*/  BAR.ARV 0xa, 0xa0 ;  /* 0x0282800000007b1d */ /* 0x000fec0000002000 */
[----:B------:R-:W-:Y:S04]  /*8b50*/  BSSY B0, `(.L_x_2904) ;  /* 0x0000003000007945 */ /* 0x000fe80003800000 */
[----:B------:R-:W-:Y:S05]  /*8b60*/  @!P0 BRA `(.L_x_2905) ;  /* 0x0000000000048947 */ /* 0x000fea0003800000 */
[----:B------:R-:W-:-:S04]  /*8b70*/  DEPBAR.LE SB0, 0x0 ;  /* 0x000080000000791a */ /* 0x000fc80000000000 */
.L_x_2905:
[----:B------:R-:W-:Y:S05]  /*8b80*/  BSYNC B0 ;  /* 0x0000000000007941 */ /* 0x000fea0003800000 */
.L_x_2904:
        /* <DEDUP_REMOVED lines=19> */
.L_x_2907:
[----:B------:R-:W-:Y:S05]  /*8cc0*/  BSYNC B0 ;  /* 0x0000000000007941 */ /* 0x000fea0003800000 */
.L_x_2906:
[----:B------:R-:W-:Y:S02]  /*8cd0*/  UIADD3 UR7, UR7, 0x2, URZ ;  /* 0x0000000207077890 */ /* 0x000fe4000fffe03f */
[----:B------:R-:W-:Y:S02]  /*8ce0*/  UIADD3 UR6, UR6, 0x3000, URZ ;  /* 0x0000300006067890 */ /* 0x000fe4000fffe03f */
[----:B------:R-:W-:-:S06]  /*8cf0*/  UISETP.GE.AND UP0, UPT, UR7, UR12, UPT ;  /* 0x0000000c0700728c */ /* 0x000fcc000bf06270 */
[----:B------:R-:W-:-:S13]  /*8d00*/  PLOP3.LUT P1, PT, PT, PT, UP0, 0x80, 0x0 ;  /* 0x000000000000781c */ /* 0x000fda0003f2f008 */
[----:B------:R-:W-:Y:S05]  /*8d10*/  @!P1 BRA `(.L_x_2908) ;  /* 0xfffffff400449947 */ /* 0x000fea000383ffff */
[----:B------:R-:W-:Y:S05]  /*8d20*/  BRA `(.L_x_2821) ;  /* 0x0000002c00947947 */ /* 0x000fea0003800000 */
.L_x_2861:
[----:B------:R-:W1:Y:S01]  /*8d30*/  LDC R5, c[0x0][0x8d0] ;  /* 0x00023400ff057b82 */ /* 0x000e620000000800 */
[----:B------:R-:W2:Y:S01]  /*8d40*/  S2R R3, SR_CTAID.X ;  /* 0x0000000000037919 */ /* 0x000ea20000002500 */
[----:B------:R-:W-:Y:S01]  /*8d50*/  ULDC UR4, c[0x0][0x8e8] ;  /* 0x00023a0000047ab9 */ /* 0x000fe20000000800 */
[----:B-1----:R-:W-:Y:S01]  /*8d60*/  ISETP.NE.AND P0, PT, R5, 0x1, PT ;  /* 0x000000010500780c */ /* 0x002fe20003f05270 */
[----:B--2---:R-:W-:-:S12]  /*8d70*/  IMAD.MOV.U32 R2, RZ, RZ, R3 ;  /* 0x000000ffff027224 */ /* 0x004fd800078e0003 */
[----:B------:R-:W1:Y:S08]  /*8d80*/  @P0 LDC R0, c[0x0][0x8d4] ;  /* 0x00023500ff000b82 */ /* 0x000e700000000800 */
[----:B------:R-:W2:Y:S01]  /*8d90*/  @P0 LDC R7, c[0x0][0x8d8] ;  /* 0x00023600ff070b82 */ /* 0x000ea20000000800 */
[----:B-1----:R-:W-:-:S05]  /*8da0*/  @P0 IMAD.HI.U32 R0, R3, R0, RZ ;  /* 0x0000000003000227 */ /* 0x002fca00078e00ff */
[----:B--2---:R-:W-:-:S04]  /*8db0*/  @P0 SHF.R.U32.HI R2, RZ, R7, R0 ;  /* 0x00000007ff020219 */ /* 0x004fc80000011600 */
[----:B------:R-:W-:Y:S01]  /*8dc0*/  ISETP.GE.AND P0, PT, R2, UR4, PT ;  /* 0x0000000402007c0c */ /* 0x000fe2000bf06270 */
[----:B------:R-:W-:-:S04]  /*8dd0*/  IMAD.MOV R0, RZ, RZ, -R2 ;  /* 0x000000ffff007224 */ /* 0x000fc800078e0a02 */
[----:B------:R-:W-:-:S08]  /*8de0*/  IMAD R5, R5, R0, R3 ;  /* 0x0000000005057224 */ /* 0x000fd000078e0203 */
[----:B------:R-:W-:Y:S05]  /*8df0*/  @!P0 BRA `(.L_x_2909) ;  /* 0x0000000000208947 */ /* 0x000fea0003800000 */
[----:B------:R-:W1:Y:S01]  /*8e00*/  LDC R3, c[0x0][0x8dc] ;  /* 0x00023700ff037b82 */ /* 0x000e620000000800 */
[----:B------:R-:W-:Y:S01]  /*8e10*/  IMAD.MOV.U32 R0, RZ, RZ, R5 ;  /* 0x000000ffff007224 */ /* 0x000fe200078e0005 */
[----:B-1----:R-:W-:-:S13]  /*8e20*/  ISETP.NE.AND P0, PT, R3, 0x1, PT ;  /* 0x000000010300780c */ /* 0x002fda0003f05270 */
[----:B------:R-:W1:Y:S02]  /*8e30*/  @P0 LDC.64 R6, c[0x0][0x8e0] ;  /* 0x00023800ff060b82 */ /* 0x000e640000000a00 */
[----:B-1----:R-:W-:-:S05]  /*8e40*/  @P0 IMAD.HI.U32 R4, R5, R6, RZ ;  /* 0x0000000605040227 */ /* 0x002fca00078e00ff */
[----:B------:R-:W-:-:S05]  /*8e50*/  @P0 SHF.R.U32.HI R0, RZ, R7, R4 ;  /* 0x00000007ff000219 */ /* 0x000fca0000011604 */
[----:B------:R-:W-:Y:S01]  /*8e60*/  IMAD R3, R0, R3, RZ ;  /* 0x0000000300037224 */ /* 0x000fe200078e02ff */
[----:B------:R-:W-:Y:S06]  /*8e70*/  BRA `(.L_x_2910) ;  /* 0x00000000001c7947 */ /* 0x000fec0003800000 */
.L_x_2909:
[----:B------:R-:W1:Y:S01]  /*8e80*/  LDC R3, c[0x0][0x8c4] ;  /* 0x00023100ff037b82 */ /* 0x000e620000000800 */
[----:B------:R-:W-:Y:S01]  /*8e90*/  IMAD.MOV.U32 R0, RZ, RZ, R5 ;  /* 0x000000ffff007224 */ /* 0x000fe200078e0005 */
[----:B-1----:R-:W-:-:S13]  /*8ea0*/  ISETP.NE.AND P0, PT, R3, 0x1, PT ;  /* 0x000000010300780c */ /* 0x002fda0003f05270 */
[----:B------:R-:W1:Y:S02]  /*8eb0*/  @P0 LDC.64 R6, c[0x0][0x8c8] ;  /* 0x00023200ff060b82 */ /* 0x000e640000000a00 */
[----:B-1----:R-:W-:-:S05]  /*8ec0*/  @P0 IMAD.HI.U32 R4, R5, R6, RZ ;  /* 0x0000000605040227 */ /* 0x002fca00078e00ff */
[----:B------:R-:W-:-:S05]  /*8ed0*/  @P0 SHF.R.U32.HI R0, RZ, R7, R4 ;  /* 0x00000007ff000219 */ /* 0x000fca0000011604 */
[----:B------:R-:W-:-:S07]  /*8ee0*/  IMAD R3, R0, R3, RZ ;  /* 0x0000000300037224 */ /* 0x000fce00078e02ff */
.L_x_2910:
[----:B------:R-:W1:Y:S01]  /*8ef0*/  LDC R8, c[0x0][0x8b8] ;  /* 0x00022e00ff087b82 */ /* 0x000e620000000800 */
[----:B------:R-:W-:Y:S01]  /*8f00*/  IMAD.IADD R3, R5, 0x1, -R3 ;  /* 0x0000000105037824 */ /* 0x000fe200078e0a03 */
[----:B------:R-:W-:-:S06]  /*8f10*/  ULDC.64 UR6, c[0x0][0x8f8] ;  /* 0x00023e0000067ab9 */ /* 0x000fcc0000000a00 */
[----:B------:R-:W2:Y:S01]  /*8f20*/  LDC R4, c[0x0][0x8c4] ;  /* 0x00023100ff047b82 */ /* 0x000ea20000000800 */
[C---:B-1----:R-:W-:Y:S02]  /*8f30*/  ISETP.NE.AND P0, PT, R8.reuse, 0x1, PT ;  /* 0x000000010800780c */ /* 0x042fe40003f05270 */
[----:B------:R-:W-:Y:S01]  /*8f40*/  R2UR UR20, R8 ;  /* 0x00000000081472ca */ /* 0x000fe200000e0000 */
[----:B--2---:R-:W-:-:S04]  /*8f50*/  IMAD R3, R2, R4, R3 ;  /* 0x0000000402037224 */ /* 0x004fc800078e0203 */
[----:B------:R-:W-:-:S06]  /*8f60*/  IMAD.MOV.U32 R11, RZ, RZ, R3 ;  /* 0x000000ffff0b7224 */ /* 0x000fcc00078e0003 */
[----:B------:R-:W1:Y:S01]  /*8f70*/  @P0 LDC R6, c[0x0][0x8bc] ;  /* 0x00022f00ff060b82 */ /* 0x000e620000000800 */
[----:B------:R-:W-:-:S07]  /*8f80*/  R2UR UR5, R3 ;  /* 0x00000000030572ca */ /* 0x000fce00000e0000 */
[----:B------:R-:W2:Y:S01]  /*8f90*/  @P0 LDC R7, c[0x0][0x8c0] ;  /* 0x00023000ff070b82 */ /* 0x000ea20000000800 */
[----:B-1----:R-:W-:-:S05]  /*8fa0*/  @P0 IMAD.HI.U32 R2, R3, R6, RZ ;  /* 0x0000000603020227 */ /* 0x002fca00078e00ff */
[----:B--2---:R-:W-:Y:S02]  /*8fb0*/  @P0 SHF.R.U32.HI R11, RZ, R7, R2 ;  /* 0x00000007ff0b0219 */ /* 0x004fe40000011602 */
[----:B------:R-:W-:-:S03]  /*8fc0*/  ISETP.NE.U32.AND P0, PT, RZ, UR6, PT ;  /* 0x00000006ff007c0c */ /* 0x000fc6000bf05070 */
[----:B------:R-:W-:Y:S01]  /*8fd0*/  IMAD.MOV R2, RZ, RZ, -R11 ;  /* 0x000000ffff027224 */ /* 0x000fe200078e0a0b */
[----:B------:R-:W-:-:S04]  /*8fe0*/  ISETP.NE.AND.EX P0, PT, RZ, UR7, PT, P0 ;  /* 0x00000007ff007c0c */ /* 0x000fc8000bf05300 */
[----:B------:R-:W-:-:S13]  /*8ff0*/  R2UR UR4, R2 ;  /* 0x00000000020472ca */ /* 0x000fda00000e0000 */
[----:B------:R-:W-:Y:S01]  /*9000*/  UIMAD UR20, UR20, UR4, UR5 ;  /* 0x00000004141472a4 */ /* 0x000fe2000f8e0205 */
[----:B------:R-:W-:Y:S11]  /*9010*/  @!P0 BRA `(.L_x_2911) ;  /* 0x0000000000108947 */ /* 0x000ff60003800000 */
[----:B------:R-:W1:Y:S02]  /*9020*/  LDC.64 R2, c[0x0][0x8f8] ;  /* 0x00023e00ff027b82 */ /* 0x000e640000000a00 */
[----:B-1----:R-:W-:-:S05]  /*9030*/  IMAD.WIDE R2, R11, 0x4, R2 ;  /* 0x000000040b027825 */ /* 0x002fca00078e0202 */
[----:B------:R2:W5:Y:S01]  /*9040*/  LDG.E R4, desc[UR46][R2.64] ;  /* 0x0000002e02047981 */ /* 0x000562000c1e1900 */
[----:B------:R-:W-:Y:S05]  /*9050*/  BRA `(.L_x_2912) ;  /* 0x00000000002c7947 */ /* 0x000fea0003800000 */
.L_x_2911:
[----:B------:R-:W-:Y:S02]  /*9060*/  ULDC.64 UR4, c[0x0][0x8f0] ;  /* 0x00023c0000047ab9 */ /* 0x000fe40000000a00 */
[----:B------:R-:W-:-:S04]  /*9070*/  ISETP.NE.U32.AND P0, PT, RZ, UR4, PT ;  /* 0x00000004ff007c0c */ /* 0x000fc8000bf05070 */
[----:B------:R-:W-:-:S13]  /*9080*/  ISETP.NE.AND.EX P0, PT, RZ, UR5, PT, P0 ;  /* 0x00000005ff007c0c */ /* 0x000fda000bf05300 */
[----:B------:R-:W-:Y:S05]  /*9090*/  @!P0 BRA `(.L_x_2913) ;  /* 0x0000000000188947 */ /* 0x000fea0003800000 */
[----:B------:R-:W1:Y:S02]  /*90a0*/  LDC.64 R2, c[0x0][0x8f0] ;  /* 0x00023c00ff027b82 */ /* 0x000e640000000a00 */
[----:B-1----:R-:W-:-:S05]  /*90b0*/  IMAD.WIDE R2, R11, 0x4, R2 ;  /* 0x000000040b027825 */ /* 0x002fca00078e0202 */
[----:B------:R-:W2:Y:S04]  /*90c0*/  LDG.E R4, desc[UR46][R2.64] ;  /* 0x0000002e02047981 */ /* 0x000ea8000c1e1900 */
[----:B------:R-:W2:Y:S02]  /*90d0*/  LDG.E R5, desc[UR46][R2.64+0x4] ;  /* 0x0000042e02057981 */ /* 0x000ea4000c1e1900 */
[----:B--2---:R-:W-:Y:S01]  /*90e0*/  IMAD.IADD R4, R5, 0x1, -R4 ;  /* 0x0000000105047824 */ /* 0x004fe200078e0a04 */
[----:B------:R-:W-:Y:S06]  /*90f0*/  BRA `(.L_x_2912) ;  /* 0x0000000000047947 */ /* 0x000fec0003800000 */
.L_x_2913:
[----:B------:R-:W1:Y:S02]  /*9100*/  LDC R4, c[0x0][0x8ec] ;  /* 0x00023b00ff047b82 */ /* 0x000e640000000800 */
.L_x_2912:
[----:B-1---5:R-:W-:Y:S01]  /*9110*/  VIADD R4, R4, 0x7f ;  /* 0x0000007f04047836 */ /* 0x022fe20000000000 */
[----:B------:R-:W-:Y:S01]  /*9120*/  LOP3.LUT R12, R0, 0x1ffffff, RZ, 0x3c, !PT ;  /* 0x01ffffff000c7812 */ /* 0x000fe200078e3cff */
[----:B------:R-:W-:Y:S02]  /*9130*/  IMAD.MOV.U32 R10, RZ, RZ, 0x1 ;  /* 0x00000001ff0a7424 */ /* 0x000fe400078e00ff */
[----:B--2---:R-:W-:Y:S01]  /*9140*/  IMAD.MOV.U32 R2, RZ, RZ, RZ ;  /* 0x000000ffff027224 */ /* 0x004fe200078e00ff */
[----:B------:R-:W-:-:S04]  /*9150*/  SHF.R.S32.HI R3, RZ, 0x1f, R4 ;  /* 0x0000001fff037819 */ /* 0x000fc80000011404 */
[----:B------:R-:W-:-:S04]  /*9160*/  LEA.HI R3, R3, R4, RZ, 0x7 ;  /* 0x0000000403037211 */ /* 0x000fc800078f38ff */
[----:B------:R-:W-:-:S04]  /*9170*/  SHF.R.S32.HI R3, RZ, 0x7, R3 ;  /* 0x00000007ff037819 */ /* 0x000fc80000011403 */
[C---:B------:R-:W-:Y:S01]  /*9180*/  ISETP.GT.AND P0, PT, R3.reuse, R0, PT ;  /* 0x000000000300720c */ /* 0x040fe20003f04270 */
[----:B------:R-:W-:-:S03]  /*9190*/  IMAD.IADD R12, R3, 0x1, R12 ;  /* 0x00000001030c7824 */ /* 0x000fc600078e020c */
[----:B------:R-:W-:-:S04]  /*91a0*/  SEL R11, R11, 0xffffffff, P0 ;  /* 0xffffffff0b0b7807 */ /* 0x000fc80000000000 */
[----:B------:R-:W-:-:S13]  /*91b0*/  ISETP.GE.AND P0, PT, R11, RZ, PT ;  /* 0x000000ff0b00720c */ /* 0x000fda0003f06270 */
[----:B------:R-:W-:Y:S05]  /*91c0*/  @!P0 BRA `(.L_x_2914) ;  /* 0x0000002400d88947 */ /* 0x000fea0003800000 */
[----:B------:R-:W1:Y:S08]  /*91d0*/  LDC.64 R8, c[0x0][0x770] ;  /* 0x0001dc00ff087b82 */ /* 0x000e700000000a00 */
[----:B------:R-:W2:Y:S08]  /*91e0*/  LDC.64 R2, c[0x0][0x780] ;  /* 0x0001e000ff027b82 */ /* 0x000eb00000000a00 */
[----:B------:R-:W3:Y:S01]  /*91f0*/  LDC.64 R6, c[0x0][0x778] ;  /* 0x0001de00ff067b82 */ /* 0x000ee20000000a00 */
[----:B-1----:R-:W-:-:S07]  /*9200*/  ISETP.NE.U32.AND P0, PT, R8, RZ, PT ;  /* 0x000000ff0800720c */ /* 0x002fce0003f05070 */
[----:B------:R-:W1:Y:S01]  /*9210*/  LDC.64 R14, c[0x0][0x778] ;  /* 0x0001de00ff0e7b82 */ /* 0x000e620000000a00 */
[----:B------:R-:W-:Y:S02]  /*9220*/  ISETP.NE.AND.EX P0, PT, R9, RZ, PT, P0 ;  /* 0x000000ff0900720c */ /* 0x000fe40003f05300 */
[----:B--2---:R-:W-:-:S05]  /*9230*/  ISETP.NE.U32.AND P1, PT, R2, RZ, PT ;  /* 0x000000ff0200720c */ /* 0x004fca0003f25070 */
[----:B------:R-:W2:Y:S01]  /*9240*/  LDC.64 R4, c[0x0][0x770] ;  /* 0x0001dc00ff047b82 */ /* 0x000ea20000000a00 */
[----:B------:R-:W-:-:S05]  /*9250*/  ISETP.NE.AND.EX P1, PT, R3, RZ, PT, P1 ;  /* 0x000000ff0300720c */ /* 0x000fca0003f25310 */
[----:B------:R-:W-:Y:S01]  /*9260*/  VOTEU.ANY UP0, P0 ;  /* 0x00000000003f7886 */ /* 0x000fe20000000100 */
[----:B---3--:R-:W-:Y:S02]  /*9270*/  ISETP.NE.U32.AND P0, PT, R6, RZ, PT ;  /* 0x000000ff0600720c */ /* 0x008fe40003f05070 */
[----:B------:R-:W-:Y:S02]  /*9280*/  PLOP3.LUT P2, PT, PT, PT, UP0, 0x80, 0x0 ;  /* 0x000000000000781c */ /* 0x000fe40003f4f008 */
[----:B------:R-:W-:-:S03]  /*9290*/  ISETP.NE.AND.EX P0, PT, R7, RZ, PT, P0 ;  /* 0x000000ff0700720c */ /* 0x000fc60003f05300 */
[----:B------:R-:W3:Y:S01]  /*92a0*/  @P1 LDC.64 R6, c[0x0][0x780] ;  /* 0x0001e000ff061b82 */ /* 0x000ee20000000a00 */
[----:B-1----:R-:W-:-:S07]  /*92b0*/  IMAD.WIDE R2, R11, 0x4, R14 ;  /* 0x000000040b027825 */ /* 0x002fce00078e020e */
[----:B------:R-:W1:Y:S01]  /*92c0*/  LDC R15, c[0x0][0x280] ;  /* 0x0000a000ff0f7b82 */ /* 0x000e620000000800 */
[----:B--2---:R-:W-:-:S05]  /*92d0*/  IMAD.WIDE R4, R11, 0x4, R4 ;  /* 0x000000040b047825 */ /* 0x004fca00078e0204 */
[----:B------:R-:W2:Y:S01]  /*92e0*/  @P2 LDG.E R16, desc[UR46][R4.64] ;  /* 0x0000002e04102981 */ /* 0x000ea2000c1e1900 */
[----:B------:R-:W-:-:S03]  /*92f0*/  IMAD.MOV.U32 R13, RZ, RZ, RZ ;  /* 0x000000ffff0d7224 */ /* 0x000fc600078e00ff */
[----:B------:R4:W5:Y:S04]  /*9300*/  @P2 LDG.E R0, desc[UR46][R4.64] ;  /* 0x0000002e04002981 */ /* 0x000968000c1e1900 */
[----:B------:R4:W5:Y:S01]  /*9310*/  @P0 LDG.E R13, desc[UR46][R2.64] ;  /* 0x0000002e020d0981 */ /* 0x000962000c1e1900 */
[----:B---3--:R-:W-:-:S05]  /*9320*/  @P1 IMAD.WIDE R6, R11, 0x4, R6 ;  /* 0x000000040b061825 */ /* 0x008fca00078e0206 */
[----:B-1----:R4:W5:Y:S01]  /*9330*/  @P1 LDG.E R15, desc[UR46][R6.64] ;  /* 0x0000002e060f1981 */ /* 0x002962000c1e1900 */
[----:B--2---:R-:W-:-:S05]  /*9340*/  @P2 IMAD R16, R11, 0x40, R16 ;  /* 0x000000400b102824 */ /* 0x004fca00078e0210 */
[----:B------:R-:W-:Y:S01]  /*9350*/  @P2 R2UR UR4, R16 ;  /* 0x00000000100422ca */ /* 0x000fe200000e0000 */
[----:B----4-:R-:W-:-:S14]  /*9360*/  @P1 BRA `(.L_x_2915) ;  /* 0x0000000000101947 */ /* 0x010fdc0003800000 */
[----:B------:R-:W-:Y:S05]  /*9370*/  @!P2 BRA `(.L_x_2915) ;  /* 0x00000000000ca947 */ /* 0x000fea0003800000 */
[----:B------:R-:W2:Y:S04]  /*9380*/  LDG.E R6, desc[UR46][R4.64] ;  /* 0x0000002e04067981 */ /* 0x000ea8000c1e1900 */
[----:B-----5:R-:W2:Y:S02]  /*9390*/  LDG.E R15, desc[UR46][R4.64+0x4] ;  /* 0x0000042e040f7981 */ /* 0x020ea4000c1e1900 */
[----:B--2---:R-:W-:-:S07]  /*93a0*/  IMAD.IADD R15, R15, 0x1, -R6 ;  /* 0x000000010f0f7824 */ /* 0x004fce00078e0a06 */
.L_x_2915:
[----:B------:R-:W-:Y:S01]  /*93b0*/  @UP0 USHF.R.S32.HI UR5, URZ, 0x1f, UR4 ;  /* 0x0000001f3f050899 */ /* 0x000fe20008011404 */
[----:B------:R-:W-:Y:S01]  /*93c0*/  ULDC.64 UR8, c[0x0][0x788] ;  /* 0x0001e20000087ab9 */ /* 0x000fe20000000a00 */
[----:B------:R-:W-:Y:S01]  /*93d0*/  UMOV UR6, URZ ;  /* 0x0000003f00067c82 */ /* 0x000fe20008000000 */
[----:B------:R-:W-:Y:S01]  /*93e0*/  ISETP.NE.U32.AND P1, PT, RZ, UR8, PT ;  /* 0x00000008ff007c0c */ /* 0x000fe2000bf25070 */
[----:B------:R-:W-:Y:S01]  /*93f0*/  @UP0 ULEA.HI UR5, UR5, UR4, URZ, 0x6 ;  /* 0x0000000405050291 */ /* 0x000fe2000f8f303f */
[----:B-----5:R-:W-:Y:S02]  /*9400*/  @P2 R2UR UR6, R0 ;  /* 0x00000000000622ca */ /* 0x020fe400000e0000 */
[----:B------:R-:W-:Y:S01]  /*9410*/  ISETP.NE.AND.EX P1, PT, RZ, UR9, PT, P1 ;  /* 0x00000009ff007c0c */ /* 0x000fe2000bf25310 */
[----:B------:R-:W-:Y:S01]  /*9420*/  @UP0 ULOP3.LUT UR7, UR5, 0xffffffc0, URZ, 0xc0, !UPT ;  /* 0xffffffc005070892 */ /* 0x000fe2000f8ec03f */
[----:B------:R-:W-:Y:S01]  /*9430*/  ULDC UR9, c[0x0][0x290] ;  /* 0x0000a40000097ab9 */ /* 0x000fe20000000800 */
[----:B------:R-:W-:-:S02]  /*9440*/  UMOV UR4, URZ ;  /* 0x0000003f00047c82 */ /* 0x000fc40008000000 */
[----:B------:R-:W-:Y:S01]  /*9450*/  @UP0 USHF.R.S32.HI UR8, URZ, 0x1f, UR7 ;  /* 0x0000001f3f080899 */ /* 0x000fe20008011407 */
[----:B------:R-:W-:Y:S01]  /*9460*/  IMAD.U32 R0, RZ, RZ, UR9 ;  /* 0x00000009ff007e24 */ /* 0x000fe2000f8e00ff */
[----:B------:R-:W-:Y:S01]  /*9470*/  UMOV UR5, URZ ;  /* 0x0000003f00057c82 */ /* 0x000fe20008000000 */
[----:B------:R-:W-:-:S04]  /*9480*/  @UP0 UMOV UR4, UR7 ;  /* 0x0000000700040c82 */ /* 0x000fc80008000000 */
[----:B------:R-:W-:Y:S01]  /*9490*/  @UP0 UMOV UR5, UR8 ;  /* 0x0000000800050c82 */ /* 0x000fe20008000000 */
[----:B------:R-:W-:Y:S05]  /*94a0*/  @!P1 BRA `(.L_x_2916) ;  /* 0x0000000000109947 */ /* 0x000fea0003800000 */
[----:B------:R-:W1:Y:S02]  /*94b0*/  LDC.64 R2, c[0x0][0x788] ;  /* 0x0001e200ff027b82 */ /* 0x000e640000000a00 */
[----:B-1----:R-:W-:-:S05]  /*94c0*/  IMAD.WIDE R2, R11, 0x4, R2 ;  /* 0x000000040b027825 */ /* 0x002fca00078e0202 */
[----:B------:R1:W5:Y:S01]  /*94d0*/  LDG.E R0, desc[UR46][R2.64] ;  /* 0x0000002e02007981 */ /* 0x000362000c1e1900 */
[----:B------:R-:W-:Y:S05]  /*94e0*/  BRA `(.L_x_2917) ;  /* 0x0000000000107947 */ /* 0x000fea0003800000 */
.L_x_2916:
[----:B------:R-:W-:Y:S05]  /*94f0*/  @!P0 BRA `(.L_x_2917) ;  /* 0x00000000000c8947 */ /* 0x000fea0003800000 */
[----:B------:R-:W2:Y:S04]  /*9500*/  LDG.E R5, desc[UR46][R2.64] ;  /* 0x0000002e02057981 */ /* 0x000ea8000c1e1900 */
[----:B------:R-:W2:Y:S02]  /*9510*/  LDG.E R0, desc[UR46][R2.64+0x4] ;  /* 0x0000042e02007981 */ /* 0x000ea4000c1e1900 */
[----:B--2---:R-:W-:-:S07]  /*9520*/  IMAD.IADD R0, R0, 0x1, -R5 ;  /* 0x0000000100007824 */ /* 0x004fce00078e0a05 */
.L_x_2917:
[----:B-1----:R-:W-:Y:S01]  /*9530*/  IMAD R3, R12, 0x80, R15 ;  /* 0x000000800c037824 */ /* 0x002fe200078e020f */
[----:B------:R-:W-:Y:S01]  /*9540*/  ULDC UR7, c[0x0][0x74c] ;  /* 0x0001d30000077ab9 */ /* 0x000fe20000000800 */
[----:B------:R-:W-:Y:S02]  /*9550*/  VIADD R15, R15, 0x3f ;  /* 0x0000003f0f0f7836 */ /* 0x000fe40000000000 */
[----:B------:R-:W-:Y:S01]  /*9560*/  IMAD.MOV.U32 R2, RZ, RZ, RZ ;  /* 0x000000ffff027224 */ /* 0x000fe200078e00ff */
[----:B-----5:R-:W-:-:S04]  /*9570*/  IADD3 R0, R3, -UR7, -R0 ;  /* 0x8000000703007c10 */ /* 0x020fc8000fffe800 */
[----:B------:R-:W-:-:S04]  /*9580*/  SHF.R.S32.HI R3, RZ, 0x1f, R0 ;  /* 0x0000001fff037819 */ /* 0x000fc80000011400 */
[----:B------:R-:W-:Y:S02]  /*9590*/  LEA.HI R3, R3, R0, RZ, 0x6 ;  /* 0x0000000003037211 */ /* 0x000fe400078f30ff */
[----:B------:R-:W-:Y:S02]  /*95a0*/  SHF.R.S32.HI R0, RZ, 0x1f, R15 ;  /* 0x0000001fff007819 */ /* 0x000fe4000001140f */
[----:B------:R-:W-:Y:S02]  /*95b0*/  SHF.R.S32.HI R3, RZ, 0x6, R3 ;  /* 0x00000006ff037819 */ /* 0x000fe40000011403 */
[----:B------:R-:W-:Y:S02]  /*95c0*/  LEA.HI R0, R0, R15, RZ, 0x6 ;  /* 0x0000000f00007211 */ /* 0x000fe400078f30ff */
[----:B------:R-:W-:Y:S02]  /*95d0*/  VIMNMX R4, RZ, R3, !PT ;  /* 0x00000003ff047248 */ /* 0x000fe40007fe0100 */
[----:B------:R-:W-:-:S04]  /*95e0*/  SHF.R.S32.HI R0, RZ, 0x6, R0 ;  /* 0x00000006ff007819 */ /* 0x000fc80000011400 */
[----:B------:R-:W-:-:S13]  /*95f0*/  ISETP.GT.AND P1, PT, R0, R4, PT ;  /* 0x000000040000720c */ /* 0x000fda0003f24270 */
[----:B------:R-:W-:Y:S05]  /*9600*/  @!P1 BRA `(.L_x_2914) ;  /* 0x0000002000c89947 */ /* 0x000fea0003800000 */
[----:B------:R-:W-:Y:S01]  /*9610*/  ISETP.NE.U32.AND P1, PT, R8, RZ, PT ;  /* 0x000000ff0800720c */ /* 0x000fe20003f25070 */
[----:B------:R-:W-:Y:S01]  /*9620*/  USHF.R.S32.HI UR7, URZ, 0x1f, UR20 ;  /* 0x0000001f3f077899 */ /* 0x000fe20008011414 */
[----:B------:R-:W-:Y:S01]  /*9630*/  SHF.R.S32.HI R2, RZ, 0x1f, R11 ;  /* 0x0000001fff027819 */ /* 0x000fe2000001140b */
[----:B------:R-:W-:Y:S01]  /*9640*/  ULDC.64 UR10, c[0x0][0x718] ;  /* 0x0001c600000a7ab9 */ /* 0x000fe20000000a00 */
[----:B------:R-:W-:Y:S01]  /*9650*/  ISETP.NE.AND.EX P1, PT, R9, RZ, PT, P1 ;  /* 0x000000ff0900720c */ /* 0x000fe20003f25310 */
[----:B------:R-:W-:Y:S01]  /*9660*/  UMOV UR8, UR4 ;  /* 0x0000000400087c82 */ /* 0x000fe20008000000 */
[----:B------:R-:W-:Y:S01]  /*9670*/  UMOV UR9, UR5 ;  /* 0x0000000500097c82 */ /* 0x000fe20008000000 */
[----:B------:R-:W-:Y:S01]  /*9680*/  R2UR UR21, R11 ;  /* 0x000000000b1572ca */ /* 0x000fe200000e0000 */
[----:B------:R-:W-:Y:S01]  /*9690*/  UIMAD.WIDE.U32 UR4, UR20, UR10, UR8 ;  /* 0x0000000a140472a5 */ /* 0x000fe2000f8e0008 */
[----:B------:R-:W-:Y:S01]  /*96a0*/  SEL R2, R2, RZ, !P1 ;  /* 0x000000ff02027207 */ /* 0x000fe20004800000 */
[----:B------:R-:W-:Y:S01]  /*96b0*/  UIMAD UR10, UR7, UR10, URZ ;  /* 0x0000000a070a72a4 */ /* 0x000fe2000f8e023f */
[----:B------:R-:W-:Y:S01]  /*96c0*/  R2UR UR18, R12 ;  /* 0x000000000c1272ca */ /* 0x000fe200000e0000 */
[----:B------:R-:W-:Y:S01]  /*96d0*/  ULDC.64 UR14, c[0x0][0x730] ;  /* 0x0001cc00000e7ab9 */ /* 0x000fe20000000a00 */
[----:B------:R-:W-:Y:S01]  /*96e0*/  R2UR UR12, R2 ;  /* 0x00000000020c72ca */ /* 0x000fe200000e0000 */
[----:B------:R-:W-:Y:S01]  /*96f0*/  UIMAD UR7, UR7, UR14, URZ ;  /* 0x0000000e070772a4 */ /* 0x000fe2000f8e023f */
[----:B------:R-:W-:Y:S01]  /*9700*/  R2UR UR19, R13 ;  /* 0x000000000d1372ca */ /* 0x000fe200000e0000 */
[----:B------:R-:W-:Y:S01]  /*9710*/  UIMAD UR10, UR20, UR11, UR10 ;  /* 0x0000000b140a72a4 */ /* 0x000fe2000f8e020a */
[----:B------:R-:W-:Y:S01]  /*9720*/  SEL R11, R11, RZ, !P0 ;  /* 0x000000ff0b0b7207 */ /* 0x000fe20004000000 */
[----:B------:R-:W-:Y:S01]  /*9730*/  UIMAD.WIDE.U32 UR8, UR20, UR14, UR8 ;  /* 0x0000000e140872a5 */ /* 0x000fe2000f8e0008 */
[----:B------:R-:W-:Y:S01]  /*9740*/  BSSY B0, `(.L_x_2914) ;  /* 0x000021e000007945 */ /* 0x000fe20003800000 */
[----:B------:R-:W-:Y:S01]  /*9750*/  ULDC UR11, c[0x0][0x2e8] ;  /* 0x0000ba00000b7ab9 */ /* 0x000fe20000000800 */
[----:B------:R-:W-:Y:S01]  /*9760*/  UIMAD UR7, UR20, UR15, UR7 ;  /* 0x0000000f140772a4 */ /* 0x000fe2000f8e0207 */
[----:B------:R-:W-:Y:S01]  /*9770*/  R2UR UR13, R11 ;  /* 0x000000000b0d72ca */ /* 0x000fe200000e0000 */
[----:B------:R-:W-:Y:S01]  /*9780*/  UISETP.NE.AND UP0, UPT, UR11, 0x1, UPT ;  /* 0x000000010b00788c */ /* 0x000fe2000bf05270 */
[----:B------:R-:W-:Y:S01]  /*9790*/  IMAD.MOV.U32 R2, RZ, RZ, RZ ;  /* 0x000000ffff027224 */ /* 0x000fe200078e00ff */
[----:B------:R-:W-:Y:S01]  /*97a0*/  ULDC.64 UR14, c[0x0][0x720] ;  /* 0x0001c800000e7ab9 */ /* 0x000fe20000000a00 */
[----:B------:R-:W-:Y:S01]  /*97b0*/  VOTEU.ANY UP1, P1 ;  /* 0x00000000003f7886 */ /* 0x000fe20000820100 */
[----:B------:R-:W-:-:S02]  /*97c0*/  UIADD3 UR5, UR5, UR10, URZ ;  /* 0x0000000a05057290 */ /* 0x000fc4000fffe03f */
[----:B------:R-:W-:Y:S02]  /*97d0*/  UIADD3 UR9, UR9, UR7, URZ ;  /* 0x0000000709097290 */ /* 0x000fe4000fffe03f */
[----:B------:R-:W-:Y:S02]  /*97e0*/  USEL UR21, UR21, URZ, !UP1 ;  /* 0x0000003f15157287 */ /* 0x000fe4000c800000 */
[----:B------:R-:W-:Y:S01]  /*97f0*/  UIMAD UR7, UR12, UR14, URZ ;  /* 0x0000000e0c0772a4 */ /* 0x000fe2000f8e023f */
[----:B------:R-:W-:Y:S01]  /*9800*/  ELECT P0, URZ, PT ;  /* 0x00000000003f782f */ /* 0x000fe20003800000 */
[----:B------:R-:W-:Y:S01]  /*9810*/  ULDC.64 UR16, c[0x0][0x738] ;  /* 0x0001ce0000107ab9 */ /* 0x000fe20000000a00 */
[----:B------:R-:W-:Y:S02]  /*9820*/  UIMAD.WIDE.U32 UR22, UR14, UR21, UR4 ;  /* 0x000000150e1672a5 */ /* 0x000fe4000f8e0004 */
[----:B------:R-:W-:Y:S02]  /*9830*/  UIMAD UR5, UR15, UR21, UR7 ;  /* 0x000000150f0572a4 */ /* 0x000fe4000f8e0207 */
[----:B------:R-:W-:-:S02]  /*9840*/  UIMAD.WIDE.U32 UR14, UR16, UR21, UR8 ;  /* 0x00000015100e72a5 */ /* 0x000fc4000f8e0008 */
[----:B------:R-:W-:Y:S01]  /*9850*/  UIMAD UR10, UR12, UR16, URZ ;  /* 0x000000100c0a72a4 */ /* 0x000fe2000f8e023f */
[----:B------:R-:W-:Y:S01]  /*9860*/  @UP0 ULDC UR8, c[0x0][0x2ec] ;  /* 0x0000bb0000080ab9 */ /* 0x000fe20000000800 */
[----:B------:R-:W-:Y:S01]  /*9870*/  @UP0 ULDC UR7, c[0x0][0x2f0] ;  /* 0x0000bc0000070ab9 */ /* 0x000fe20000000800 */
[----:B------:R-:W-:Y:S02]  /*9880*/  UIMAD.WIDE.U32 UR8, UR20, UR8, URZ ;  /* 0x00000008140872a5 */ /* 0x000fe4000f8e003f */
[----:B------:R-:W-:Y:S01]  /*9890*/  UMOV UR12, UR20 ;  /* 0x00000014000c7c82 */ /* 0x000fe20008000000 */
[----:B------:R-:W-:Y:S02]  /*98a0*/  UIMAD UR4, UR17, UR21, UR10 ;  /* 0x00000015110472a4 */ /* 0x000fe4000f8e020a */
[----:B------:R-:W-:Y:S02]  /*98b0*/  ULEA UR11, UR18, UR19, 0x7 ;  /* 0x00000013120b7291 */ /* 0x000fe4000f8e383f */
        /* <DEDUP_REMOVED lines=9> */
.L_x_2956:
        /* <DEDUP_REMOVED lines=15> */
.L_x_2920:
        /* <DEDUP_REMOVED lines=122> */
.L_x_2931:
[----:B-123--:R-:W-:-:S04]  /*a1e0*/  SHF.L.U32 R18, R10, 0x1f, RZ ;  /* 0x0000001f0a127819 */ /* 0x00efc800000006ff */
[----:B------:R-:W2:Y:S02]  /*a1f0*/  SYNCS.PHASECHK.TRANS64.TRYWAIT P1, [R15+URZ+0x26840], R18 ;  /* 0x026840120f0075a7 */ /* 0x000ea4000802017f */
[----:B--2---:R-:W-:Y:S05]  /*a200*/  @!P1 BRA `(.L_x_2923) ;  /* 0x0000001c00309947 */ /* 0x004fea0003800000 */
.L_x_2957:
        /* <DEDUP_REMOVED lines=8> */
.L_x_2924:
        /* <DEDUP_REMOVED lines=44> */
.L_x_2958:
        /* <DEDUP_REMOVED lines=8> */
.L_x_2926:
        /* <DEDUP_REMOVED lines=44> */
.L_x_2959:
        /* <DEDUP_REMOVED lines=8> */
.L_x_2928:
        /* <DEDUP_REMOVED lines=38> */
.L_x_2961:
        /* <DEDUP_REMOVED lines=8> */
.L_x_2930:
        /* <DEDUP_REMOVED lines=44> */
.L_x_2922:
[----:B------:R-:W4:Y:S02]  /*aeb0*/  LDL.LU R4, [R1+0x4] ;  /* 0x0000040001047983 */ /* 0x000f240000300800 */
[----:B----4-:R-:W-:Y:S02]  /*aec0*/  ISETP.NE.AND P1, PT, R4, RZ, PT ;  /* 0x000000ff0400720c */ /* 0x010fe40003f25270 */
[----:B------:R4:W5:Y:S11]  /*aed0*/  LDL R4, [R1] ;  /* 0x0000000001047983 */ /* 0x0009760000100800 */
[----:B----4-:R-:W-:Y:S05]  /*aee0*/  @!P1 BRA `(.L_x_2921) ;  /* 0x0000000400949947 */ /* 0x010fea0003800000 */
[----:B------:R-:W-:-:S04]  /*aef0*/  SHF.L.U32 R12, R10, 0x1f, RZ ;  /* 0x0000001f0a0c7819 */ /* 0x000fc800000006ff */
[----:B------:R-:W4:Y:S02]  /*af00*/  SYNCS.PHASECHK.TRANS64.TRYWAIT P1, [R15+URZ+0x26840], R12 ;  /* 0x0268400c0f0075a7 */ /* 0x000f24000802017f */
[----:B----4-:R-:W-:Y:S05]  /*af10*/  @!P1 BRA `(.L_x_2932) ;  /* 0x0000001000409947 */ /* 0x010fea0003800000 */
.L_x_2962:
        /* <DEDUP_REMOVED lines=8> */
.L_x_2933:
        /* <DEDUP_REMOVED lines=41> */
.L_x_2963:
        /* <DEDUP_REMOVED lines=8> */
.L_x_2935:
        /* <DEDUP_REMOVED lines=41> */
.L_x_2921:
[----:B------:R-:W1:Y:S01]  /*b540*/  S2R R0, SR_TID.X ;  /* 0x0000000000007919 */ /* 0x000e620000002100 */
[----:B------:R-:W-:Y:S01]  /*b550*/  IMAD R3, R16, 0x8, R15 ;  /* 0x0000000810037824 */ /* 0x000fe200078e020f */
[----:B-1----:R-:W-:Y:S02]  /*b560*/  LOP3.LUT R2, R0, 0x7f, RZ, 0xc0, !PT ;  /* 0x0000007f00027812 */ /* 0x002fe400078ec0ff */
[----:B------:R-:W-:Y:S02]  /*b570*/  SHF.L.U32 R0, R10, 0x1f, RZ ;  /* 0x0000001f0a007819 */ /* 0x000fe400000006ff */
[----:B------:R-:W-:Y:S02]  /*b580*/  ISETP.NE.AND P1, PT, R2, RZ, PT ;  /* 0x000000ff0200720c */ /* 0x000fe40003f25270 */
[----:B------:R-:W1:Y:S02]  /*b590*/  SYNCS.PHASECHK.TRANS64.TRYWAIT P0, [R3+URZ+0x26840], R0 ;  /* 0x02684000030075a7 */ /* 0x000e64000800017f */
[----:B-1----:R-:W-:Y:S09]  /*b5a0*/  @!P0 BRA `(.L_x_2936) ;  /* 0x0000000800c48947 */ /* 0x002ff20003800000 */
.L_x_2964:
[----:B------:R-:W-:Y:S05]  /*b5b0*/  @P1 BRA `(.L_x_2937) ;  /* 0x0000000000181947 */ /* 0x000fea0003800000 */
[----:B------:R-:W1:Y:S01]  /*b5c0*/  S2R R2, SR_TID.X ;  /* 0x0000000000027919 */ /* 0x000e620000002100 */
[----:B------:R-:W-:-:S04]  /*b5d0*/  IMAD.MOV.U32 R0, RZ, RZ, 0x3100 ;  /* 0x00003100ff007424 */ /* 0x000fc800078e00ff */
[----:B------:R1:W-:Y:S02]  /*b5e0*/  SYNCS.ARRIVE.TRANS64 RZ, [R3+URZ+0x26830], R0 ;  /* 0x0268300003ff79a7 */ /* 0x0003e4000800003f */
[----:B-1----:R-:W-:-:S13]  /*b5f0*/  LOP3.LUT P0, RZ, R2, 0x1f, RZ, 0xc0, !PT ;  /* 0x0000001f02ff7812 */ /* 0x002fda000780c0ff */
[----:B------:R-:W-:Y:S05]  /*b600*/  @!P0 BRA `(.L_x_2937) ;  /* 0x0000000000048947 */ /* 0x000fea0003800000 */
[----:B------:R-:W-:Y:S01]  /*b610*/  BPT.TRAP 0x1 ;  /* 0x000000040000795c */ /* 0x000fe20000300000 */
.L_x_2937:
        /* <DEDUP_REMOVED lines=48> */
.L_x_2918:
[----:B------:R-:W-:Y:S05]  /*b920*/  BSYNC B0 ;  /* 0x0000000000007941 */ /* 0x000fea0003800000 */
.L_x_2914:
[----:B------:R-:W-:-:S03]  /*b930*/  UMOV UR7, 0xffffffff ;  /* 0xffffffff00077882 */ /* 0x000fc60000000000 */
[----:B------:R-:W-:Y:S05]  /*b940*/  BRA.DIV UR7, `(.L_x_2938) ;  /* 0x0000000607f07947 */ /* 0x000fea000b800000 */
[----:B------:R-:W-:-:S13]  /*b950*/  ELECT P6, URZ, PT ;  /* 0x00000000003f782f */ /* 0x000fda00038c0000 */
.L_x_2967:
[----:B------:R-:W-:Y:S05]  /*b960*/  @!P6 BRA `(.L_x_2821) ;  /* 0x000000000084e947 */ /* 0x000fea0003800000 */
[----:B------:R-:W-:-:S06]  /*b970*/  ULOP3.LUT UR7, UR38, 0x2, URZ, 0xfc, !UPT ;  /* 0x0000000226077892 */ /* 0x000fcc000f8efc3f */
[----:B------:R-:W-:-:S05]  /*b980*/  IMAD.U32 R0, RZ, RZ, UR7 ;  /* 0x00000007ff007e24 */ /* 0x000fca000f8e00ff */
[----:B------:R-:W-:-:S13]  /*b990*/  ISETP.NE.AND P2, PT, R0, 0x3, PT ;  /* 0x000000030000780c */ /* 0x000fda0003f45270 */
[----:B------:R-:W-:Y:S05]  /*b9a0*/  @!P2 BRA `(.L_x_2939) ;  /* 0x000000000004a947 */ /* 0x000fea0003800000 */
[----:B------:R-:W-:Y:S01]  /*b9b0*/  BPT.TRAP 0x1 ;  /* 0x000000040000795c */ /* 0x000fe20000300000 */
.L_x_2939:
        /* <DEDUP_REMOVED lines=15> */
.L_x_2968:
[----:B------:R-:W2:Y:S02]  /*bab0*/  SYNCS.PHASECHK.TRANS64.TRYWAIT P0, [R3+URZ], R0 ;  /* 0x00000000030075a7 */ /* 0x000ea4000800017f */
[----:B--2---:R-:W-:Y:S05]  /*bac0*/  @!P0 BRA `(.L_x_2941) ;  /* 0x0000000400c48947 */ /* 0x004fea0003800000 */
.L_x_2969:
[----:B------:R-:W-:Y:S05]  /*bad0*/  @!P2 BRA `(.L_x_2942) ;  /* 0x000000000004a947 */ /* 0x000fea0003800000 */
[----:B------:R-:W-:Y:S01]  /*bae0*/  BPT.TRAP 0x1 ;  /* 0x000000040000795c */ /* 0x000fe20000300000 */
.L_x_2942:
[----:B--2---:R-:W-:-:S04]  /*baf0*/  VIADD R3, R8, 0x26840 ;  /* 0x0002684008037836 */ /* 0x004fc80000000000 */
[----:B------:R-:W-:-:S04]  /*bb00*/  IMAD R5, R2, 0x8, R3 ;  /* 0x0000000802057824 */ /* 0x000fc800078e0203 */
[----:B------:R-:W2:Y:S02]  /*bb10*/  SYNCS.PHASECHK.TRANS64.TRYWAIT P0, [R5+URZ], R4 ;  /* 0x00000004050075a7 */ /* 0x000ea4000800017f */
[----:B--2---:R-:W-:Y:S05]  /*bb20*/  @!P0 BRA `(.L_x_2943) ;  /* 0x0000000400c08947 */ /* 0x004fea0003800000 */
.L_x_2970:
[----:B------:R-:W-:-:S07]  /*bb30*/  IMAD R3, R6, 0x8, R3 ;  /* 0x0000000806037824 */ /* 0x000fce00078e0203 */
.L_x_2944:
[----:B---3--:R3:W4:Y:S02]  /*bb40*/  SYNCS.PHASECHK.TRANS64.TRYWAIT P0, [R3+URZ], R0 ;  /* 0x00000000030075a7 */ /* 0x008724000800017f */
[----:B----4-:R-:W-:Y:S05]  /*bb50*/  @!P0 NANOSLEEP.SYNCS 0x989680 ;  /* 0x009896800000895d */ /* 0x010fea0003900000 */
[----:B------:R-:W4:Y:S02]  /*bb60*/  @!P0 SYNCS.PHASECHK.TRANS64 P0, [R3+URZ], R0 ;  /* 0x00000000030085a7 */ /* 0x000f24000800007f */
[----:B----4-:R-:W-:Y:S05]  /*bb70*/  @!P0 BRA `(.L_x_2944) ;  /* 0xfffffffc00f08947 */ /* 0x010fea000383ffff */
.L_x_2821:
[----:B------:R-:W-:Y:S05]  /*bb80*/  BSYNC B6 ;  /* 0x0000000000067941 */ /* 0x000fea0003800000 */
.L_x_2813:
[----:B------:R-:W-:Y:S05]  /*bb90*/  EXIT ;  /* 0x000000000000794d */ /* 0x000fea0003800000 */
.L_x_2831:
[----:B------:R-:W-:Y:S02]  /*bba0*/  IMAD.MOV.U32 R13, RZ, RZ, R17 ;  /* 0x000000ffff0d7224 */ /* 0x000fe400078e0011 */
[----:B------:R-:W-:Y:S02]  /*bbb0*/  IMAD.MOV.U32 R12, RZ, RZ, RZ ;  /* 0x000000ffff0c7224 */ /* 0x000fe400078e00ff */
[----:B------:R-:W-:Y:S02]  /*bbc0*/  IMAD.MOV.U32 R11, RZ, RZ, 0x1f ;  /* 0x0000001fff0b7424 */ /* 0x000fe400078e00ff */
[----:B------:R-:W-:-:S07]  /*bbd0*/  IMAD.MOV.U32 R15, RZ, RZ, -0x1 ;  /* 0xffffffffff0f7424 */ /* 0x000fce00078e00ff */
[----:B------:R-:W-:Y:S05]  /*bbe0*/  WARPSYNC.COLLECTIVE R15, `(.L_x_2945) ;  /* 0x000000000f087348 */ /* 0x000fea0003c00000 */
[----:B------:R1:W2:Y:S02]  /*bbf0*/  SHFL.IDX P6, R14, R13, R12, R11 ;  /* 0x0000000c0d0e7389 */ /* 0x0002a400000c000b */
[----:B-12---:R-:W-:Y:S01]  /*bc00*/  ENDCOLLECTIVE ;  /* 0x000000000000791b */ /* 0x006fe20003800000 */
.L_x_2945:
[----:B------:R-:W-:Y:S05]  /*bc10*/  BRA `(.L_x_2946) ;  /* 0xffffff5800c87947 */ /* 0x000fea000383ffff */
.L_x_2833:
[----:B--2---:R2:W3:Y:S02]  /*bc20*/  SYNCS.PHASECHK.TRANS64.TRYWAIT P0, [R235+URZ+0x26800], R4 ;  /* 0x02680004eb0075a7 */ /* 0x0044e4000800017f */
[----:B---3--:R-:W-:Y:S05]  /*bc30*/  @!P0 NANOSLEEP.SYNCS 0x989680 ;  /* 0x009896800000895d */ /* 0x008fea0003900000 */
[----:B------:R-:W3:Y:S02]  /*bc40*/  @!P0 SYNCS.PHASECHK.TRANS64 P0, [R235+URZ+0x26800], R4 ;  /* 0x02680004eb0085a7 */ /* 0x000ee4000800007f */
[----:B---3--:R-:W-:Y:S05]  /*bc50*/  @!P0 BRA `(.L_x_2833) ;  /* 0xfffffffc00f08947 */ /* 0x008fea000383ffff */
[----:B------:R-:W-:Y:S05]  /*bc60*/  BRA `(.L_x_2832) ;  /* 0xffffff5800f07947 */ /* 0x000fea000383ffff */
.L_x_2838:
[----:B--2---:R-:W-:-:S04]  /*bc70*/  IMAD.U32 R5, RZ, RZ, UR7 ;  /* 0x00000007ff057e24 */ /* 0x004fc8000f8e00ff */
[----:B------:R2:W3:Y:S03]  /*bc80*/  SYNCS.PHASECHK.TRANS64.TRYWAIT P1, [R5+URZ+0x26810], R120 ;  /* 0x02681078050075a7 */ /* 0x0004e6000802017f */
[----:B---3--:R-:W-:Y:S05]  /*bc90*/  @!P1 NANOSLEEP.SYNCS 0x989680 ;  /* 0x009896800000995d */ /* 0x008fea0003900000 */
[----:B------:R-:W3:Y:S02]  /*bca0*/  @!P1 SYNCS.PHASECHK.TRANS64 P1, [R5+URZ+0x26810], R120 ;  /* 0x02681078050095a7 */ /* 0x000ee4000802007f */
[----:B---3--:R-:W-:Y:S05]  /*bcb0*/  @!P1 BRA `(.L_x_2838) ;  /* 0xfffffffc00ec9947 */ /* 0x008fea000383ffff */
[----:B------:R-:W-:Y:S05]  /*bcc0*/  BRA `(.L_x_2837) ;  /* 0xffffff6400447947 */ /* 0x000fea000383ffff */
.L_x_2842:
[----:B------:R-:W-:-:S04]  /*bcd0*/  IMAD.U32 R121, RZ, RZ, UR7 ;  /* 0x00000007ff797e24 */ /* 0x000fc8000f8e00ff */
[----:B------:R1:W1:Y:S03]  /*bce0*/  SYNCS.PHASECHK.TRANS64.TRYWAIT P1, [R121+URZ+0x26830], R120 ;  /* 0x02683078790075a7 */ /* 0x000266000802017f */
[----:B-1----:R-:W-:Y:S05]  /*bcf0*/  @!P1 NANOSLEEP.SYNCS 0x989680 ;  /* 0x009896800000995d */ /* 0x002fea0003900000 */
[----:B------:R-:W1:Y:S02]  /*bd00*/  @!P1 SYNCS.PHASECHK.TRANS64 P1, [R121+URZ+0x26830], R120 ;  /* 0x02683078790095a7 */ /* 0x000e64000802007f */
[----:B-1----:R-:W-:Y:S05]  /*bd10*/  @!P1 BRA `(.L_x_2842) ;  /* 0xfffffffc00ec9947 */ /* 0x002fea000383ffff */
[----:B------:R-:W-:Y:S05]  /*bd20*/  BRA `(.L_x_2841) ;  /* 0xffffff6c00087947 */ /* 0x000fea000383ffff */
.L_x_2874:
[----:B------:R-:W-:Y:S01]  /*bd30*/  BSSY B0, `(.L_x_2947) ;  /* 0x0000005000007945 */ /* 0x000fe20003800000 */
[----:B------:R-:W-:-:S07]  /*bd40*/  IMAD.MOV.U32 R15, RZ, RZ, -0x1 ;  /* 0xffffffffff0f7424 */ /* 0x000fce00078e00ff */
[----:B------:R-:W-:Y:S05]  /*bd50*/  WARPSYNC.COLLECTIVE R15, `(.L_x_2948) ;  /* 0x000000000f087348 */ /* 0x000fea0003c00000 */
[----:B------:R-:W-:Y:S01]  /*bd60*/  NOP ;  /* 0x0000000000007918 */ /* 0x000fe20000000000 */
[----:B------:R-:W-:Y:S01]  /*bd70*/  ENDCOLLECTIVE ;  /* 0x000000000000791b */ /* 0x000fe20003800000 */
.L_x_2948:
[----:B------:R-:W-:Y:S05]  /*bd80*/  BSYNC B0 ;  /* 0x0000000000007941 */ /* 0x000fea0003800000 */
.L_x_2947:
[----:B------:R-:W-:Y:S05]  /*bd90*/  BRA `(.L_x_2949) ;  /* 0xffffffbc00c47947 */ /* 0x000fea000383ffff */
.L_x_2887:
[----:B------:R-:W-:Y:S01]  /*bda0*/  BSSY B0, `(.L_x_2950) ;  /* 0x0000005000007945 */ /* 0x000fe20003800000 */
[----:B------:R-:W-:-:S07]  /*bdb0*/  IMAD.MOV.U32 R15, RZ, RZ, -0x1 ;  /* 0xffffffffff0f7424 */ /* 0x000fce00078e00ff */
[----:B------:R-:W-:Y:S05]  /*bdc0*/  WARPSYNC.COLLECTIVE R15, `(.L_x_2951) ;  /* 0x000000000f087348 */ /* 0x000fea0003c00000 */
[----:B------:R-:W-:Y:S01]  /*bdd0*/  NOP ;  /* 0x0000000000007918 */ /* 0x000fe20000000000 */
[----:B------:R-:W-:Y:S01]  /*bde0*/  ENDCOLLECTIVE ;  /* 0x000000000000791b */ /* 0x000fe20003800000 */
.L_x_2951:
[----:B------:R-:W-:Y:S05]  /*bdf0*/  BSYNC B0 ;  /* 0x0000000000007941 */ /* 0x000fea0003800000 */
.L_x_2950:
[----:B------:R-:W-:Y:S05]  /*be00*/  BRA `(.L_x_2952) ;  /* 0xffffffc400747947 */ /* 0x000fea000383ffff */
.L_x_2899:
[----:B------:R-:W-:Y:S01]  /*be10*/  BSSY B0, `(.L_x_2953) ;  /* 0x0000005000007945 */ /* 0x000fe20003800000 */
[----:B------:R-:W-:-:S07]  /*be20*/  IMAD.MOV.U32 R15, RZ, RZ, -0x1 ;  /* 0xffffffffff0f7424 */ /* 0x000fce00078e00ff */
[----:B------:R-:W-:Y:S05]  /*be30*/  WARPSYNC.COLLECTIVE R15, `(.L_x_2954) ;  /* 0x000000000f087348 */ /* 0x000fea0003c00000 */
[----:B------:R-:W-:Y:S01]  /*be40*/  NOP ;  /* 0x0000000000007918 */ /* 0x000fe20000000000 */
[----:B------:R-:W-:Y:S01]  /*be50*/  ENDCOLLECTIVE ;  /* 0x000000000000791b */ /* 0x000fe20003800000 */
.L_x_2954:
[----:B------:R-:W-:Y:S05]  /*be60*/  BSYNC B0 ;  /* 0x0000000000007941 */ /* 0x000fea0003800000 */
.L_x_2953:
[----:B------:R-:W-:Y:S05]  /*be70*/  BRA `(.L_x_2955) ;  /* 0xffffffc800b07947 */ /* 0x000fea000383ffff */
.L_x_2919:
[----:B-1----:R1:W2:Y:S02]  /*be80*/  SYNCS.PHASECHK.TRANS64.TRYWAIT P0, [R15+URZ+0x26820], R2 ;  /* 0x026820020f0075a7 */ /* 0x0022a4000800017f */
[----:B--2---:R-:W-:Y:S05]  /*be90*/  @!P0 NANOSLEEP.SYNCS 0x989680 ;  /* 0x009896800000895d */ /* 0x004fea0003900000 */
[----:B------:R-:W2:Y:S02]  /*bea0*/  @!P0 SYNCS.PHASECHK.TRANS64 P0, [R15+URZ+0x26820], R2 ;  /* 0x026820020f0085a7 */ /* 0x000ea4000800007f */
[----:B--2---:R-:W-:Y:S05]  /*beb0*/  @!P0 BRA `(.L_x_2919) ;  /* 0xfffffffc00f08947 */ /* 0x004fea000383ffff */
[----:B------:R-:W-:Y:S05]  /*bec0*/  BRA `(.L_x_2956) ;  /* 0xffffffd800a07947 */ /* 0x000fea000383ffff */
.L_x_2923:
[----:B--2---:R2:W3:Y:S02]  /*bed0*/  SYNCS.PHASECHK.TRANS64.TRYWAIT P1, [R15+URZ+0x26840], R18 ;  /* 0x026840120f0075a7 */ /* 0x0044e4000802017f */
[----:B---3--:R-:W-:Y:S05]  /*bee0*/  @!P1 NANOSLEEP.SYNCS 0x989680 ;  /* 0x009896800000995d */ /* 0x008fea0003900000 */
[----:B------:R-:W3:Y:S02]  /*bef0*/  @!P1 SYNCS.PHASECHK.TRANS64 P1, [R15+URZ+0x26840], R18 ;  /* 0x026840120f0095a7 */ /* 0x000ee4000802007f */
[----:B---3--:R-:W-:Y:S05]  /*bf00*/  @!P1 BRA `(.L_x_2923) ;  /* 0xfffffffc00f09947 */ /* 0x008fea000383ffff */
[----:B------:R-:W-:Y:S05]  /*bf10*/  BRA `(.L_x_2957) ;  /* 0xffffffe000bc7947 */ /* 0x000fea000383ffff */
.L_x_2925:
[----:B-1----:R1:W3:Y:S02]  /*bf20*/  SYNCS.PHASECHK.TRANS64.TRYWAIT P1, [R15+URZ+0x26828], R18 ;  /* 0x026828120f0075a7 */ /* 0x0022e4000802017f */
[----:B---3--:R-:W-:Y:S05]  /*bf30*/  @!P1 NANOSLEEP.SYNCS 0x989680 ;  /* 0x009896800000995d */ /* 0x008fea0003900000 */
[----:B------:R-:W3:Y:S02]  /*bf40*/  @!P1 SYNCS.PHASECHK.TRANS64 P1, [R15+URZ+0x26828], R18 ;  /* 0x026828120f0095a7 */ /* 0x000ee4000802007f */
[----:B---3--:R-:W-:Y:S05]  /*bf50*/  @!P1 BRA `(.L_x_2925) ;  /* 0xfffffffc00f09947 */ /* 0x008fea000383ffff */
[----:B------:R-:W-:Y:S05]  /*bf60*/  BRA `(.L_x_2958) ;  /* 0xffffffe400787947 */ /* 0x000fea000383ffff */
.L_x_2927:
[----:B---3--:R3:W4:Y:S02]  /*bf70*/  SYNCS.PHASECHK.TRANS64.TRYWAIT P1, [R15+URZ+0x26848], R18 ;  /* 0x026848120f0075a7 */ /* 0x008724000802017f */
[----:B----4-:R-:W-:Y:S05]  /*bf80*/  @!P1 NANOSLEEP.SYNCS 0x989680 ;  /* 0x009896800000995d */ /* 0x010fea0003900000 */
[----:B------:R-:W4:Y:S02]  /*bf90*/  @!P1 SYNCS.PHASECHK.TRANS64 P1, [R15+URZ+0x26848], R18 ;  /* 0x026848120f0095a7 */ /* 0x000f24000802007f */
[----:B----4-:R-:W-:Y:S05]  /*bfa0*/  @!P1 BRA `(.L_x_2927) ;  /* 0xfffffffc00f09947 */ /* 0x010fea000383ffff */
[----:B------:R-:W-:Y:S05]  /*bfb0*/  BRA `(.L_x_2959) ;  /* 0xffffffe800347947 */ /* 0x000fea000383ffff */
.L_x_2929:
[----:B------:R-:W-:-:S07]  /*bfc0*/  SHF.L.U32 R4, R10, 0x1f, RZ ;  /* 0x0000001f0a047819 */ /* 0x000fce00000006ff */
.L_x_2960:
[----:B----4-:R4:W1:Y:S02]  /*bfd0*/  SYNCS.PHASECHK.TRANS64.TRYWAIT P1, [R15+URZ+0x26820], R4 ;  /* 0x026820040f0075a7 */ /* 0x010864000802017f */
[----:B-1----:R-:W-:Y:S05]  /*bfe0*/  @!P1 NANOSLEEP.SYNCS 0x989680 ;  /* 0x009896800000995d */ /* 0x002fea0003900000 */
[----:B------:R-:W1:Y:S02]  /*bff0*/  @!P1 SYNCS.PHASECHK.TRANS64 P1, [R15+URZ+0x26820], R4 ;  /* 0x026820040f0095a7 */ /* 0x000e64000802007f */
[----:B-1----:R-:W-:Y:S05]  /*c000*/  @!P1 BRA `(.L_x_2960) ;  /* 0xfffffffc00f09947 */ /* 0x002fea000383ffff */
[----:B------:R-:W-:Y:S05]  /*c010*/  BRA `(.L_x_2961) ;  /* 0xffffffe800d47947 */ /* 0x000fea000383ffff */
.L_x_2932:
[----:B----4-:R4:W1:Y:S02]  /*c020*/  SYNCS.PHASECHK.TRANS64.TRYWAIT P1, [R15+URZ+0x26840], R12 ;  /* 0x0268400c0f0075a7 */ /* 0x010864000802017f */
[----:B-1----:R-:W-:Y:S05]  /*c030*/  @!P1 NANOSLEEP.SYNCS 0x989680 ;  /* 0x009896800000995d */ /* 0x002fea0003900000 */
[----:B------:R-:W1:Y:S02]  /*c040*/  @!P1 SYNCS.PHASECHK.TRANS64 P1, [R15+URZ+0x26840], R12 ;  /* 0x0268400c0f0095a7 */ /* 0x000e64000802007f */
[----:B-1----:R-:W-:Y:S05]  /*c050*/  @!P1 BRA `(.L_x_2932) ;  /* 0xfffffffc00f09947 */ /* 0x002fea000383ffff */
[----:B------:R-:W-:Y:S05]  /*c060*/  BRA `(.L_x_2962) ;  /* 0xffffffec00ac7947 */ /* 0x000fea000383ffff */
.L_x_2934:
[----:B-1----:R1:W2:Y:S02]  /*c070*/  SYNCS.PHASECHK.TRANS64.TRYWAIT P1, [R15+URZ+0x26828], R12 ;  /* 0x0268280c0f0075a7 */ /* 0x0022a4000802017f */
[----:B--2---:R-:W-:Y:S05]  /*c080*/  @!P1 NANOSLEEP.SYNCS 0x989680 ;  /* 0x009896800000995d */ /* 0x004fea0003900000 */
[----:B------:R-:W2:Y:S02]  /*c090*/  @!P1 SYNCS.PHASECHK.TRANS64 P1, [R15+URZ+0x26828], R12 ;  /* 0x0268280c0f0095a7 */ /* 0x000ea4000802007f */
[----:B--2---:R-:W-:Y:S05]  /*c0a0*/  @!P1 BRA `(.L_x_2934) ;  /* 0xfffffffc00f09947 */ /* 0x004fea000383ffff */
[----:B------:R-:W-:Y:S05]  /*c0b0*/  BRA `(.L_x_2963) ;  /* 0xfffffff0005c7947 */ /* 0x000fea000383ffff */
.L_x_2936:
[----:B------:R1:W1:Y:S02]  /*c0c0*/  SYNCS.PHASECHK.TRANS64.TRYWAIT P0, [R3+URZ+0x26840], R0 ;  /* 0x02684000030075a7 */ /* 0x000264000800017f */
[----:B-1----:R-:W-:Y:S05]  /*c0d0*/  @!P0 NANOSLEEP.SYNCS 0x989680 ;  /* 0x009896800000895d */ /* 0x002fea0003900000 */
[----:B------:R-:W1:Y:S02]  /*c0e0*/  @!P0 SYNCS.PHASECHK.TRANS64 P0, [R3+URZ+0x26840], R0 ;  /* 0x02684000030085a7 */ /* 0x000e64000800007f */
[----:B-1----:R-:W-:Y:S05]  /*c0f0*/  @!P0 BRA `(.L_x_2936) ;  /* 0xfffffffc00f08947 */ /* 0x002fea000383ffff */
[----:B------:R-:W-:Y:S05]  /*c100*/  BRA `(.L_x_2964) ;  /* 0xfffffff400287947 */ /* 0x000fea000383ffff */
.L_x_2938:
[----:B------:R-:W-:Y:S01]  /*c110*/  BSSY B0, `(.L_x_2965) ;  /* 0x0000006000007945 */ /* 0x000fe20003800000 */
[----:B------:R-:W-:-:S07]  /*c120*/  IMAD.MOV.U32 R15, RZ, RZ, -0x1 ;  /* 0xffffffffff0f7424 */ /* 0x000fce00078e00ff */
[----:B------:R-:W-:Y:S05]  /*c130*/  WARPSYNC.COLLECTIVE R15, `(.L_x_2966) ;  /* 0x000000000f0c7348 */ /* 0x000fea0003c00000 */
[----:B------:R-:W-:Y:S02]  /*c140*/  ELECT P6, UR62, PT ;  /* 0x00000000003e782f */ /* 0x000fe400038c0000 */
[----:B------:R-:W-:Y:S01]  /*c150*/  MOV R14, UR62 ;  /* 0x0000003e000e7c02 */ /* 0x000fe20008000f00 */
[----:B------:R-:W-:Y:S10]  /*c160*/  ENDCOLLECTIVE ;  /* 0x000000000000791b */ /* 0x000ff40003800000 */
.L_x_2966:
[----:B------:R-:W-:Y:S05]  /*c170*/  BSYNC B0 ;  /* 0x0000000000007941 */ /* 0x000fea0003800000 */
.L_x_2965:
[----:B------:R-:W-:Y:S05]  /*c180*/  BRA `(.L_x_2967) ;  /* 0xfffffff400f47947 */ /* 0x000fea000383ffff */
.L_x_2940:
[----:B-1----:R1:W2:Y:S02]  /*c190*/  SYNCS.PHASECHK.TRANS64.TRYWAIT P0, [R7+URZ], R4 ;  /* 0x00000004070075a7 */ /* 0x0022a4000800017f */
[----:B--2---:R-:W-:Y:S05]  /*c1a0*/  @!P0 NANOSLEEP.SYNCS 0x989680 ;  /* 0x009896800000895d */ /* 0x004fea0003900000 */
[----:B------:R-:W2:Y:S02]  /*c1b0*/  @!P0 SYNCS.PHASECHK.TRANS64 P0, [R7+URZ], R4 ;  /* 0x00000004070085a7 */ /* 0x000ea4000800007f */
[----:B--2---:R-:W-:Y:S05]  /*c1c0*/  @!P0 BRA `(.L_x_2940) ;  /* 0xfffffffc00f08947 */ /* 0x004fea000383ffff */
[----:B------:R-:W-:Y:S05]  /*c1d0*/  BRA `(.L_x_2968) ;  /* 0xfffffff800347947 */ /* 0x000fea000383ffff */
.L_x_2941:
[----:B--2---:R2:W3:Y:S02]  /*c1e0*/  SYNCS.PHASECHK.TRANS64.TRYWAIT P0, [R3+URZ], R0 ;  /* 0x00000000030075a7 */ /* 0x0044e4000800017f */
[----:B---3--:R-:W-:Y:S05]  /*c1f0*/  @!P0 NANOSLEEP.SYNCS 0x989680 ;  /* 0x009896800000895d */ /* 0x008fea0003900000 */
[----:B------:R-:W3:Y:S02]  /*c200*/  @!P0 SYNCS.PHASECHK.TRANS64 P0, [R3+URZ], R0 ;  /* 0x00000000030085a7 */ /* 0x000ee4000800007f */
[----:B---3--:R-:W-:Y:S05]  /*c210*/  @!P0 BRA `(.L_x_2941) ;  /* 0xfffffffc00f08947 */ /* 0x008fea000383ffff */
[----:B------:R-:W-:Y:S05]  /*c220*/  BRA `(.L_x_2969) ;  /* 0xfffffff800287947 */ /* 0x000fea000383ffff */
.L_x_2943:
[----:B--2---:R2:W3:Y:S02]  /*c230*/  SYNCS.PHASECHK.TRANS64.TRYWAIT P0, [R5+URZ], R4 ;  /* 0x00000004050075a7 */ /* 0x0044e4000800017f */
[----:B---3--:R-:W-:Y:S05]  /*c240*/  @!P0 NANOSLEEP.SYNCS 0x989680 ;  /* 0x009896800000895d */ /* 0x008fea0003900000 */
[----:B------:R-:W3:Y:S02]  /*c250*/  @!P0 SYNCS.PHASECHK.TRANS64 P0, [R5+URZ], R4 ;  /* 0x00000004050085a7 */ /* 0x000ee4000800007f */
[----:B---3--:R-:W-:Y:S05]  /*c260*/  @!P0 BRA `(.L_x_2943) ;  /* 0xfffffffc00f08947 */ /* 0x008fea000383ffff */
[----:B------:R-:W-:Y:S05]  /*c270*/  BRA `(.L_x_2970) ;  /* 0xfffffff8002c7947 */ /* 0x000fea000383ffff */
.L_x_2971:
        /* <DEDUP_REMOVED lines=16> */
.L_x_3315:


//--------------------- .text._ZN7cutlass13device_kernelIN5flash11enable_sm90INS1_16FlashAttnBwdSm90INS1_25CollectiveMainloopBwdSm90ILi2ELi2ELi2EN4cute5tupleIJNS5_1CILi1EEES8_S8_EEENS6_IJNS7_ILi64EEENS7_ILi128EEENS7_ILi96EEEEEENS_10bfloat16_tEfNS_4arch4Sm90ELb1ELb0ELb1ELb1ELb0ELb1ELb0ELb0ELi2ELi1ELi2ELi1ELb1EEENS1_24CollectiveEpilogueBwdGQAISD_fSG_Li256ELb1ELb0EEENS1_25SingleTileBwdLPTSchedulerILb1ELi128ELb0EEEEEEEEEvNT_6ParamsE --------------------------
	.section	.text._ZN7cutlass13device_kernelIN5flash11enable_sm90INS1_16FlashAttnBwdSm90INS1_25CollectiveMainloopBwdSm90ILi2ELi2ELi2EN4cute5tupleIJNS5_1CILi1EEES8_S8_EEENS6_IJNS7_ILi64EEENS7_ILi128EEENS7_ILi96EEEEEENS_10bfloat16_tEfNS_4arch4Sm90ELb1ELb0ELb1ELb1ELb0ELb1ELb0ELb0ELi2ELi1ELi2ELi1ELb1EEENS1_24CollectiveEpilogueBwdGQAISD_fSG_Li256ELb1ELb0EEENS1_25SingleTileBwdLPTSchedulerILb1ELi128ELb0EEEEEEEEEvNT_6ParamsE,"ax",@progbits
	.align	128
.text._ZN7cutlass13device_kernelIN5flash11enable_sm90INS1_16FlashAttnBwdSm90INS1_25CollectiveMainloopBwdSm90ILi2ELi2ELi2EN4cute5tupleIJNS5_1CILi1EEES8_S8_EEENS6_IJNS7_ILi64EEENS7_ILi128EEENS7_ILi96EEEEEENS_10bfloat16_tEfNS_4arch4Sm90ELb1ELb0ELb1ELb1ELb0ELb1ELb0ELb0ELi2ELi1ELi2ELi1ELb1EEENS1_24CollectiveEpilogueBwdGQAISD_fSG_Li256ELb1ELb0EEENS1_25SingleTileBwdLPTSchedulerILb1ELi128ELb0EEEEEEEEEvNT_6ParamsE:
        .type           _ZN7cutlass13device_kernelIN5flash11enable_sm90INS1_16FlashAttnBwdSm90INS1_25CollectiveMainloopBwdSm90ILi2ELi2ELi2EN4cute5tupleIJNS5_1CILi1EEES8_S8_EEENS6_IJNS7_ILi64EEENS7_ILi128EEENS7_ILi96EEEEEENS_10bfloat16_tEfNS_4arch4Sm90ELb1ELb0ELb1ELb1ELb0ELb1ELb0ELb0ELi2ELi1ELi2ELi1ELb1EEENS1_24CollectiveEpilogueBwdGQAISD_fSG_Li256ELb1ELb0EEENS1_25SingleTileBwdLPTSchedulerILb1ELi128ELb0EEEEEEEEEvNT_6ParamsE,@function
        .size           _ZN7cutlass13device_kernelIN5flash11enable_sm90INS1_16FlashAttnBwdSm90INS1_25CollectiveMainloopBwdSm90ILi2ELi2ELi2EN4cute5tupleIJNS5_1CILi1EEES8_S8_EEENS6_IJNS7_ILi64EEENS7_ILi128EEENS7_ILi96EEEEEENS_10bfloat16_tEfNS_4arch4Sm90ELb1ELb0ELb1ELb1ELb0ELb1ELb0ELb0ELi2ELi1ELi2ELi1ELb1EEENS1_24CollectiveEpilogueBwdGQAISD_fSG_Li256ELb1ELb0EEENS1_25SingleTileBwdLPTSchedulerILb1ELi128ELb0EEEEEEEEEvNT_6ParamsE,(.L_x_3316 - _ZN7cutlass13device_kernelIN5flash11enable_sm90INS1_16FlashAttnBwdSm90INS1_25CollectiveMainloopBwdSm90ILi2ELi2ELi2EN4cute5tupleIJNS5_1CILi1EEES8_S8_EEENS6_IJNS7_ILi64EEENS7_ILi128EEENS7_ILi96EEEEEENS_10bfloat16_tEfNS_4arch4Sm90ELb1ELb0ELb1ELb1ELb0ELb1ELb0ELb0ELi2ELi1ELi2ELi1ELb1EEENS1_24CollectiveEpilogueBwdGQAISD_fSG_Li256ELb1ELb0EEENS1_25SingleTileBwdLPTSchedulerILb1ELi128ELb0EEEEEEEEEvNT_6ParamsE)
        .other          _ZN7cutlass13device_kernelIN5flash11enable_sm90INS1_16FlashAttnBwdSm90INS1_25CollectiveMainloopBwdSm90ILi2ELi2ELi2EN4cute5tupleIJNS5_1CILi1EEES8_S8_EEENS6_IJNS7_ILi64EEENS7_ILi128EEENS7_ILi96EEEEEENS_10bfloat16_tEfNS_4arch4Sm90ELb1ELb0ELb1ELb1ELb0ELb1ELb0ELb0ELi2ELi1ELi2ELi1ELb1EEENS1_24CollectiveEpilogueBwdGQAISD_fSG_Li256ELb1ELb0EEENS1_25SingleTileBwdLPTSchedulerILb1ELi128ELb0EEEEEEEEEvNT_6ParamsE,@"STO_CUDA_ENTRY STV_DEFAULT"
_ZN7cutlass13device_kernelIN5flash11enable_sm90INS1_16FlashAttnBwdSm90INS1_25CollectiveMainloopBwdSm90ILi2ELi2ELi2EN4cute5tupleIJNS5_1CILi1EEES8_S8_EEENS6_IJNS7_ILi64EEENS7_ILi128EEENS7_ILi96EEEEEENS_10bfloat16_tEfNS_4arch4Sm90ELb1ELb0ELb1ELb1ELb0ELb1ELb0ELb0ELi2ELi1ELi2ELi1ELb1EEENS1_24CollectiveEpilogueBwdGQAISD_fSG_Li256ELb1ELb0EEENS1_25SingleTileBwdLPTSchedulerILb1ELi128ELb0EEEEEEEEEvNT_6ParamsE:
        /* <DEDUP_REMOVED lines=24> */
.L_x_2973:
[----:B------:R-:W-:Y:S05]  /*0180*/  BSYNC B0 ;  /* 0x0000000000007941 */ /* 0x000fea0003800000 */
.L_x_2972:
        /* <DEDUP_REMOVED lines=37> */
.L_x_2974:
        /* <DEDUP_REMOVED lines=22> */
.L_x_2975:
[----:B------:R-:W-:Y:S01]  /*0540*/  PLOP3.LUT P0, PT, PT, PT, UP0, 0x80, 0x0 ;  /* 0x000000000000781c */ /* 0x000fe20003f0f008 */
[----:B------:R-:W-:Y:S01]  /*0550*/  NOP ;  /* 0x0000000000007918 */ /* 0x000fe20000000000 */
[----:B------:R-:W-:Y:S01]  /*0560*/  ULDC.64 UR46, c[0x0][0x208] ;  /* 0x00008200002e7ab9 */ /* 0x000fe20000000a00 */
[----:B------:R-:W-:Y:S01]  /*0570*/  BSSY B6, `(.L_x_2976) ;  /* 0x000099d000067945 */ /* 0x000fe20003800000 */
[----:B-12-4-:R-:W-:Y:S09]  /*0580*/  BAR.SYNC.DEFER_BLOCKING 0x0 ;  /* 0x0000000000007b1d */ /* 0x016ff20000010000 */
[----:B------:R-:W-:Y:S05]  /*0590*/  @!P0 BRA `(.L_x_2977) ;  /* 0x0000005400748947 */ /* 0x000fea0003800000 */
.L_x_2978:
        /* <DEDUP_REMOVED lines=32> */
.L_x_2979:
[----:B------:R-:W-:Y:S01]  /*07a0*/  ULDC UR7, c[0x0][0x8cc] ;  /* 0x0002330000077ab9 */ /* 0x000fe20000000800 */
[----:B------:R-:W-:Y:S01]  /*07b0*/  UMOV UR36, UR10 ;  /* 0x0000000a00247c82 */ /* 0x000fe20008000000 */
[----:B------:R-:W-:-:S11]  /*07c0*/  UISETP.NE.AND UP0, UPT, UR7, 0x1, UPT ;  /* 0x000000010700788c */ /* 0x000fd6000bf05270 */
[----:B------:R-:W-:Y:S02]  /*07d0*/  @UP0 ULDC.64 UR8, c[0x0][0x8d0] ;  /* 0x0002340000080ab9 */ /* 0x000fe40000000a00 */
[----:B------:R-:W-:-:S04]  /*07e0*/  UIMAD.WIDE.U32 UR4, UR10, UR8, URZ ;  /* 0x000000080a0472a5 */ /* 0x000fc8000f8e003f */
[----:B------:R-:W-:-:S04]  /*07f0*/  @UP0 USHF.R.U32.HI UR36, URZ, UR9, UR5 ;  /* 0x000000093f240299 */ /* 0x000fc80008011605 */
[----:B------:R-:W-:-:S12]  /*0800*/  UIMAD UR4, UR36, UR7, URZ ;  /* 0x00000007240472a4 */ /* 0x000fd8000f8e023f */
.L_x_2980:
        /* <DEDUP_REMOVED lines=23> */
.L_x_2981:
        /* <DEDUP_REMOVED lines=14> */
.L_x_2983:
[----:B------:R-:W-:-:S05]  /*0a60*/  ULDC UR4, c[0x0][0x8f4] ;  /* 0x00023d0000047ab9 */ /* 0x000fca0000000800 */
.L_x_2982:
        /* <DEDUP_REMOVED lines=22> */
.L_x_2985:
        /* <DEDUP_REMOVED lines=14> */
.L_x_2986:
        /* <DEDUP_REMOVED lines=11> */
.L_x_2987:
        /* <DEDUP_REMOVED lines=13> */
.L_x_2988:
        /* <DEDUP_REMOVED lines=84> */
.L_x_2991:
        /* <DEDUP_REMOVED lines=15> */
.L_x_2990:
        /* <DEDUP_REMOVED lines=22> */
.L_x_2993:
        /* <DEDUP_REMOVED lines=15> */
.L_x_2992:
[----:B------:R-:W-:Y:S01]  /*16b0*/  SHF.R.S32.HI R19, RZ, 0x1f, R18 ;  /* 0x0000001fff137819 */ /* 0x000fe20000011412 */
[----:B------:R-:W-:-:S03]  /*16c0*/  UMOV UR4, 0xffffffff ;  /* 0xffffffff00047882 */ /* 0x000fc60000000000 */
[----:B------:R-:W-:-:S04]  /*16d0*/  LEA.HI R0, R19, R18, RZ, 0x7 ;  /* 0x0000001213007211 */ /* 0x000fc800078f38ff */
[----:B------:R-:W-:Y:S01]  /*16e0*/  SHF.R.S32.HI R17, RZ, 0x7, R0 ;  /* 0x00000007ff117819 */ /* 0x000fe20000011400 */
[----:B------:R-:W-:Y:S06]  /*16f0*/  BRA.DIV UR4, `(.L_x_2994) ;  /* 0x0000008a04187947 */ /* 0x000fec000b800000 */
[----:B------:R1:W2:Y:S02]  /*1700*/  SHFL.IDX PT, R14, R17, RZ, 0x1f ;  /* 0x00001fff110e7589 */ /* 0x0002a400000e0000 */
.L_x_3080:
        /* <DEDUP_REMOVED lines=15> */
.L_x_2995:
        /* <DEDUP_REMOVED lines=19> */
.L_x_2997:
        /* <DEDUP_REMOVED lines=122> */
.L_x_3008:
[----:B------:R-:W-:-:S06]  /*20d0*/  UISETP.NE.AND UP0, UPT, UR9, 0x3, UPT ;  /* 0x000000030900788c */ /* 0x000fcc000bf05270 */
[----:B------:R-:W-:-:S13]  /*20e0*/  PLOP3.LUT P0, PT, PT, PT, UP0, 0x80, 0x0 ;  /* 0x000000000000781c */ /* 0x000fda0003f0f008 */
[----:B-1----:R-:W-:Y:S05]  /*20f0*/  @!P0 BRA `(.L_x_2998) ;  /* 0x0000000000048947 */ /* 0x002fea0003800000 */
[----:B------:R-:W-:Y:S01]  /*2100*/  BPT.TRAP 0x1 ;  /* 0x000000040000795c */ /* 0x000fe20000300000 */
.L_x_2998:
[----:B------:R-:W-:Y:S01]  /*2110*/  R2UR UR8, R235 ;  /* 0x00000000eb0872ca */ /* 0x000fe200000e0000 */
[----:B------:R-:W-:-:S05]  /*2120*/  IMAD.U32 R120, RZ, RZ, UR4 ;  /* 0x00000004ff787e24 */ /* 0x000fca000f8e00ff */
[----:B------:R-:W-:-:S07]  /*2130*/  SHF.L.U32 R120, R120, 0x1f, RZ ;  /* 0x0000001f78787819 */ /* 0x000fce00000006ff */
[----:B------:R-:W-:-:S09]  /*2140*/  ULEA UR8, UR5, UR8, 0x3 ;  /* 0x0000000805087291 */ /* 0x000fd2000f8e183f */
[----:B------:R1:W2:Y:S01]  /*2150*/  SYNCS.PHASECHK.TRANS64.TRYWAIT P1, [UR8+0x26810], R120 ;  /* 0x02681078ff0075a7 */ /* 0x0002a20008020148 */
[----:B------:R-:W-:Y:S05]  /*2160*/  @!P0 BRA `(.L_x_2999) ;  /* 0x0000000000048947 */ /* 0x000fea0003800000 */
[----:B------:R-:W-:Y:S01]  /*2170*/  BPT.TRAP 0x1 ;  /* 0x000000040000795c */ /* 0x000fe20000300000 */
.L_x_2999:
[----:B--2---:R-:W-:Y:S05]  /*2180*/  @P1 BRA `(.L_x_3000) ;  /* 0x0000000000081947 */ /* 0x004fea0003800000 */
[----:B------:R-:W2:Y:S02]  /*2190*/  SYNCS.PHASECHK.TRANS64.TRYWAIT P1, [UR8+0x26810], R120 ;  /* 0x02681078ff0075a7 */ /* 0x000ea40008020148 */
[----:B--2---:R-:W-:Y:S05]  /*21a0*/  @!P1 BRA `(.L_x_3001) ;  /* 0x0000007c00a09947 */ /* 0x004fea0003800000 */
.L_x_3000:
        /* <DEDUP_REMOVED lines=66> */
.L_x_3002:
[----:B------:R1:W1:Y:S01]  /*25d0*/  SYNCS.PHASECHK.TRANS64.TRYWAIT P1, [UR8+0x26830], R120 ;  /* 0x02683078ff0075a7 */ /* 0x0002620008020148 */
[----:B------:R-:W-:Y:S05]  /*25e0*/  @!P0 BRA `(.L_x_3003) ;  /* 0x0000000000048947 */ /* 0x000fea0003800000 */
[----:B------:R-:W-:Y:S01]  /*25f0*/  BPT.TRAP 0x1 ;  /* 0x000000040000795c */ /* 0x000fe20000300000 */
.L_x_3003:
        /* <DEDUP_REMOVED lines=50> */
.L_x_3004:
        /* <DEDUP_REMOVED lines=555> */
.L_x_3006:
        /* <DEDUP_REMOVED lines=45> */
.L_x_3007:
        /* <DEDUP_REMOVED lines=62> */
.L_x_2989:
[----:B------:R-:W-:Y:S05]  /*5280*/  @P0 BRA `(.L_x_2984) ;  /* 0x0000004c002c0947 */ /* 0x000fea0003800000 */
[----:B------:R-:W-:Y:S01]  /*5290*/  ULDC.64 UR4, c[0x0][0x878] ;  /* 0x00021e0000047ab9 */ /* 0x000fe20000000a00 */
[----:B-1----:R-:W1:Y:S01]  /*52a0*/  S2R R4, SR_TID.X ;  /* 0x0000000000047919 */ /* 0x002e620000002100 */
[----:B------:R-:W-:Y:S01]  /*52b0*/  UISETP.NE.U32.AND UP0, UPT, UR4, URZ, UPT ;  /* 0x0000003f0400728c */ /* 0x000fe2000bf05070 */
[----:B------:R-:W2:Y:S01]  /*52c0*/  S2UR UR9, SR_CgaCtaId ;  /* 0x00000000000979c3 */ /* 0x000ea20000008800 */
[----:B------:R-:W-:Y:S01]  /*52d0*/  UMOV UR8, 0x400 ;  /* 0x0000040000087882 */ /* 0x000fe20000000000 */
[----:B------:R-:W-:Y:S02]  /*52e0*/  UIMAD UR36, UR36, 0x3000, URZ ;  /* 0x00003000242478a4 */ /* 0x000fe4000f8e023f */
[----:B------:R-:W-:Y:S01]  /*52f0*/  UISETP.NE.AND.EX UP0, UPT, UR5, URZ, UPT, UP0 ;  /* 0x0000003f0500728c */ /* 0x000fe2000bf05300 */
[----:B------:R-:W-:Y:S01]  /*5300*/  ULDC.64 UR12, c[0x0][0x818] ;  /* 0x00020600000c7ab9 */ /* 0x000fe20000000a00 */
[----:B------:R-:W-:Y:S01]  /*5310*/  ULDC.64 UR14, c[0x0][0x840] ;  /* 0x00021000000e7ab9 */ /* 0x000fe20000000a00 */
[----:B------:R-:W-:-:S03]  /*5320*/  ULDC.64 UR16, c[0x0][0x848] ;  /* 0x0002120000107ab9 */ /* 0x000fc60000000a00 */
[----:B------:R-:W-:-:S05]  /*5330*/  PLOP3.LUT P0, PT, PT, PT, UP0, 0x80, 0x0 ;  /* 0x000000000000781c */ /* 0x000fca0003f0f008 */
[----:B------:R-:W-:Y:S02]  /*5340*/  @UP0 ULDC.64 UR4, c[0x0][0x878] ;  /* 0x00021e0000040ab9 */ /* 0x000fe40000000a00 */
[----:B------:R-:W-:-:S06]  /*5350*/  @UP0 UIMAD.WIDE UR4, UR39, 0x4, UR4 ;  /* 0x00000004270408a5 */ /* 0x000fcc000f8e0204 */
[----:B------:R-:W-:Y:S02]  /*5360*/  IMAD.U32 R2, RZ, RZ, UR4 ;  /* 0x00000004ff027e24 */ /* 0x000fe4000f8e00ff */
[----:B------:R-:W-:Y:S01]  /*5370*/  IMAD.U32 R3, RZ, RZ, UR5 ;  /* 0x00000005ff037e24 */ /* 0x000fe2000f8e00ff */
[----:B------:R-:W-:-:S04]  /*5380*/  ULDC UR5, c[0x0][0x850] ;  /* 0x0002140000057ab9 */ /* 0x000fc80000000800 */
[----:B------:R-:W3:Y:S01]  /*5390*/  @P0 LDG.E R2, desc[UR46][R2.64] ;  /* 0x0000002e02020981 */ /* 0x000ee2000c1e1900 */
[----:B-1----:R-:W-:Y:S01]  /*53a0*/  VIADD R5, R4, 0xffffff80 ;  /* 0xffffff8004057836 */ /* 0x002fe20000000000 */
[----:B------:R-:W-:Y:S01]  /*53b0*/  UISETP.NE.AND UP1, UPT, UR5, 0x1, UPT ;  /* 0x000000010500788c */ /* 0x000fe2000bf25270 */
[----:B------:R-:W-:Y:S03]  /*53c0*/  BSSY B0, `(.L_x_3009) ;  /* 0x0000056000007945 */ /* 0x000fe60003800000 */
[----:B------:R-:W-:-:S07]  /*53d0*/  SHF.R.S32.HI R0, RZ, 0x1f, R5 ;  /* 0x0000001fff007819 */ /* 0x000fce0000011405 */
[----:B------:R-:W-:Y:S01]  /*53e0*/  @UP1 ULDC UR10, c[0x0][0x858] ;  /* 0x00021600000a1ab9 */ /* 0x000fe20000000800 */
[----:B------:R-:W-:Y:S01]  /*53f0*/  BAR.SYNC.DEFER_BLOCKING 0x1, 0x100 ;  /* 0x0044000000007b1d */ /* 0x000fe20000010000 */
[----:B---3--:R-:W-:Y:S02]  /*5400*/  @P0 R2UR UR4, R2 ;  /* 0x00000000020402ca */ /* 0x008fe400000e0000 */
        /* <DEDUP_REMOVED lines=9> */
[----:B------:R-:W-:-:S03]  /*54a0*/  @UP0 ULEA.HI UR5, UR5, UR4, URZ, 0x7 ;  /* 0x0000000405050291 */ /* 0x000fc6000f8f383f */
[----:B------:R-:W-:Y:S01]  /*54b0*/  @UP1 ULDC UR4, c[0x0][0x854] ;  /* 0x0002150000041ab9 */ /* 0x000fe20000000800 */
[----:B------:R-:W-:Y:S02]  /*54c0*/  @UP0 USHF.R.S32.HI UR6, URZ, 0x7, UR5 ;  /* 0x000000073f060899 */ /* 0x000fe40008011405 */
[----:B------:R-:W-:Y:S02]  /*54d0*/  UIMAD.WIDE.U32 UR4, UR37, UR4, URZ ;  /* 0x00000004250472a5 */ /* 0x000fe4000f8e003f */
[----:B------:R-:W-:Y:S02]  /*54e0*/  @UP0 UIMAD UR6, UR6, 0x3000, URZ ;  /* 0x00003000060608a4 */ /* 0x000fe4000f8e023f */
[----:B------:R-:W-:Y:S02]  /*54f0*/  @UP1 USHF.R.U32.HI UR37, URZ, UR10, UR5 ;  /* 0x0000000a3f251299 */ /* 0x000fe40008011605 */
[----:B------:R-:W-:Y:S02]  /*5500*/  @UP0 USHF.R.S32.HI UR7, URZ, 0x1f, UR6 ;  /* 0x0000001f3f070899 */ /* 0x000fe40008011406 */
[----:B--2---:R-:W-:Y:S01]  /*5510*/  ULEA UR4, UR9, UR8, 0x18 ;  /* 0x0000000809047291 */ /* 0x004fe2000f8ec03f */
[----:B------:R-:W-:Y:S01]  /*5520*/  @!UP0 UMOV UR6, URZ ;  /* 0x0000003f00068c82 */ /* 0x000fe20008000000 */
[----:B------:R-:W-:-:S02]  /*5530*/  USHF.R.S32.HI UR5, URZ, 0x1f, UR37 ;  /* 0x0000001f3f057899 */ /* 0x000fc40008011425 */
[----:B------:R-:W-:Y:S02]  /*5540*/  UIADD3 UR8, UP1, UR36, UR6, URZ ;  /* 0x0000000624087290 */ /* 0x000fe4000ff3e03f */
[----:B------:R-:W-:Y:S01]  /*5550*/  LEA R0, R0, UR4, 0x2 ;  /* 0x0000000400007c11 */ /* 0x000fe2000f8e10ff */
[----:B------:R-:W-:Y:S01]  /*5560*/  @!UP0 UMOV UR7, URZ ;  /* 0x0000003f00078c82 */ /* 0x000fe20008000000 */
[----:B------:R-:W-:Y:S02]  /*5570*/  UIMAD UR6, UR5, UR12, URZ ;  /* 0x0000000c050672a4 */ /* 0x000fe4000f8e023f */
[----:B------:R-:W-:Y:S01]  /*5580*/  ULEA.HI.X.SX32 UR9, UR36, UR7, 0x1, UP1 ;  /* 0x0000000724097291 */ /* 0x000fe200088f0e3f */
[----:B------:R1:W-:Y:S01]  /*5590*/  STS.128 [R0], R24 ;  /* 0x0000001800007388 */ /* 0x0003e20000000c00 */
[----:B------:R-:W-:Y:S02]  /*55a0*/  UIMAD UR5, UR5, UR14, URZ ;  /* 0x0000000e050572a4 */ /* 0x000fe4000f8e023f */
[----:B------:R-:W-:Y:S01]  /*55b0*/  UIMAD UR10, UR37, UR13, UR6 ;  /* 0x0000000d250a72a4 */ /* 0x000fe2000f8e0206 */
[----:B------:R1:W-:Y:S01]  /*55c0*/  STS.128 [R0+0x800], R28 ;  /* 0x0008001c00007388 */ /* 0x0003e20000000c00 */
[----:B------:R-:W-:-:S02]  /*55d0*/  UIMAD.WIDE.U32 UR6, UR37, UR12, UR8 ;  /* 0x0000000c250672a5 */ /* 0x000fc4000f8e0008 */
[----:B------:R-:W-:Y:S01]  /*55e0*/  UIMAD UR12, UR37, UR15, UR5 ;  /* 0x0000000f250c72a4 */ /* 0x000fe2000f8e0205 */
[----:B------:R1:W-:Y:S01]  /*55f0*/  STS.128 [R0+0x1000], R32 ;  /* 0x0010002000007388 */ /* 0x0003e20000000c00 */
[----:B------:R-:W-:Y:S02]  /*5600*/  USHF.R.S32.HI UR5, URZ, 0x1f, UR39 ;  /* 0x0000001f3f057899 */ /* 0x000fe40008011427 */
[----:B------:R-:W-:Y:S01]  /*5610*/  UIMAD.WIDE.U32 UR8, UR37, UR14, UR8 ;  /* 0x0000000e250872a5 */ /* 0x000fe2000f8e0008 */
[----:B------:R1:W-:Y:S01]  /*5620*/  STS.128 [R0+0x1800], R36 ;  /* 0x0018002400007388 */ /* 0x0003e20000000c00 */
[----:B------:R-:W-:Y:S01]  /*5630*/  USEL UR5, UR5, URZ, !UP0 ;  /* 0x0000003f05057287 */ /* 0x000fe2000c000000 */
[----:B------:R-:W-:Y:S02]  /*5640*/  ULDC.64 UR14, c[0x0][0x820] ;  /* 0x00020800000e7ab9 */ /* 0x000fe40000000a00 */
[----:B------:R1:W-:Y:S01]  /*5650*/  STS.128 [R0+0x2000], R40 ;  /* 0x0020002800007388 */ /* 0x0003e20000000c00 */
[----:B------:R-:W-:-:S02]  /*5660*/  USEL UR39, UR39, URZ, !UP0 ;  /* 0x0000003f27277287 */ /* 0x000fc4000c000000 */
[----:B------:R-:W-:Y:S01]  /*5670*/  UIMAD UR11, UR5, UR14, URZ ;  /* 0x0000000e050b72a4 */ /* 0x000fe2000f8e023f */
[----:B------:R1:W-:Y:S01]  /*5680*/  STS.128 [R0+0x2800], R44 ;  /* 0x0028002c00007388 */ /* 0x0003e20000000c00 */
[----:B------:R-:W-:Y:S02]  /*5690*/  UIADD3 UR7, UR7, UR10, URZ ;  /* 0x0000000a07077290 */ /* 0x000fe4000fffe03f */
[----:B------:R-:W-:Y:S01]  /*56a0*/  UIMAD UR5, UR5, UR16, URZ ;  /* 0x00000010050572a4 */ /* 0x000fe2000f8e023f */
[----:B------:R1:W-:Y:S01]  /*56b0*/  STS.128 [R0+0x3000], R48 ;  /* 0x0030003000007388 */ /* 0x0003e20000000c00 */
[----:B------:R-:W-:Y:S02]  /*56c0*/  UIADD3 UR9, UR9, UR12, URZ ;  /* 0x0000000c09097290 */ /* 0x000fe4000fffe03f */
        /* <DEDUP_REMOVED lines=16> */
[----:B------:R-:W-:Y:S01]  /*57d0*/  @!PT LDS RZ, [RZ] ;  /* 0x00000000fffff984 */ /* 0x000fe20000000800 */
[----:B------:R-:W-:Y:S01]  /*57e0*/  @!PT LDS RZ, [RZ] ;  /* 0x00000000fffff984 */ /* 0x000fe20000000800 */
[----:B------:R-:W-:Y:S01]  /*57f0*/  @!PT LDS RZ, [RZ] ;  /* 0x00000000fffff984 */ /* 0x000fe20000000800 */
[----:B------:R-:W-:Y:S01]  /*5800*/  @!PT LDS RZ, [RZ] ;  /* 0x00000000fffff984 */ /* 0x000fe20000000800 */
[----:B------:R2:W-:Y:S06]  /*5810*/  MEMBAR.ALL.CTA ;  /* 0x0000000000007992 */ /* 0x0005ec0000008000 */
[----:B--2---:R-:W2:Y:S01]  /*5820*/  FENCE.VIEW.ASYNC.S ;  /* 0x00000000000073c6 */ /* 0x004ea20000000000 */
        /* <DEDUP_REMOVED lines=8> */
.L_x_3011:
[----:B------:R-:W-:Y:S01]  /*58b0*/  @P0 ELECT P1, URZ, PT ;  /* 0x00000000003f082f */ /* 0x000fe20003820000 */
[----:B------:R2:W-:-:S12]  /*58c0*/  UBLKRED.G.S.ADD.F32.RN [UR6], [UR4], UR5, desc[UR8] ;  /* 0x00000806040073bb */ /* 0x0005d800080a1405 */
[----:B------:R-:W-:Y:S02]  /*58d0*/  @P1 PLOP3.LUT P0, PT, P1, PT, PT, 0x8, 0x0 ;  /* 0x000000000000181c */ /* 0x000fe40000f0e170 */
[----:B------:R-:W-:-:S11]  /*58e0*/  PLOP3.LUT P1, PT, PT, PT, PT, 0x8, 0x0 ;  /* 0x000000000000781c */ /* 0x000fd60003f2e170 */
[----:B--2---:R-:W-:Y:S05]  /*58f0*/  @P0 BRA.U.ANY `(.L_x_3011) ;  /* 0xfffffffd00ec0947 */ /* 0x004fea000393ffff */
[----:B------:R0:W-:Y:S01]  /*5900*/  UTMACMDFLUSH ;  /* 0x00000000000079b7 */ /* 0x0001e20000000000 */
[----:B------:R-:W-:-:S04]  /*5910*/  DEPBAR.LE SB0, 0x0 ;  /* 0x000080000000791a */ /* 0x000fc80000000000 */
.L_x_3010:
[----:B------:R-:W-:Y:S05]  /*5920*/  BSYNC B0 ;  /* 0x0000000000007941 */ /* 0x000fea0003800000 */
.L_x_3009:
        /* <DEDUP_REMOVED lines=28> */
.L_x_3012:
        /* <DEDUP_REMOVED lines=8> */
.L_x_2977:
        /* <DEDUP_REMOVED lines=29> */
.L_x_3014:
[----:B------:R-:W-:Y:S01]  /*5d40*/  ULDC UR9, c[0x0][0x8cc] ;  /* 0x0002330000097ab9 */ /* 0x000fe20000000800 */
[----:B------:R-:W-:Y:S01]  /*5d50*/  UMOV UR7, UR8 ;  /* 0x0000000800077c82 */ /* 0x000fe20008000000 */
[----:B------:R-:W-:-:S11]  /*5d60*/  UISETP.NE.AND UP0, UPT, UR9, 0x1, UPT ;  /* 0x000000010900788c */ /* 0x000fd6000bf05270 */
[----:B------:R-:W-:Y:S02]  /*5d70*/  @UP0 ULDC.64 UR10, c[0x0][0x8d0] ;  /* 0x00023400000a0ab9 */ /* 0x000fe40000000a00 */
[----:B------:R-:W-:-:S04]  /*5d80*/  UIMAD.WIDE.U32 UR4, UR8, UR10, URZ ;  /* 0x0000000a080472a5 */ /* 0x000fc8000f8e003f */
[----:B------:R-:W-:-:S04]  /*5d90*/  @UP0 USHF.R.U32.HI UR7, URZ, UR11, UR5 ;  /* 0x0000000b3f070299 */ /* 0x000fc80008011605 */
[----:B------:R-:W-:-:S12]  /*5da0*/  UIMAD UR4, UR7, UR9, URZ ;  /* 0x00000009070472a4 */ /* 0x000fd8000f8e023f */
.L_x_3015:
        /* <DEDUP_REMOVED lines=23> */
.L_x_3016:
        /* <DEDUP_REMOVED lines=13> */
.L_x_3018:
[----:B------:R-:W-:-:S05]  /*5ff0*/  ULDC UR4, c[0x0][0x8f4] ;  /* 0x00023d0000047ab9 */ /* 0x000fca0000000800 */
.L_x_3017:
        /* <DEDUP_REMOVED lines=46> */
.L_x_3019:
        /* <DEDUP_REMOVED lines=13> */
.L_x_3020:
        /* <DEDUP_REMOVED lines=12> */
.L_x_3021:
        /* <DEDUP_REMOVED lines=54> */
.L_x_3024:
[----:B------:R-:W-:Y:S05]  /*67d0*/  BSYNC B0 ;  /* 0x0000000000007941 */ /* 0x000fea0003800000 */
.L_x_3023:
        /* <DEDUP_REMOVED lines=19> */
.L_x_3026:
[----:B------:R-:W-:Y:S05]  /*6910*/  BSYNC B0 ;  /* 0x0000000000007941 */ /* 0x000fea0003800000 */
.L_x_3025:
[----:B------:R-:W-:Y:S06]  /*6920*/  BAR.ARV 0xa, 0xa0 ;  /* 0x0282800000007b1d */ /* 0x000fec0000002000 */
[----:B------:R-:W-:Y:S04]  /*6930*/  BSSY B0, `(.L_x_3027) ;  /* 0x0000003000007945 */ /* 0x000fe80003800000 */
[----:B------:R-:W-:Y:S05]  /*6940*/  @!P0 BRA `(.L_x_3028) ;  /* 0x0000000000048947 */ /* 0x000fea0003800000 */
[----:B------:R-:W-:-:S04]  /*6950*/  DEPBAR.LE SB0, 0x0 ;  /* 0x000080000000791a */ /* 0x000fc80000000000 */
.L_x_3028:
[----:B------:R-:W-:Y:S05]  /*6960*/  BSYNC B0 ;  /* 0x0000000000007941 */ /* 0x000fea0003800000 */
.L_x_3027:
[----:B------:R-:W-:Y:S06]  /*6970*/  BAR.ARV 0xb, 0xa0 ;  /* 0x02c2800000007b1d */ /* 0x000fec0000002000 */
[----:B------:R-:W-:Y:S01]  /*6980*/  UIADD3 UR18, UR12, 0x1, URZ ;  /* 0x000000010c127890 */ /* 0x000fe2000fffe03f */
[----:B------:R-:W-:Y:S11]  /*6990*/  BRA `(.L_x_3029) ;  /* 0x0000000000047947 */ /* 0x000ff60003800000 */
.L_x_3022:
[----:B------:R-:W-:-:S05]  /*69a0*/  UMOV UR18, UR12 ;  /* 0x0000000c00127c82 */ /* 0x000fca0008000000 */
.L_x_3029:
        /* <DEDUP_REMOVED lines=22> */
.L_x_3042:
        /* <DEDUP_REMOVED lines=20> */
.L_x_3031:
[----:B------:R-:W-:Y:S05]  /*6c50*/  BSYNC B0 ;  /* 0x0000000000007941 */ /* 0x000fea0003800000 */
.L_x_3030:
        /* <DEDUP_REMOVED lines=13> */
.L_x_3033:
[----:B------:R-:W-:Y:S05]  /*6d30*/  BSYNC B0 ;  /* 0x0000000000007941 */ /* 0x000fea0003800000 */
.L_x_3032:
[----:B------:R-:W-:Y:S06]  /*6d40*/  BAR.ARV 0xa, 0xa0 ;  /* 0x0282800000007b1d */ /* 0x000fec0000002000 */
[----:B------:R-:W-:Y:S04]  /*6d50*/  BSSY B0, `(.L_x_3034) ;  /* 0x0000003000007945 */ /* 0x000fe80003800000 */
[----:B------:R-:W-:Y:S05]  /*6d60*/  @!P0 BRA `(.L_x_3035) ;  /* 0x0000000000048947 */ /* 0x000fea0003800000 */
[----:B------:R-:W-:-:S04]  /*6d70*/  DEPBAR.LE SB0, 0x0 ;  /* 0x000080000000791a */ /* 0x000fc80000000000 */
.L_x_3035:
[----:B------:R-:W-:Y:S05]  /*6d80*/  BSYNC B0 ;  /* 0x0000000000007941 */ /* 0x000fea0003800000 */
.L_x_3034:
        /* <DEDUP_REMOVED lines=13> */
.L_x_3037:
[----:B------:R-:W-:Y:S05]  /*6e60*/  BSYNC B0 ;  /* 0x0000000000007941 */ /* 0x000fea0003800000 */
.L_x_3036:
        /* <DEDUP_REMOVED lines=13> */
.L_x_3039:
[----:B------:R-:W-:Y:S05]  /*6f40*/  BSYNC B0 ;  /* 0x0000000000007941 */ /* 0x000fea0003800000 */
.L_x_3038:
[----:B------:R-:W-:Y:S01]  /*6f50*/  UIADD3 UR18, UR18, 0x2, URZ ;  /* 0x0000000212127890 */ /* 0x000fe2000fffe03f */
[----:B------:R-:W-:Y:S06]  /*6f60*/  BAR.ARV 0xa, 0xa0 ;  /* 0x0282800000007b1d */ /* 0x000fec0000002000 */
[----:B------:R-:W-:Y:S01]  /*6f70*/  UISETP.GE.AND UP0, UPT, UR18, UR7, UPT ;  /* 0x000000071200728c */ /* 0x000fe2000bf06270 */
[----:B------:R-:W-:Y:S04]  /*6f80*/  BSSY B0, `(.L_x_3040) ;  /* 0x0000003000007945 */ /* 0x000fe80003800000 */
[----:B------:R-:W-:Y:S06]  /*6f90*/  @!P0 BRA `(.L_x_3041) ;  /* 0x0000000000048947 */ /* 0x000fec0003800000 */
[----:B------:R-:W-:-:S04]  /*6fa0*/  DEPBAR.LE SB0, 0x0 ;  /* 0x000080000000791a */ /* 0x000fc80000000000 */
.L_x_3041:
[----:B------:R-:W-:Y:S05]  /*6fb0*/  BSYNC B0 ;  /* 0x0000000000007941 */ /* 0x000fea0003800000 */
.L_x_3040:
[----:B------:R-:W-:Y:S06]  /*6fc0*/  BAR.ARV 0xb, 0xa0 ;  /* 0x02c2800000007b1d */ /* 0x000fec0000002000 */
[----:B------:R-:W-:Y:S01]  /*6fd0*/  PLOP3.LUT P1, PT, PT, PT, UP0, 0x80, 0x0 ;  /* 0x000000000000781c */ /* 0x000fe20003f2f008 */
[----:B------:R-:W-:Y:S02]  /*6fe0*/  UIADD3 UR26, UR26, 0x3000, URZ ;  /* 0x000030001a1a7890 */ /* 0x000fe4000fffe03f */
[----:B------:R-:W-:-:S10]  /*6ff0*/  UIADD3 UR6, UR6, 0x3000, URZ ;  /* 0x0000300006067890 */ /* 0x000fd4000fffe03f */
[----:B------:R-:W-:Y:S05]  /*7000*/  @!P1 BRA `(.L_x_3042) ;  /* 0xfffffff800c09947 */ /* 0x000fea000383ffff */
[----:B------:R-:W-:Y:S05]  /*7010*/  BRA `(.L_x_2984) ;  /* 0x0000002c00c87947 */ /* 0x000fea0003800000 */
.L_x_3013:
        /* <DEDUP_REMOVED lines=22> */
.L_x_3043:
[----:B------:R-:W-:Y:S01]  /*7180*/  ULDC UR9, c[0x0][0x8cc] ;  /* 0x0002330000097ab9 */ /* 0x000fe20000000800 */
[----:B------:R-:W-:Y:S01]  /*7190*/  UMOV UR7, UR8 ;  /* 0x0000000800077c82 */ /* 0x000fe20008000000 */
[----:B------:R-:W-:-:S11]  /*71a0*/  UISETP.NE.AND UP0, UPT, UR9, 0x1, UPT ;  /* 0x000000010900788c */ /* 0x000fd6000bf05270 */
[----:B------:R-:W-:Y:S02]  /*71b0*/  @UP0 ULDC.64 UR10, c[0x0][0x8d0] ;  /* 0x00023400000a0ab9 */ /* 0x000fe40000000a00 */
[----:B------:R-:W-:-:S04]  /*71c0*/  UIMAD.WIDE.U32 UR4, UR8, UR10, URZ ;  /* 0x0000000a080472a5 */ /* 0x000fc8000f8e003f */
[----:B------:R-:W-:-:S04]  /*71d0*/  @UP0 USHF.R.U32.HI UR7, URZ, UR11, UR5 ;  /* 0x0000000b3f070299 */ /* 0x000fc80008011605 */
[----:B------:R-:W-:-:S12]  /*71e0*/  UIMAD UR4, UR7, UR9, URZ ;  /* 0x00000009070472a4 */ /* 0x000fd8000f8e023f */
.L_x_3044:
        /* <DEDUP_REMOVED lines=23> */
.L_x_3045:
        /* <DEDUP_REMOVED lines=14> */
.L_x_3047:
[----:B------:R-:W-:-:S05]  /*7440*/  ULDC UR4, c[0x0][0x8f4] ;  /* 0x00023d0000047ab9 */ /* 0x000fca0000000800 */
.L_x_3046:
        /* <DEDUP_REMOVED lines=60> */
.L_x_3049:
        /* <DEDUP_REMOVED lines=12> */
.L_x_3050:
[----:B------:R-:W-:Y:S05]  /*78d0*/  @!P2 BRA `(.L_x_3051) ;  /* 0x000000000014a947 */ /* 0x000fea0003800000 */
[----:B------:R-:W-:Y:S02]  /*78e0*/  IMAD.U32 R2, RZ, RZ, UR14 ;  /* 0x0000000eff027e24 */ /* 0x000fe4000f8e00ff */
[----:B------:R-:W-:-:S05]  /*78f0*/  IMAD.U32 R3, RZ, RZ, UR15 ;  /* 0x0000000fff037e24 */ /* 0x000fca000f8e00ff */
[----:B------:R-:W2:Y:S04]  /*7900*/  LDG.E R5, desc[UR46][R2.64] ;  /* 0x0000002e02057981 */ /* 0x000ea8000c1e1900 */
[----:B------:R-:W2:Y:S02]  /*7910*/  LDG.E R4, desc[UR46][R2.64+0x4] ;  /* 0x0000042e02047981 */ /* 0x000ea4000c1e1900 */
[----:B--2---:R-:W-:-:S07]  /*7920*/  IMAD.IADD R4, R4, 0x1, -R5 ;  /* 0x0000000104047824 */ /* 0x004fce00078e0a05 */
.L_x_3051:
        /* <DEDUP_REMOVED lines=62> */
.L_x_3081:
        /* <DEDUP_REMOVED lines=15> */
.L_x_3054:
        /* <DEDUP_REMOVED lines=122> */
.L_x_3065:
[----:B-123--:R-:W-:-:S04]  /*85a0*/  SHF.L.U32 R18, R10, 0x1f, RZ ;  /* 0x0000001f0a127819 */ /* 0x00efc800000006ff */
[----:B------:R-:W2:Y:S02]  /*85b0*/  SYNCS.PHASECHK.TRANS64.TRYWAIT P1, [R15+URZ+0x26840], R18 ;  /* 0x026840120f0075a7 */ /* 0x000ea4000802017f */
[----:B--2---:R-:W-:Y:S05]  /*85c0*/  @!P1 BRA `(.L_x_3057) ;  /* 0x0000001800dc9947 */ /* 0x004fea0003800000 */
.L_x_3082:
        /* <DEDUP_REMOVED lines=8> */
.L_x_3058:
        /* <DEDUP_REMOVED lines=44> */
.L_x_3083:
        /* <DEDUP_REMOVED lines=8> */
.L_x_3060:
        /* <DEDUP_REMOVED lines=44> */
.L_x_3084:
        /* <DEDUP_REMOVED lines=8> */
.L_x_3062:
        /* <DEDUP_REMOVED lines=38> */
.L_x_3086:
        /* <DEDUP_REMOVED lines=8> */
.L_x_3064:
        /* <DEDUP_REMOVED lines=44> */
.L_x_3056:
[----:B------:R-:W4:Y:S02]  /*9270*/  LDL.LU R4, [R1+0x4] ;  /* 0x0000040001047983 */ /* 0x000f240000300800 */
[----:B----4-:R-:W-:Y:S02]  /*9280*/  ISETP.NE.AND P1, PT, R4, RZ, PT ;  /* 0x000000ff0400720c */ /* 0x010fe40003f25270 */
[----:B------:R4:W5:Y:S11]  /*9290*/  LDL R4, [R1] ;  /* 0x0000000001047983 */ /* 0x0009760000100800 */
[----:B----4-:R-:W-:Y:S05]  /*92a0*/  @!P1 BRA `(.L_x_3055) ;  /* 0x0000000400949947 */ /* 0x010fea0003800000 */
[----:B------:R-:W-:-:S04]  /*92b0*/  SHF.L.U32 R12, R10, 0x1f, RZ ;  /* 0x0000001f0a0c7819 */ /* 0x000fc800000006ff */
[----:B------:R-:W4:Y:S02]  /*92c0*/  SYNCS.PHASECHK.TRANS64.TRYWAIT P1, [R15+URZ+0x26840], R12 ;  /* 0x0268400c0f0075a7 */ /* 0x000f24000802017f */
[----:B----4-:R-:W-:Y:S05]  /*92d0*/  @!P1 BRA `(.L_x_3066) ;  /* 0x0000000c00ec9947 */ /* 0x010fea0003800000 */
.L_x_3087:
        /* <DEDUP_REMOVED lines=8> */
.L_x_3067:
        /* <DEDUP_REMOVED lines=41> */
.L_x_3088:
        /* <DEDUP_REMOVED lines=8> */
.L_x_3069:
        /* <DEDUP_REMOVED lines=41> */
.L_x_3055:
[----:B------:R-:W1:Y:S01]  /*9900*/  S2R R0, SR_TID.X ;  /* 0x0000000000007919 */ /* 0x000e620000002100 */
[----:B------:R-:W-:Y:S01]  /*9910*/  IMAD R3, R16, 0x8, R15 ;  /* 0x0000000810037824 */ /* 0x000fe200078e020f */
[----:B-1----:R-:W-:Y:S02]  /*9920*/  LOP3.LUT R2, R0, 0x7f, RZ, 0xc0, !PT ;  /* 0x0000007f00027812 */ /* 0x002fe400078ec0ff */
[----:B------:R-:W-:Y:S02]  /*9930*/  SHF.L.U32 R0, R10, 0x1f, RZ ;  /* 0x0000001f0a007819 */ /* 0x000fe400000006ff */
[----:B------:R-:W-:Y:S02]  /*9940*/  ISETP.NE.AND P1, PT, R2, RZ, PT ;  /* 0x000000ff0200720c */ /* 0x000fe40003f25270 */
[----:B------:R-:W1:Y:S02]  /*9950*/  SYNCS.PHASECHK.TRANS64.TRYWAIT P0, [R3+URZ+0x26840], R0 ;  /* 0x02684000030075a7 */ /* 0x000e64000800017f */
[----:B-1----:R-:W-:Y:S09]  /*9960*/  @!P0 BRA `(.L_x_3070) ;  /* 0x0000000800708947 */ /* 0x002ff20003800000 */
.L_x_3089:
[----:B------:R-:W-:Y:S05]  /*9970*/  @P1 BRA `(.L_x_3071) ;  /* 0x0000000000181947 */ /* 0x000fea0003800000 */
[----:B------:R-:W1:Y:S01]  /*9980*/  S2R R2, SR_TID.X ;  /* 0x0000000000027919 */ /* 0x000e620000002100 */
[----:B------:R-:W-:-:S04]  /*9990*/  IMAD.MOV.U32 R0, RZ, RZ, 0x3100 ;  /* 0x00003100ff007424 */ /* 0x000fc800078e00ff */
[----:B------:R1:W-:Y:S02]  /*99a0*/  SYNCS.ARRIVE.TRANS64 RZ, [R3+URZ+0x26830], R0 ;  /* 0x0268300003ff79a7 */ /* 0x0003e4000800003f */
[----:B-1----:R-:W-:-:S13]  /*99b0*/  LOP3.LUT P0, RZ, R2, 0x1f, RZ, 0xc0, !PT ;  /* 0x0000001f02ff7812 */ /* 0x002fda000780c0ff */
[----:B------:R-:W-:Y:S05]  /*99c0*/  @!P0 BRA `(.L_x_3071) ;  /* 0x0000000000048947 */ /* 0x000fea0003800000 */
[----:B------:R-:W-:Y:S01]  /*99d0*/  BPT.TRAP 0x1 ;  /* 0x000000040000795c */ /* 0x000fe20000300000 */
.L_x_3071:
        /* <DEDUP_REMOVED lines=48> */
.L_x_3052:
[----:B------:R-:W-:Y:S05]  /*9ce0*/  BSYNC B0 ;  /* 0x0000000000007941 */ /* 0x000fea0003800000 */
.L_x_3048:
[----:B------:R-:W-:-:S03]  /*9cf0*/  UMOV UR7, 0xffffffff ;  /* 0xffffffff00077882 */ /* 0x000fc60000000000 */
[----:B------:R-:W-:Y:S05]  /*9d00*/  BRA.DIV UR7, `(.L_x_3072) ;  /* 0x00000006079c7947 */ /* 0x000fea000b800000 */
[----:B------:R-:W-:-:S13]  /*9d10*/  ELECT P6, URZ, PT ;  /* 0x00000000003f782f */ /* 0x000fda00038c0000 */
.L_x_3092:
[----:B------:R-:W-:Y:S05]  /*9d20*/  @!P6 BRA `(.L_x_2984) ;  /* 0x000000000084e947 */ /* 0x000fea0003800000 */
[----:B------:R-:W-:-:S06]  /*9d30*/  ULOP3.LUT UR7, UR38, 0x2, URZ, 0xfc, !UPT ;  /* 0x0000000226077892 */ /* 0x000fcc000f8efc3f */
[----:B------:R-:W-:-:S05]  /*9d40*/  IMAD.U32 R0, RZ, RZ, UR7 ;  /* 0x00000007ff007e24 */ /* 0x000fca000f8e00ff */
[----:B------:R-:W-:-:S13]  /*9d50*/  ISETP.NE.AND P2, PT, R0, 0x3, PT ;  /* 0x000000030000780c */ /* 0x000fda0003f45270 */
[----:B------:R-:W-:Y:S05]  /*9d60*/  @!P2 BRA `(.L_x_3073) ;  /* 0x000000000004a947 */ /* 0x000fea0003800000 */
[----:B------:R-:W-:Y:S01]  /*9d70*/  BPT.TRAP 0x1 ;  /* 0x000000040000795c */ /* 0x000fe20000300000 */
.L_x_3073:
        /* <DEDUP_REMOVED lines=15> */
.L_x_3093:
[----:B------:R-:W2:Y:S02]  /*9e70*/  SYNCS.PHASECHK.TRANS64.TRYWAIT P0, [R3+URZ], R0 ;  /* 0x00000000030075a7 */ /* 0x000ea4000800017f */
[----:B--2---:R-:W-:Y:S05]  /*9e80*/  @!P0 BRA `(.L_x_3075) ;  /* 0x0000000400708947 */ /* 0x004fea0003800000 */
.L_x_3094:
[----:B------:R-:W-:Y:S05]  /*9e90*/  @!P2 BRA `(.L_x_3076) ;  /* 0x000000000004a947 */ /* 0x000fea0003800000 */
[----:B------:R-:W-:Y:S01]  /*9ea0*/  BPT.TRAP 0x1 ;  /* 0x000000040000795c */ /* 0x000fe20000300000 */
.L_x_3076:
[----:B--2---:R-:W-:-:S04]  /*9eb0*/  VIADD R3, R8, 0x26840 ;  /* 0x0002684008037836 */ /* 0x004fc80000000000 */
[----:B------:R-:W-:-:S04]  /*9ec0*/  IMAD R5, R2, 0x8, R3 ;  /* 0x0000000802057824 */ /* 0x000fc800078e0203 */
[----:B------:R-:W2:Y:S02]  /*9ed0*/  SYNCS.PHASECHK.TRANS64.TRYWAIT P0, [R5+URZ], R4 ;  /* 0x00000004050075a7 */ /* 0x000ea4000800017f */
[----:B--2---:R-:W-:Y:S05]  /*9ee0*/  @!P0 BRA `(.L_x_3077) ;  /* 0x00000004006c8947 */ /* 0x004fea0003800000 */
.L_x_3095:
[----:B------:R-:W-:-:S07]  /*9ef0*/  IMAD R3, R6, 0x8, R3 ;  /* 0x0000000806037824 */ /* 0x000fce00078e0203 */
.L_x_3078:
[----:B---3--:R3:W4:Y:S02]  /*9f00*/  SYNCS.PHASECHK.TRANS64.TRYWAIT P0, [R3+URZ], R0 ;  /* 0x00000000030075a7 */ /* 0x008724000800017f */
[----:B----4-:R-:W-:Y:S05]  /*9f10*/  @!P0 NANOSLEEP.SYNCS 0x989680 ;  /* 0x009896800000895d */ /* 0x010fea0003900000 */
[----:B------:R-:W4:Y:S02]  /*9f20*/  @!P0 SYNCS.PHASECHK.TRANS64 P0, [R3+URZ], R0 ;  /* 0x00000000030085a7 */ /* 0x000f24000800007f */
[----:B----4-:R-:W-:Y:S05]  /*9f30*/  @!P0 BRA `(.L_x_3078) ;  /* 0xfffffffc00f08947 */ /* 0x010fea000383ffff */
.L_x_2984:
[----:B------:R-:W-:Y:S05]  /*9f40*/  BSYNC B6 ;  /* 0x0000000000067941 */ /* 0x000fea0003800000 */
.L_x_2976:
[----:B------:R-:W-:Y:S05]  /*9f50*/  EXIT ;  /* 0x000000000000794d */ /* 0x000fea0003800000 */
.L_x_2994:
[----:B------:R-:W-:Y:S02]  /*9f60*/  IMAD.MOV.U32 R13, RZ, RZ, R17 ;  /* 0x000000ffff0d7224 */ /* 0x000fe400078e0011 */
[----:B------:R-:W-:Y:S02]  /*9f70*/  IMAD.MOV.U32 R12, RZ, RZ, RZ ;  /* 0x000000ffff0c7224 */ /* 0x000fe400078e00ff */
[----:B------:R-:W-:Y:S02]  /*9f80*/  IMAD.MOV.U32 R11, RZ, RZ, 0x1f ;  /* 0x0000001fff0b7424 */ /* 0x000fe400078e00ff */
[----:B------:R-:W-:-:S07]  /*9f90*/  IMAD.MOV.U32 R15, RZ, RZ, -0x1 ;  /* 0xffffffffff0f7424 */ /* 0x000fce00078e00ff */
[----:B------:R-:W-:Y:S05]  /*9fa0*/  WARPSYNC.COLLECTIVE R15, `(.L_x_3079) ;  /* 0x000000000f087348 */ /* 0x000fea0003c00000 */
[----:B------:R1:W2:Y:S02]  /*9fb0*/  SHFL.IDX P6, R14, R13, R12, R11 ;  /* 0x0000000c0d0e7389 */ /* 0x0002a400000c000b */
[----:B-12---:R-:W-:Y:S01]  /*9fc0*/  ENDCOLLECTIVE ;  /* 0x000000000000791b */ /* 0x006fe20003800000 */
.L_x_3079:
[----:B------:R-:W-:Y:S05]  /*9fd0*/  BRA `(.L_x_3080) ;  /* 0xffffff7400cc7947 */ /* 0x000fea000383ffff */
.L_x_2996:
[----:B--2---:R2:W3:Y:S02]  /*9fe0*/  SYNCS.PHASECHK.TRANS64.TRYWAIT P0, [R235+URZ+0x26800], R4 ;  /* 0x02680004eb0075a7 */ /* 0x0044e4000800017f */
[----:B---3--:R-:W-:Y:S05]  /*9ff0*/  @!P0 NANOSLEEP.SYNCS 0x989680 ;  /* 0x009896800000895d */ /* 0x008fea0003900000 */
[----:B------:R-:W3:Y:S02]  /*a000*/  @!P0 SYNCS.PHASECHK.TRANS64 P0, [R235+URZ+0x26800], R4 ;  /* 0x02680004eb0085a7 */ /* 0x000ee4000800007f */
[----:B---3--:R-:W-:Y:S05]  /*a010*/  @!P0 BRA `(.L_x_2996) ;  /* 0xfffffffc00f08947 */ /* 0x008fea000383ffff */
[----:B------:R-:W-:Y:S05]  /*a020*/  BRA `(.L_x_2995) ;  /* 0xffffff7400f47947 */ /* 0x000fea000383ffff */
.L_x_3001:
[----:B--2---:R-:W-:-:S04]  /*a030*/  IMAD.U32 R5, RZ, RZ, UR8 ;  /* 0x00000008ff057e24 */ /* 0x004fc8000f8e00ff */
[----:B------:R2:W3:Y:S03]  /*a040*/  SYNCS.PHASECHK.TRANS64.TRYWAIT P1, [R5+URZ+0x26810], R120 ;  /* 0x02681078050075a7 */ /* 0x0004e6000802017f */
[----:B---3--:R-:W-:Y:S05]  /*a050*/  @!P1 NANOSLEEP.SYNCS 0x989680 ;  /* 0x009896800000995d */ /* 0x008fea0003900000 */
[----:B------:R-:W3:Y:S02]  /*a060*/  @!P1 SYNCS.PHASECHK.TRANS64 P1, [R5+URZ+0x26810], R120 ;  /* 0x02681078050095a7 */ /* 0x000ee4000802007f */
[----:B---3--:R-:W-:Y:S05]  /*a070*/  @!P1 BRA `(.L_x_3001) ;  /* 0xfffffffc00ec9947 */ /* 0x008fea000383ffff */
[----:B------:R-:W-:Y:S05]  /*a080*/  BRA `(.L_x_3000) ;  /* 0xffffff8000487947 */ /* 0x000fea000383ffff */
.L_x_3005:
[----:B------:R-:W-:-:S04]  /*a090*/  IMAD.U32 R121, RZ, RZ, UR8 ;  /* 0x00000008ff797e24 */ /* 0x000fc8000f8e00ff */
[----:B------:R1:W1:Y:S03]  /*a0a0*/  SYNCS.PHASECHK.TRANS64.TRYWAIT P1, [R121+URZ+0x26830], R120 ;  /* 0x02683078790075a7 */ /* 0x000266000802017f */
[----:B-1----:R-:W-:Y:S05]  /*a0b0*/  @!P1 NANOSLEEP.SYNCS 0x989680 ;  /* 0x009896800000995d */ /* 0x002fea0003900000 */
[----:B------:R-:W1:Y:S02]  /*a0c0*/  @!P1 SYNCS.PHASECHK.TRANS64 P1, [R121+URZ+0x26830], R120 ;  /* 0x02683078790095a7 */ /* 0x000e64000802007f */
[----:B-1----:R-:W-:Y:S05]  /*a0d0*/  @!P1 BRA `(.L_x_3005) ;  /* 0xfffffffc00ec9947 */ /* 0x002fea000383ffff */
[----:B------:R-:W-:Y:S05]  /*a0e0*/  BRA `(.L_x_3004) ;  /* 0xffffff88000c7947 */ /* 0x000fea000383ffff */
.L_x_3053:
[----:B-1----:R1:W2:Y:S02]  /*a0f0*/  SYNCS.PHASECHK.TRANS64.TRYWAIT P0, [R15+URZ+0x26820], R2 ;  /* 0x026820020f0075a7 */ /* 0x0022a4000800017f */
[----:B--2---:R-:W-:Y:S05]  /*a100*/  @!P0 NANOSLEEP.SYNCS 0x989680 ;  /* 0x009896800000895d */ /* 0x004fea0003900000 */
[----:B------:R-:W2:Y:S02]  /*a110*/  @!P0 SYNCS.PHASECHK.TRANS64 P0, [R15+URZ+0x26820], R2 ;  /* 0x026820020f0085a7 */ /* 0x000ea4000800007f */
[----:B--2---:R-:W-:Y:S05]  /*a120*/  @!P0 BRA `(.L_x_3053) ;  /* 0xfffffffc00f08947 */ /* 0x004fea000383ffff */
[----:B------:R-:W-:Y:S05]  /*a130*/  BRA `(.L_x_3081) ;  /* 0xffffffd800f47947 */ /* 0x000fea000383ffff */
.L_x_3057:
[----:B--2---:R2:W3:Y:S02]  /*a140*/  SYNCS.PHASECHK.TRANS64.TRYWAIT P1, [R15+URZ+0x26840], R18 ;  /* 0x026840120f0075a7 */ /* 0x0044e4000802017f */
[----:B---3--:R-:W-:Y:S05]  /*a150*/  @!P1 NANOSLEEP.SYNCS 0x989680 ;  /* 0x009896800000995d */ /* 0x008fea0003900000 */
[----:B------:R-:W3:Y:S02]  /*a160*/  @!P1 SYNCS.PHASECHK.TRANS64 P1, [R15+URZ+0x26840], R18 ;  /* 0x026840120f0095a7 */ /* 0x000ee4000802007f */
[----:B---3--:R-:W-:Y:S05]  /*a170*/  @!P1 BRA `(.L_x_3057) ;  /* 0xfffffffc00f09947 */ /* 0x008fea000383ffff */
[----:B------:R-:W-:Y:S05]  /*a180*/  BRA `(.L_x_3082) ;  /* 0xffffffe400107947 */ /* 0x000fea000383ffff */
.L_x_3059:
[----:B-1----:R1:W3:Y:S02]  /*a190*/  SYNCS.PHASECHK.TRANS64.TRYWAIT P1, [R15+URZ+0x26828], R18 ;  /* 0x026828120f0075a7 */ /* 0x0022e4000802017f */
[----:B---3--:R-:W-:Y:S05]  /*a1a0*/  @!P1 NANOSLEEP.SYNCS 0x989680 ;  /* 0x009896800000995d */ /* 0x008fea0003900000 */
[----:B------:R-:W3:Y:S02]  /*a1b0*/  @!P1 SYNCS.PHASECHK.TRANS64 P1, [R15+URZ+0x26828], R18 ;  /* 0x026828120f0095a7 */ /* 0x000ee4000802007f */
[----:B---3--:R-:W-:Y:S05]  /*a1c0*/  @!P1 BRA `(.L_x_3059) ;  /* 0xfffffffc00f09947 */ /* 0x008fea000383ffff */
[----:B------:R-:W-:Y:S05]  /*a1d0*/  BRA `(.L_x_3083) ;  /* 0xffffffe400cc7947 */ /* 0x000fea000383ffff */
.L_x_3061:
[----:B---3--:R3:W4:Y:S02]  /*a1e0*/  SYNCS.PHASECHK.TRANS64.TRYWAIT P1, [R15+URZ+0x26848], R18 ;  /* 0x026848120f0075a7 */ /* 0x008724000802017f */
[----:B----4-:R-:W-:Y:S05]  /*a1f0*/  @!P1 NANOSLEEP.SYNCS 0x989680 ;  /* 0x009896800000995d */ /* 0x010fea0003900000 */
[----:B------:R-:W4:Y:S02]  /*a200*/  @!P1 SYNCS.PHASECHK.TRANS64 P1, [R15+URZ+0x26848], R18 ;  /* 0x026848120f0095a7 */ /* 0x000f24000802007f */
[----:B----4-:R-:W-:Y:S05]  /*a210*/  @!P1 BRA `(.L_x_3061) ;  /* 0xfffffffc00f09947 */ /* 0x010fea000383ffff */
[----:B------:R-:W-:Y:S05]  /*a220*/  BRA `(.L_x_3084) ;  /* 0xffffffe800887947 */ /* 0x000fea000383ffff */
.L_x_3063:
[----:B------:R-:W-:-:S07]  /*a230*/  SHF.L.U32 R4, R10, 0x1f, RZ ;  /* 0x0000001f0a047819 */ /* 0x000fce00000006ff */
.L_x_3085:
[----:B----4-:R4:W1:Y:S02]  /*a240*/  SYNCS.PHASECHK.TRANS64.TRYWAIT P1, [R15+URZ+0x26820], R4 ;  /* 0x026820040f0075a7 */ /* 0x010864000802017f */
[----:B-1----:R-:W-:Y:S05]  /*a250*/  @!P1 NANOSLEEP.SYNCS 0x989680 ;  /* 0x009896800000995d */ /* 0x002fea0003900000 */
[----:B------:R-:W1:Y:S02]  /*a260*/  @!P1 SYNCS.PHASECHK.TRANS64 P1, [R15+URZ+0x26820], R4 ;  /* 0x026820040f0095a7 */ /* 0x000e64000802007f */
[----:B-1----:R-:W-:Y:S05]  /*a270*/  @!P1 BRA `(.L_x_3085) ;  /* 0xfffffffc00f09947 */ /* 0x002fea000383ffff */
[----:B------:R-:W-:Y:S05]  /*a280*/  BRA `(.L_x_3086) ;  /* 0xffffffec00287947 */ /* 0x000fea000383ffff */
.L_x_3066:
[----:B----4-:R4:W1:Y:S02]  /*a290*/  SYNCS.PHASECHK.TRANS64.TRYWAIT P1, [R15+URZ+0x26840], R12 ;  /* 0x0268400c0f0075a7 */ /* 0x010864000802017f */
[----:B-1----:R-:W-:Y:S05]  /*a2a0*/  @!P1 NANOSLEEP.SYNCS 0x989680 ;  /* 0x009896800000995d */ /* 0x002fea0003900000 */
[----:B------:R-:W1:Y:S02]  /*a2b0*/  @!P1 SYNCS.PHASECHK.TRANS64 P1, [R15+URZ+0x26840], R12 ;  /* 0x0268400c0f0095a7 */ /* 0x000e64000802007f */
[----:B-1----:R-:W-:Y:S05]  /*a2c0*/  @!P1 BRA `(.L_x_3066) ;  /* 0xfffffffc00f09947 */ /* 0x002fea000383ffff */
[----:B------:R-:W-:Y:S05]  /*a2d0*/  BRA `(.L_x_3087) ;  /* 0xfffffff000007947 */ /* 0x000fea000383ffff */
.L_x_3068:
[----:B-1----:R1:W2:Y:S02]  /*a2e0*/  SYNCS.PHASECHK.TRANS64.TRYWAIT P1, [R15+URZ+0x26828], R12 ;  /* 0x0268280c0f0075a7 */ /* 0x0022a4000802017f */
[----:B--2---:R-:W-:Y:S05]  /*a2f0*/  @!P1 NANOSLEEP.SYNCS 0x989680 ;  /* 0x009896800000995d */ /* 0x004fea0003900000 */
[----:B------:R-:W2:Y:S02]  /*a300*/  @!P1 SYNCS.PHASECHK.TRANS64 P1, [R15+URZ+0x26828], R12 ;  /* 0x0268280c0f0095a7 */ /* 0x000ea4000802007f */
[----:B--2---:R-:W-:Y:S05]  /*a310*/  @!P1 BRA `(.L_x_3068) ;  /* 0xfffffffc00f09947 */ /* 0x004fea000383ffff */
[----:B------:R-:W-:Y:S05]  /*a320*/  BRA `(.L_x_3088) ;  /* 0xfffffff000b07947 */ /* 0x000fea000383ffff */
.L_x_3070:
[----:B------:R1:W1:Y:S02]  /*a330*/  SYNCS.PHASECHK.TRANS64.TRYWAIT P0, [R3+URZ+0x26840], R0 ;  /* 0x02684000030075a7 */ /* 0x000264000800017f */
[----:B-1----:R-:W-:Y:S05]  /*a340*/  @!P0 NANOSLEEP.SYNCS 0x989680 ;  /* 0x009896800000895d */ /* 0x002fea0003900000 */
[----:B------:R-:W1:Y:S02]  /*a350*/  @!P0 SYNCS.PHASECHK.TRANS64 P0, [R3+URZ+0x26840], R0 ;  /* 0x02684000030085a7 */ /* 0x000e64000800007f */
[----:B-1----:R-:W-:Y:S05]  /*a360*/  @!P0 BRA `(.L_x_3070) ;  /* 0xfffffffc00f08947 */ /* 0x002fea000383ffff */
[----:B------:R-:W-:Y:S05]  /*a370*/  BRA `(.L_x_3089) ;  /* 0xfffffff4007c7947 */ /* 0x000fea000383ffff */
.L_x_3072:
[----:B------:R-:W-:Y:S01]  /*a380*/  BSSY B0, `(.L_x_3090) ;  /* 0x0000006000007945 */ /* 0x000fe20003800000 */
[----:B------:R-:W-:-:S07]  /*a390*/  IMAD.MOV.U32 R15, RZ, RZ, -0x1 ;  /* 0xffffffffff0f7424 */ /* 0x000fce00078e00ff */
[----:B------:R-:W-:Y:S05]  /*a3a0*/  WARPSYNC.COLLECTIVE R15, `(.L_x_3091) ;  /* 0x000000000f0c7348 */ /* 0x000fea0003c00000 */
[----:B------:R-:W-:Y:S02]  /*a3b0*/  ELECT P6, UR62, PT ;  /* 0x00000000003e782f */ /* 0x000fe400038c0000 */
[----:B------:R-:W-:Y:S01]  /*a3c0*/  MOV R14, UR62 ;  /* 0x0000003e000e7c02 */ /* 0x000fe20008000f00 */
[----:B------:R-:W-:Y:S10]  /*a3d0*/  ENDCOLLECTIVE ;  /* 0x000000000000791b */ /* 0x000ff40003800000 */
.L_x_3091:
[----:B------:R-:W-:Y:S05]  /*a3e0*/  BSYNC B0 ;  /* 0x0000000000007941 */ /* 0x000fea0003800000 */
.L_x_3090:
[----:B------:R-:W-:Y:S05]  /*a3f0*/  BRA `(.L_x_3092) ;  /* 0xfffffff800487947 */ /* 0x000fea000383ffff */
.L_x_3074:
[----:B-1----:R1:W2:Y:S02]  /*a400*/  SYNCS.PHASECHK.TRANS64.TRYWAIT P0, [R7+URZ], R4 ;  /* 0x00000004070075a7 */ /* 0x0022a4000800017f */
[----:B--2---:R-:W-:Y:S05]  /*a410*/  @!P0 NANOSLEEP.SYNCS 0x989680 ;  /* 0x009896800000895d */ /* 0x004fea0003900000 */
[----:B------:R-:W2:Y:S02]  /*a420*/  @!P0 SYNCS.PHASECHK.TRANS64 P0, [R7+URZ], R4 ;  /* 0x00000004070085a7 */ /* 0x000ea4000800007f */
[----:B--2---:R-:W-:Y:S05]  /*a430*/  @!P0 BRA `(.L_x_3074) ;  /* 0xfffffffc00f08947 */ /* 0x004fea000383ffff */
[----:B------:R-:W-:Y:S05]  /*a440*/  BRA `(.L_x_3093) ;  /* 0xfffffff800887947 */ /* 0x000fea000383ffff */
.L_x_3075:
[----:B--2---:R2:W3:Y:S02]  /*a450*/  SYNCS.PHASECHK.TRANS64.TRYWAIT P0, [R3+URZ], R0 ;  /* 0x00000000030075a7 */ /* 0x0044e4000800017f */
[----:B---3--:R-:W-:Y:S05]  /*a460*/  @!P0 NANOSLEEP.SYNCS 0x989680 ;  /* 0x009896800000895d */ /* 0x008fea0003900000 */
[----:B------:R-:W3:Y:S02]  /*a470*/  @!P0 SYNCS.PHASECHK.TRANS64 P0, [R3+URZ], R0 ;  /* 0x00000000030085a7 */ /* 0x000ee4000800007f */
[----:B---3--:R-:W-:Y:S05]  /*a480*/  @!P0 BRA `(.L_x_3075) ;  /* 0xfffffffc00f08947 */ /* 0x008fea000383ffff */
[----:B------:R-:W-:Y:S05]  /*a490*/  BRA `(.L_x_3094) ;  /* 0xfffffff8007c7947 */ /* 0x000fea000383ffff */
.L_x_3077:
[----:B--2---:R2:W3:Y:S02]  /*a4a0*/  SYNCS.PHASECHK.TRANS64.TRYWAIT P0, [R5+URZ], R4 ;  /* 0x00000004050075a7 */ /* 0x0044e4000800017f */
[----:B---3--:R-:W-:Y:S05]  /*a4b0*/  @!P0 NANOSLEEP.SYNCS 0x989680 ;  /* 0x009896800000895d */ /* 0x008fea0003900000 */
[----:B------:R-:W3:Y:S02]  /*a4c0*/  @!P0 SYNCS.PHASECHK.TRANS64 P0, [R5+URZ], R4 ;  /* 0x00000004050085a7 */ /* 0x000ee4000800007f */
[----:B---3--:R-:W-:Y:S05]  /*a4d0*/  @!P0 BRA `(.L_x_3077) ;  /* 0xfffffffc00f08947 */ /* 0x008fea000383ffff */
[----:B------:R-:W-:Y:S05]  /*a4e0*/  BRA `(.L_x_3095) ;  /* 0xfffffff800807947 */ /* 0x000fea000383ffff */
.L_x_3096:
        /* <DEDUP_REMOVED lines=9> */
.L_x_3316:


//--------------------- .text._ZN7cutlass13device_kernelIN5flash32FlashAttnBwdPostprocessConvertdQIN4cute5tupleIJNS3_1CILi128EEENS5_ILi96EEEEEENS_10bfloat16_tEfNS_4arch4Sm90ELi256ENS3_8TiledMMAINS3_8MMA_AtomIJNS3_4SM904GMMA27MMA_64x96x16_F32BF16BF16_RSILNSF_5MajorE0ELSH_1ELNSF_7ScaleInE1ELSI_1EEEEEENS3_6LayoutINS4_IJNS5_ILi2EEENS5_ILi1EEESN_EEENS4_IJSN_NS5_ILi0EEESP_EEEEENS4_IJNS3_10UnderscoreESS_SS_EEEEELb0EEEEEvNT_6ParamsE --------------------------
	.section	.text._ZN7cutlass13device_kernelIN5flash32FlashAttnBwdPostprocessConvertdQIN4cute5tupleIJNS3_1CILi128EEENS5_ILi96EEEEEENS_10bfloat16_tEfNS_4arch4Sm90ELi256ENS3_8TiledMMAINS3_8MMA_AtomIJNS3_4SM904GMMA27MMA_64x96x16_F32BF16BF16_RSILNSF_5MajorE0ELSH_1ELNSF_7ScaleInE1ELSI_1EEEEEENS3_6LayoutINS4_IJNS5_ILi2EEENS5_ILi1EEESN_EEENS4_IJSN_NS5_ILi0EEESP_EEEEENS4_IJNS3_10UnderscoreESS_SS_EEEEELb0EEEEEvNT_6ParamsE,"ax",@progbits
	.align	128
.text._ZN7cutlass13device_kernelIN5flash32FlashAttnBwdPostprocessConvertdQIN4cute5tupleIJNS3_1CILi128EEENS5_ILi96EEEEEENS_10bfloat16_tEfNS_4arch4Sm90ELi256ENS3_8TiledMMAINS3_8MMA_AtomIJNS3_4SM904GMMA27MMA_64x96x16_F32BF16BF16_RSILNSF_5MajorE0ELSH_1ELNSF_7ScaleInE1ELSI_1EEEEEENS3_6LayoutINS4_IJNS5_ILi2EEENS5_ILi1EEESN_EEENS4_IJSN_NS5_ILi0EEESP_EEEEENS4_IJNS3_10UnderscoreESS_SS_EEEEELb0EEEEEvNT_6ParamsE:
        .type           _ZN7cutlass13device_kernelIN5flash32FlashAttnBwdPostprocessConvertdQIN4cute5tupleIJNS3_1CILi128EEENS5_ILi96EEEEEENS_10bfloat16_tEfNS_4arch4Sm90ELi256ENS3_8TiledMMAINS3_8MMA_AtomIJNS3_4SM904GMMA27MMA_64x96x16_F32BF16BF16_RSILNSF_5MajorE0ELSH_1ELNSF_7ScaleInE1ELSI_1EEEEEENS3_6LayoutINS4_IJNS5_ILi2EEENS5_ILi1EEESN_EEENS4_IJSN_NS5_ILi0EEESP_EEEEENS4_IJNS3_10UnderscoreESS_SS_EEEEELb0EEEEEvNT_6ParamsE,@function
        .size           _ZN7cutlass13device_kernelIN5flash32FlashAttnBwdPostprocessConvertdQIN4cute5tupleIJNS3_1CILi128EEENS5_ILi96EEEEEENS_10bfloat16_tEfNS_4arch4Sm90ELi256ENS3_8TiledMMAINS3_8MMA_AtomIJNS3_4SM904GMMA27MMA_64x96x16_F32BF16BF16_RSILNSF_5MajorE0ELSH_1ELNSF_7ScaleInE1ELSI_1EEEEEENS3_6LayoutINS4_IJNS5_ILi2EEENS5_ILi1EEESN_EEENS4_IJSN_NS5_ILi0EEESP_EEEEENS4_IJNS3_10UnderscoreESS_SS_EEEEELb0EEEEEvNT_6ParamsE,(.L_x_3317 - _ZN7cutlass13device_kernelIN5flash32FlashAttnBwdPostprocessConvertdQIN4cute5tupleIJNS3_1CILi128EEENS5_ILi96EEEEEENS_10bfloat16_tEfNS_4arch4Sm90ELi256ENS3_8TiledMMAINS3_8MMA_AtomIJNS3_4SM904GMMA27MMA_64x96x16_F32BF16BF16_RSILNSF_5MajorE0ELSH_1ELNSF_7ScaleInE1ELSI_1EEEEEENS3_6LayoutINS4_IJNS5_ILi2EEENS5_ILi1EEESN_EEENS4_IJSN_NS5_ILi0EEESP_EEEEENS4_IJNS3_10UnderscoreESS_SS_EEEEELb0EEEEEvNT_6ParamsE)
        .other          _ZN7cutlass13device_kernelIN5flash32FlashAttnBwdPostprocessConvertdQIN4cute5tupleIJNS3_1CILi128EEENS5_ILi96EEEEEENS_10bfloat16_tEfNS_4arch4Sm90ELi256ENS3_8TiledMMAINS3_8MMA_AtomIJNS3_4SM904GMMA27MMA_64x96x16_F32BF16BF16_RSILNSF_5MajorE0ELSH_1ELNSF_7ScaleInE1ELSI_1EEEEEENS3_6LayoutINS4_IJNS5_ILi2EEENS5_ILi1EEESN_EEENS4_IJSN_NS5_ILi0EEESP_EEEEENS4_IJNS3_10UnderscoreESS_SS_EEEEELb0EEEEEvNT_6ParamsE,@"STO_CUDA_ENTRY STV_DEFAULT"
_ZN7cutlass13device_kernelIN5flash32FlashAttnBwdPostprocessConvertdQIN4cute5tupleIJNS3_1CILi128EEENS5_ILi96EEEEEENS_10bfloat16_tEfNS_4arch4Sm90ELi256ENS3_8TiledMMAINS3_8MMA_AtomIJNS3_4SM904GMMA27MMA_64x96x16_F32BF16BF16_RSILNSF_5MajorE0ELSH_1ELNSF_7ScaleInE1ELSI_1EEEEEENS3_6LayoutINS4_IJNS5_ILi2EEENS5_ILi1EEESN_EEENS4_IJSN_NS5_ILi0EEESP_EEEEENS4_IJNS3_10UnderscoreESS_SS_EEEEELb0EEEEEvNT_6ParamsE:
[----:B------:R-:W-:Y:S08]  /*0000*/  LDC R1, c[0x0][0x28] ;  /* 0x00000a00ff017b82 */ /* 0x000ff00000000800 */
[----:B------:R-:W0:Y:S01]  /*0010*/  LDC.64 R4, c[0x0][0x278] ;  /* 0x00009e00ff047b82 */ /* 0x000e220000000a00 */
[----:B------:R-:W1:Y:S01]  /*0020*/  S2R R13, SR_CTAID.Z ;  /* 0x00000000000d7919 */ /* 0x000e620000002700 */
[----:B------:R-:W-:-:S06]  /*0030*/  ULDC.64 UR8, c[0x0][0x208] ;  /* 0x0000820000087ab9 */ /* 0x000fcc0000000a00 */
[----:B------:R-:W2:Y:S08]  /*0040*/  LDC.64 R6, c[0x0][0x270] ;  /* 0x00009c00ff067b82 */ /* 0x000eb00000000a00 */
[----:B------:R-:W1:Y:S01]  /*0050*/  LDC.64 R2, c[0x0][0x270] ;  /* 0x00009c00ff027b82 */ /* 0x000e620000000a00 */
[----:B0-----:R-:W-:-:S04]  /*0060*/  ISETP.NE.U32.AND P2, PT, R4, RZ, PT ;  /* 0x000000ff0400720c */ /* 0x001fc80003f45070 */
[----:B------:R-:W-:Y:S02]  /*0070*/  ISETP.NE.AND.EX P2, PT, R5, RZ, PT, P2 ;  /* 0x000000ff0500720c */ /* 0x000fe40003f45320 */
[----:B--2---:R-:W-:-:S04]  /*0080*/  ISETP.NE.U32.AND P1, PT, R6, RZ, PT ;  /* 0x000000ff0600720c */ /* 0x004fc80003f25070 */
[----:B------:R-:W-:Y:S01]  /*0090*/  ISETP.NE.AND.EX P1, PT, R7, RZ, PT, P1 ;  /* 0x000000ff0700720c */ /* 0x000fe20003f25310 */
[----:B------:R-:W-:Y:S01]  /*00a0*/  ULDC UR4, c[0x0][0x240] ;  /* 0x0000900000047ab9 */ /* 0x000fe20000000800 */
[----:B-1----:R-:W-:-:S05]  /*00b0*/  IMAD.WIDE R2, R13, 0x4, R2 ;  /* 0x000000040d027825 */ /* 0x002fca00078e0202 */
[----:B------:R-:W0:Y:S01]  /*00c0*/  @P2 LDC.64 R4, c[0x0][0x278] ;  /* 0x00009e00ff042b82 */ /* 0x000e220000000a00 */
[----:B------:R-:W-:-:S05]  /*00d0*/  IMAD.U32 R8, RZ, RZ, UR4 ;  /* 0x00000004ff087e24 */ /* 0x000fca000f8e00ff */
[----:B------:R1:W5:Y:S01]  /*00e0*/  @P1 LDG.E R9, desc[UR8][R2.64] ;  /* 0x0000000802091981 */ /* 0x000362000c1e1900 */
[----:B0-----:R-:W-:-:S05]  /*00f0*/  @P2 IMAD.WIDE R4, R13, 0x4, R4 ;  /* 0x000000040d042825 */ /* 0x001fca00078e0204 */
[----:B------:R1:W5:Y:S01]  /*0100*/  @P2 LDG.E R8, desc[UR8][R4.64] ;  /* 0x0000000804082981 */ /* 0x000362000c1e1900 */
[----:B------:R-:W-:Y:S01]  /*0110*/  ISETP.NE.U32.AND P0, PT, R6, RZ, PT ;  /* 0x000000ff0600720c */ /* 0x000fe20003f05070 */
[----:B------:R-:W0:Y:S03]  /*0120*/  S2R R66, SR_CTAID.X ;  /* 0x0000000000427919 */ /* 0x000e260000002500 */
[----:B------:R-:W-:Y:S01]  /*0130*/  ISETP.NE.AND.EX P0, PT, R7, RZ, PT, P0 ;  /* 0x000000ff0700720c */ /* 0x000fe20003f05300 */
[----:B0-----:R-:W-:Y:S01]  /*0140*/  IMAD.SHL.U32 R11, R66, 0x80, RZ ;  /* 0x00000080420b7824 */ /* 0x001fe200078e00ff */
[----:B-1----:R-:W-:Y:S11]  /*0150*/  @P2 BRA `(.L_x_3097) ;  /* 0x0000000000102947 */ /* 0x002ff60003800000 */
[----:B------:R-:W-:Y:S05]  /*0160*/  @!P1 BRA `(.L_x_3097) ;  /* 0x00000000000c9947 */ /* 0x000fea0003800000 */
[----:B------:R-:W2:Y:S04]  /*0170*/  LDG.E R5, desc[UR8][R2.64] ;  /* 0x0000000802057981 */ /* 0x000ea8000c1e1900 */
[----:B-----5:R-:W2:Y:S02]  /*0180*/  LDG.E R8, desc[UR8][R2.64+0x4] ;  /* 0x0000040802087981 */ /* 0x020ea4000c1e1900 */
[----:B--2---:R-:W-:-:S07]  /*0190*/  IMAD.IADD R8, R8, 0x1, -R5 ;  /* 0x0000000108087824 */ /* 0x004fce00078e0a05 */
.L_x_3097:
[----:B-----5:R-:W-:-:S13]  /*01a0*/  ISETP.LE.AND P2, PT, R8, R11, PT ;  /* 0x0000000b0800720c */ /* 0x020fda0003f43270 */
[----:B------:R-:W-:Y:S05]  /*01b0*/  @P0 EXIT P2 ;  /* 0x000000000000094d */ /* 0x000fea0001000000 */
[----:B------:R-:W0:Y:S01]  /*01c0*/  S2R R0, SR_CTAID.Y ;  /* 0x0000000000007919 */ /* 0x000e220000002600 */
[----:B------:R-:W-:Y:S01]  /*01d0*/  @P1 IMAD R2, R13, 0x80, R9 ;  /* 0x000000800d021824 */ /* 0x000fe200078e0209 */
[----:B------:R-:W1:Y:S01]  /*01e0*/  LDC.64 R14, c[0x0][0x228] ;  /* 0x00008a00ff0e7b82 */ /* 0x000e620000000a00 */
[----:B------:R-:W-:Y:S01]  /*01f0*/  CS2R R4, SRZ ;  /* 0x0000000000047805 */ /* 0x000fe2000001ff00 */
[----:B------:R-:W2:Y:S01]  /*0200*/  S2R R68, SR_TID.X ;  /* 0x0000000000447919 */ /* 0x000ea20000002100 */
[----:B------:R-:W-:Y:S01]  /*0210*/  IMAD R7, R66, 0x3000, RZ ;  /* 0x0000300042077824 */ /* 0x000fe200078e02ff */
[----:B------:R-:W-:Y:S01]  /*0220*/  @P1 SHF.R.S32.HI R3, RZ, 0x1f, R2 ;  /* 0x0000001fff031819 */ /* 0x000fe20000011402 */
[----:B------:R-:W-:Y:S01]  /*0230*/  BSSY B0, `(.L_x_3098) ;  /* 0x0000030000007945 */ /* 0x000fe20003800000 */
[----:B------:R-:W3:Y:S02]  /*0240*/  S2R R21, SR_CgaCtaId ;  /* 0x0000000000157919 */ /* 0x000ee40000008800 */
[----:B------:R-:W-:Y:S01]  /*0250*/  @P1 LEA.HI R3, R3, R2, RZ, 0x7 ;  /* 0x0000000203031211 */ /* 0x000fe200078f38ff */
[----:B------:R-:W4:Y:S03]  /*0260*/  LDC.64 R16, c[0x0][0x230] ;  /* 0x00008c00ff107b82 */ /* 0x000f260000000a00 */
[----:B------:R-:W-:-:S05]  /*0270*/  @P1 SHF.R.S32.HI R3, RZ, 0x7, R3 ;  /* 0x00000007ff031819 */ /* 0x000fca0000011403 */
[----:B------:R-:W-:Y:S01]  /*0280*/  @P1 IMAD R3, R3, 0x3000, RZ ;  /* 0x0000300003031824 */ /* 0x000fe200078e02ff */
[----:B------:R-:W5:Y:S03]  /*0290*/  LDC.64 R18, c[0x0][0x210] ;  /* 0x00008400ff127b82 */ /* 0x000f660000000a00 */
[--C-:B------:R-:W-:Y:S01]  /*02a0*/  @P1 IMAD.MOV.U32 R4, RZ, RZ, R3.reuse ;  /* 0x000000ffff041224 */ /* 0x100fe200078e0003 */
[----:B------:R-:W-:-:S04]  /*02b0*/  @P1 SHF.R.S32.HI R5, RZ, 0x1f, R3 ;  /* 0x0000001fff051819 */ /* 0x000fc80000011403 */
[C---:B------:R-:W-:Y:S02]  /*02c0*/  IADD3 R6, P2, R7.reuse, R4, RZ ;  /* 0x0000000407067210 */ /* 0x040fe40007f5e0ff */
[----:B0-----:R-:W-:Y:S02]  /*02d0*/  SHF.R.S32.HI R3, RZ, 0x1f, R0 ;  /* 0x0000001fff037819 */ /* 0x001fe40000011400 */
[----:B------:R-:W-:Y:S02]  /*02e0*/  LEA.HI.X.SX32 R7, R7, R5, 0x1, P2 ;  /* 0x0000000507077211 */ /* 0x000fe400010f0eff */
[----:B------:R-:W-:Y:S01]  /*02f0*/  SHF.R.S32.HI R5, RZ, 0x1f, R13 ;  /* 0x0000001fff057819 */ /* 0x000fe2000001140d */
[-C--:B-1----:R-:W-:Y:S02]  /*0300*/  IMAD R2, R3, R14.reuse, RZ ;  /* 0x0000000e03027224 */ /* 0x082fe400078e02ff */
[----:B------:R-:W-:Y:S01]  /*0310*/  IMAD.WIDE.U32 R6, R0, R14, R6 ;  /* 0x0000000e00067225 */ /* 0x000fe200078e0006 */
[----:B------:R-:W-:-:S03]  /*0320*/  SEL R5, R5, RZ, !P0 ;  /* 0x000000ff05057207 */ /* 0x000fc60004000000 */
[----:B------:R-:W-:Y:S01]  /*0330*/  IMAD R15, R0, R15, R2 ;  /* 0x0000000f000f7224 */ /* 0x000fe200078e0202 */
[----:B------:R-:W-:Y:S01]  /*0340*/  SEL R2, R13, RZ, !P0 ;  /* 0x000000ff0d027207 */ /* 0x000fe20004000000 */
[-C--:B----4-:R-:W-:Y:S01]  /*0350*/  IMAD R4, R5, R16.reuse, RZ ;  /* 0x0000001005047224 */ /* 0x090fe200078e02ff */
[----:B--2---:R-:W-:Y:S02]  /*0360*/  ISETP.NE.AND P0, PT, R68, RZ, PT ;  /* 0x000000ff4400720c */ /* 0x004fe40003f05270 */
[----:B------:R-:W-:Y:S01]  /*0370*/  IADD3 R7, R7, R15, RZ ;  /* 0x0000000f07077210 */ /* 0x000fe20007ffe0ff */
[C---:B------:R-:W-:Y:S02]  /*0380*/  IMAD R13, R2.reuse, R17, R4 ;  /* 0x00000011020d7224 */ /* 0x040fe400078e0204 */
[----:B------:R-:W-:-:S04]  /*0390*/  IMAD.WIDE.U32 R6, R2, R16, R6 ;  /* 0x0000001002067225 */ /* 0x000fc800078e0006 */
[----:B------:R-:W-:Y:S01]  /*03a0*/  IMAD.IADD R4, R7, 0x1, R13 ;  /* 0x0000000107047824 */ /* 0x000fe200078e020d */
[----:B-----5:R-:W-:-:S04]  /*03b0*/  LEA R18, P2, R6, R18, 0x2 ;  /* 0x0000001206127211 */ /* 0x020fc800078410ff */
[----:B------:R-:W-:Y:S01]  /*03c0*/  LEA.HI.X R4, R6, R19, R4, 0x2, P2 ;  /* 0x0000001306047211 */ /* 0x000fe200010f1404 */
[----:B---3--:R-:W-:Y:S08]  /*03d0*/  @P0 BRA `(.L_x_3099) ;  /* 0x0000000000540947 */ /* 0x008ff00003800000 */
[----:B------:R-:W0:Y:S01]  /*03e0*/  S2UR UR7, SR_CgaCtaId ;  /* 0x00000000000779c3 */ /* 0x000e220000008800 */
[----:B------:R-:W-:Y:S01]  /*03f0*/  UMOV UR6, 0x400 ;  /* 0x0000040000067882 */ /* 0x000fe20000000000 */
[----:B------:R-:W-:Y:S01]  /*0400*/  UMOV UR4, 0x1 ;  /* 0x0000000100047882 */ /* 0x000fe20000000000 */
[----:B------:R-:W-:Y:S01]  /*0410*/  IMAD.MOV.U32 R6, RZ, RZ, 0xc000 ;  /* 0x0000c000ff067424 */ /* 0x000fe200078e00ff */
[----:B------:R-:W-:-:S04]  /*0420*/  UIADD3 UR4, -UR4, 0x100000, URZ ;  /* 0x0010000004047890 */ /* 0x000fc8000fffe13f */
[----:B------:R-:W-:Y:S02]  /*0430*/  USHF.L.U32 UR5, UR4, 0xb, URZ ;  /* 0x0000000b04057899 */ /* 0x000fe4000800063f */
[----:B------:R-:W-:Y:S01]  /*0440*/  USHF.L.U32 UR4, UR4, 0x1, URZ ;  /* 0x0000000104047899 */ /* 0x000fe2000800063f */
[----:B------:R-:W-:Y:S01]  /*0450*/  PLOP3.LUT P0, PT, PT, PT, PT, 0x80, 0x0 ;  /* 0x000000000000781c */ /* 0x000fe20003f0f070 */
[----:B------:R-:W-:Y:S01]  /*0460*/  UMOV UR10, 0xc00 ;  /* 0x00000c00000a7882 */ /* 0x000fe20000000000 */
[----:B0-----:R-:W-:-:S04]  /*0470*/  ULEA UR6, UR7, UR6, 0x18 ;  /* 0x0000000607067291 */ /* 0x001fc8000f8ec03f */
[----:B------:R-:W-:Y:S01]  /*0480*/  UIADD3 UR7, UR6, 0x12000, URZ ;  /* 0x0001200006077890 */ /* 0x000fe2000fffe03f */
[----:B------:R-:W0:Y:S07]  /*0490*/  FENCE.VIEW.ASYNC.S ;  /* 0x00000000000073c6 */ /* 0x000e2e0000000000 */
[----:B0-----:R0:W1:Y:S02]  /*04a0*/  SYNCS.EXCH.64 URZ, [UR6+0x12000], UR4 ;  /* 0x01200004063f75b2 */ /* 0x0010640008000100 */
[----:B0-----:R-:W-:-:S02]  /*04b0*/  R2UR UR4, R18 ;  /* 0x00000000120472ca */ /* 0x001fc400000e0000 */
[----:B------:R-:W-:Y:S01]  /*04c0*/  R2UR UR5, R4 ;  /* 0x00000000040572ca */ /* 0x000fe200000e0000 */
[----:B-1----:R0:W-:-:S14]  /*04d0*/  SYNCS.ARRIVE.TRANS64 RZ, [UR6+0x12000], R6 ;  /* 0x01200006ffff79a7 */ /* 0x0021dc0008000006 */
.L_x_3100:
[----:B------:R-:W-:Y:S01]  /*04e0*/  @P0 ELECT P2, URZ, PT ;  /* 0x00000000003f082f */ /* 0x000fe20003840000 */
[----:B------:R1:W-:-:S12]  /*04f0*/  UBLKCP.S.G [UR6], [UR4], UR10 ;  /* 0x00000006040073ba */ /* 0x0003d8000800020a */
[----:B------:R-:W-:Y:S02]  /*0500*/  @P2 PLOP3.LUT P0, PT, P2, PT, PT, 0x8, 0x0 ;  /* 0x000000000000281c */ /* 0x000fe4000170e170 */
[----:B------:R-:W-:-:S11]  /*0510*/  PLOP3.LUT P2, PT, PT, PT, PT, 0x8, 0x0 ;  /* 0x000000000000781c */ /* 0x000fd60003f4e170 */
[----:B-1----:R-:W-:Y:S05]  /*0520*/  @P0 BRA.U.ANY `(.L_x_3100) ;  /* 0xfffffffd00ec0947 */ /* 0x002fea000393ffff */
.L_x_3099:
[----:B------:R-:W-:Y:S05]  /*0530*/  BSYNC B0 ;  /* 0x0000000000007941 */ /* 0x000fea0003800000 */
.L_x_3098:
[----:B------:R-:W-:Y:S01]  /*0540*/  BAR.SYNC.DEFER_BLOCKING 0x0 ;  /* 0x0000000000007b1d */ /* 0x000fe20000010000 */
[----:B------:R-:W-:Y:S02]  /*0550*/  MOV R4, 0x400 ;  /* 0x0000040000047802 */ /* 0x000fe40000000f00 */
[----:B0-----:R-:W-:Y:S02]  /*0560*/  CS2R R6, SRZ ;  /* 0x0000000000067805 */ /* 0x001fe4000001ff00 */
[----:B------:R-:W-:Y:S01]  /*0570*/  SHF.L.U32 R13, RZ, 0x1f, RZ ;  /* 0x0000001fff0d7819 */ /* 0x000fe200000006ff */
[--C-:B------:R-:W-:Y:S01]  /*0580*/  @P1 IMAD.MOV.U32 R6, RZ, RZ, R9.reuse ;  /* 0x000000ffff061224 */ /* 0x100fe200078e0009 */
[----:B------:R-:W-:Y:S02]  /*0590*/  LEA R4, R21, R4, 0x18 ;  /* 0x0000000415047211 */ /* 0x000fe400078ec0ff */
[----:B------:R-:W-:-:S07]  /*05a0*/  @P1 SHF.R.S32.HI R7, RZ, 0x1f, R9 ;  /* 0x0000001fff071819 */ /* 0x000fce0000011409 */
.L_x_3101:
[----:B0-----:R0:W1:Y:S02]  /*05b0*/  SYNCS.PHASECHK.TRANS64.TRYWAIT P0, [R4+URZ+0x12000], R13 ;  /* 0x0120000d040075a7 */ /* 0x001064000800017f */
[----:B-1----:R-:W-:Y:S05]  /*05c0*/  @!P0 NANOSLEEP.SYNCS 0x989680 ;  /* 0x009896800000895d */ /* 0x002fea0003900000 */
[----:B------:R-:W1:Y:S02]  /*05d0*/  @!P0 SYNCS.PHASECHK.TRANS64 P0, [R4+URZ+0x12000], R13 ;  /* 0x0120000d040085a7 */ /* 0x000e64000800007f */
[----:B-1----:R-:W-:Y:S05]  /*05e0*/  @!P0 BRA `(.L_x_3101) ;  /* 0xfffffffc00f08947 */ /* 0x002fea000383ffff */
[----:B------:R-:W-:Y:S01]  /*05f0*/  SHF.R.S32.HI R9, RZ, 0x1f, R68 ;  /* 0x0000001fff097819 */ /* 0x000fe20000011444 */
[----:B------:R-:W-:Y:S01]  /*0600*/  IMAD.MOV.U32 R49, RZ, RZ, 0x20 ;  /* 0x00000020ff317424 */ /* 0x000fe200078e00ff */
[----:B------:R-:W-:Y:S01]  /*0610*/  VIADDMNMX R18, R8, -R11, 0x80, PT ;  /* 0x0000008008127446 */ /* 0x000fe2000380090b */
[----:B------:R-:W-:Y:S01]  /*0620*/  ULDC UR4, c[0x0][0x268] ;  /* 0x00009a0000047ab9 */ /* 0x000fe20000000800 */
[CC--:B------:R-:W-:Y:S01]  /*0630*/  LEA.HI R12, R9.reuse, R68.reuse, RZ, 0x4 ;  /* 0x00000044090c7211 */ /* 0x0c0fe200078f20ff */
[----:B------:R-:W-:Y:S01]  /*0640*/  BSSY B0, `(.L_x_3102) ;  /* 0x00000b9000007945 */ /* 0x000fe20003800000 */
[CC--:B------:R-:W-:Y:S02]  /*0650*/  LEA.HI R8, R9.reuse, R68.reuse, RZ, 0x7 ;  /* 0x0000004409087211 */ /* 0x0c0fe400078f38ff */
[----:B------:R-:W-:Y:S02]  /*0660*/  LOP3.LUT R10, R12, 0xfffffff0, RZ, 0xc0, !PT ;  /* 0xfffffff00c0a7812 */ /* 0x000fe400078ec0ff */
[----:B0-----:R-:W-:-:S02]  /*0670*/  LEA.HI R13, R9, R68, RZ, 0x5 ;  /* 0x00000044090d7211 */ /* 0x001fc400078f28ff */
[CC--:B------:R-:W-:Y:S01]  /*0680*/  LEA.HI R11, R9.reuse, R68.reuse, RZ, 0x2 ;  /* 0x00000044090b7211 */ /* 0x0c0fe200078f10ff */
[----:B------:R-:W-:Y:S01]  /*0690*/  IMAD.IADD R10, R68, 0x1, -R10 ;  /* 0x00000001440a7824 */ /* 0x000fe200078e0a0a */
[-C--:B------:R-:W-:Y:S02]  /*06a0*/  LEA.HI R15, R9, R68.reuse, RZ, 0x3 ;  /* 0x00000044090f7211 */ /* 0x080fe400078f18ff */
[----:B------:R-:W-:Y:S02]  /*06b0*/  LOP3.LUT R9, R8, 0x3fffff80, RZ, 0xc0, !PT ;  /* 0x3fffff8008097812 */ /* 0x000fe400078ec0ff */
[----:B------:R-:W-:Y:S02]  /*06c0*/  SHF.R.S32.HI R17, RZ, 0x2, R11 ;  /* 0x00000002ff117819 */ /* 0x000fe4000001140b */
[----:B------:R-:W-:Y:S02]  /*06d0*/  IADD3 R9, -R9, R68, RZ ;  /* 0x0000004409097210 */ /* 0x000fe40007ffe1ff */
[----:B------:R-:W-:Y:S01]  /*06e0*/  SHF.R.S32.HI R8, RZ, 0x7, R8 ;  /* 0x00000007ff087819 */ /* 0x000fe20000011408 */
[C---:B------:R-:W-:Y:S01]  /*06f0*/  VIADD R16, R17.reuse, 0x40 ;  /* 0x0000004011107836 */ /* 0x040fe20000000000 */
[----:B------:R-:W-:-:S02]  /*0700*/  IADD3 R40, P1, R17, R6, RZ ;  /* 0x0000000611287210 */ /* 0x000fc40007f3e0ff */
[----:B------:R-:W-:Y:S01]  /*0710*/  LEA.HI R6, R10, R10, RZ, 0x1 ;  /* 0x0000000a0a067211 */ /* 0x000fe200078f08ff */
[----:B------:R-:W-:Y:S01]  /*0720*/  IMAD R9, R8, 0x600, R9 ;  /* 0x0000060008097824 */ /* 0x000fe200078e0209 */
[C---:B------:R-:W-:Y:S02]  /*0730*/  LOP3.LUT R14, R11.reuse, 0x1ffffffc, RZ, 0xc0, !PT ;  /* 0x1ffffffc0b0e7812 */ /* 0x040fe400078ec0ff */
[----:B------:R-:W-:Y:S01]  /*0740*/  LEA.HI R11, R11, R17, RZ, 0x1 ;  /* 0x000000110b0b7211 */ /* 0x000fe200078f08ff */
[----:B------:R-:W-:Y:S01]  /*0750*/  IMAD.SHL.U32 R63, R9, 0x4, RZ ;  /* 0x00000004093f7824 */ /* 0x000fe200078e00ff */
[----:B------:R-:W-:Y:S01]  /*0760*/  LEA.HI.X.SX32 R41, R17, R7, 0x1, P1 ;  /* 0x0000000711297211 */ /* 0x000fe200008f0eff */
[----:B------:R-:W-:Y:S01]  /*0770*/  IMAD.IADD R68, R68, 0x1, -R14 ;  /* 0x0000000144447824 */ /* 0x000fe200078e0a0e */
[----:B------:R-:W-:Y:S01]  /*0780*/  SHF.R.S32.HI R7, RZ, 0x1, R6 ;  /* 0x00000001ff077819 */ /* 0x000fe20000011406 */
[----:B------:R-:W-:Y:S01]  /*0790*/  IMAD R63, R63, 0x4, R4 ;  /* 0x000000043f3f7824 */ /* 0x000fe200078e0204 */
[----:B------:R-:W-:Y:S01]  /*07a0*/  SHF.R.S32.HI R8, RZ, 0x1f, R6 ;  /* 0x0000001fff087819 */ /* 0x000fe20000011406 */
[----:B------:R-:W-:Y:S01]  /*07b0*/  IMAD.SHL.U32 R68, R68, 0x8, RZ ;  /* 0x0000000844447824 */ /* 0x000fe200078e00ff */
[----:B------:R-:W-:Y:S01]  /*07c0*/  LOP3.LUT R14, R11, 0x3fffffe, RZ, 0xc0, !PT ;  /* 0x03fffffe0b0e7812 */ /* 0x000fe200078ec0ff */
[----:B------:R-:W-:Y:S01]  /*07d0*/  IMAD.WIDE R66, R66, 0x80, R40 ;  /* 0x0000008042427825 */ /* 0x000fe200078e0228 */
[----:B------:R-:W-:Y:S01]  /*07e0*/  SHF.R.S32.HI R11, RZ, 0x1f, R10 ;  /* 0x0000001fff0b7819 */ /* 0x000fe2000001140a */
[----:B------:R-:W0:Y:S01]  /*07f0*/  LDS.128 R40, [R63+0x4000] ;  /* 0x004000003f287984 */ /* 0x000e220000000c00 */
[----:B------:R-:W-:-:S02]  /*0800*/  LEA.HI R8, R8, R7, RZ, 0x2 ;  /* 0x0000000708087211 */ /* 0x000fc400078f10ff */
[----:B------:R-:W-:Y:S02]  /*0810*/  LOP3.LUT R9, R6, 0x3fffffe, RZ, 0xc0, !PT ;  /* 0x03fffffe06097812 */ /* 0x000fe400078ec0ff */
[----:B------:R-:W-:Y:S02]  /*0820*/  ISETP.GE.AND P0, PT, R16, R18, PT ;  /* 0x000000121000720c */ /* 0x000fe40003f06270 */
[----:B------:R-:W-:Y:S01]  /*0830*/  IADD3 R6, R17, -R14, RZ ;  /* 0x8000000e11067210 */ /* 0x000fe20007ffe0ff */
[----:B------:R-:W-:Y:S01]  /*0840*/  IMAD.IADD R29, R10, 0x1, -R9 ;  /* 0x000000010a1d7824 */ /* 0x000fe200078e0a09 */
[----:B------:R-:W-:Y:S02]  /*0850*/  LOP3.LUT R14, R8, 0xfffffffc, RZ, 0xc0, !PT ;  /* 0xfffffffc080e7812 */ /* 0x000fe400078ec0ff */
[----:B------:R-:W-:Y:S02]  /*0860*/  LEA.HI R16, R11, R10, RZ, 0x3 ;  /* 0x0000000a0b107211 */ /* 0x000fe400078f18ff */
[----:B------:R-:W1:Y:S01]  /*0870*/  LDS.128 R8, [R63] ;  /* 0x000000003f087984 */ /* 0x000e620000000c00 */
[----:B------:R-:W-:Y:S01]  /*0880*/  IMAD.IADD R32, R7, 0x1, -R14 ;  /* 0x0000000107207824 */ /* 0x000fe200078e0a0e */
[----:B------:R-:W-:Y:S01]  /*0890*/  SHF.L.U32 R20, R16, 0x5, RZ ;  /* 0x0000000510147819 */ /* 0x000fe200000006ff */
[----:B------:R-:W-:Y:S01]  /*08a0*/  IMAD.SHL.U32 R7, R15, 0x8, RZ ;  /* 0x000000080f077824 */ /* 0x000fe200078e00ff */
[----:B------:R-:W-:-:S02]  /*08b0*/  SHF.R.S32.HI R35, RZ, 0x5, R13 ;  /* 0x00000005ff237819 */ /* 0x000fc4000001140d */
[----:B------:R-:W-:Y:S02]  /*08c0*/  LOP3.LUT R30, R20, 0x7fffff00, RZ, 0xc0, !PT ;  /* 0x7fffff00141e7812 */ /* 0x000fe400078ec0ff */
[----:B------:R-:W-:Y:S01]  /*08d0*/  LOP3.LUT R25, R7, 0xc0, RZ, 0xc0, !PT ;  /* 0x000000c007197812 */ /* 0x000fe200078ec0ff */
[----:B------:R-:W-:Y:S01]  /*08e0*/  IMAD.SHL.U32 R7, R32, 0x40, RZ ;  /* 0x0000004020077824 */ /* 0x000fe200078e00ff */
[----:B------:R-:W-:Y:S01]  /*08f0*/  SHF.R.U32.HI R28, RZ, 0x1, R12 ;  /* 0x00000001ff1c7819 */ /* 0x000fe2000001160c */
[C---:B------:R-:W-:Y:S01]  /*0900*/  IMAD R30, R35.reuse, 0x200, R30 ;  /* 0x00000200231e7824 */ /* 0x040fe200078e021e */
[----:B------:R-:W-:Y:S01]  /*0910*/  SHF.R.U32.HI R36, RZ, 0x3, R25 ;  /* 0x00000003ff247819 */ /* 0x000fe20000011619 */
[----:B------:R-:W-:Y:S01]  /*0920*/  IMAD R44, R35, 0x8, R6 ;  /* 0x00000008232c7824 */ /* 0x000fe200078e0206 */
[----:B------:R-:W-:Y:S01]  /*0930*/  LOP3.LUT R7, R7, 0xc0, RZ, 0xc0, !PT ;  /* 0x000000c007077812 */ /* 0x000fe200078ec0ff */
[----:B------:R-:W-:Y:S01]  /*0940*/  VIADD R6, R4, 0xc000 ;  /* 0x0000c00004067836 */ /* 0x000fe20000000000 */
[----:B------:R-:W-:Y:S01]  /*0950*/  LOP3.LUT R31, R25, 0x18, R68, 0xf8, !PT ;  /* 0x00000018191f7812 */ /* 0x000fe200078ef844 */
[----:B------:R-:W2:Y:S01]  /*0960*/  LDS.128 R20, [R63+0x1800] ;  /* 0x001800003f147984 */ /* 0x000ea20000000c00 */
[----:B------:R-:W-:-:S02]  /*0970*/  LOP3.LUT R33, R7, 0x8, R28, 0xf8, !PT ;  /* 0x0000000807217812 */ /* 0x000fc400078ef81c */
[----:B------:R-:W-:Y:S01]  /*0980*/  SHF.R.U32.HI R34, RZ, 0x3, R7 ;  /* 0x00000003ff227819 */ /* 0x000fe20000011607 */
[----:B------:R-:W3:Y:S01]  /*0990*/  LDS.128 R24, [R63+0x2000] ;  /* 0x002000003f187984 */ /* 0x000ee20000000c00 */
[----:B------:R-:W-:Y:S01]  /*09a0*/  LOP3.LUT R7, R31, R36, RZ, 0x3c, !PT ;  /* 0x000000241f077212 */ /* 0x000fe200078e3cff */
[----:B------:R-:W-:Y:S01]  /*09b0*/  IMAD R36, R29, 0x20, R30 ;  /* 0x000000201d247824 */ /* 0x000fe200078e021e */
[----:B------:R-:W-:Y:S01]  /*09c0*/  LOP3.LUT R53, R33, R34, RZ, 0x3c, !PT ;  /* 0x0000002221357212 */ /* 0x000fe200078e3cff */
[----:B------:R-:W4:Y:S01]  /*09d0*/  LDS.128 R12, [R63+0x800] ;  /* 0x000800003f0c7984 */ /* 0x000f220000000c00 */
[----:B------:R-:W-:Y:S01]  /*09e0*/  LOP3.LUT P1, RZ, R32, 0x2, RZ, 0xc0, !PT ;  /* 0x0000000220ff7812 */ /* 0x000fe2000782c0ff */
[----:B------:R-:W-:Y:S01]  /*09f0*/  IMAD.U32 R7, R44, 0x20, R7 ;  /* 0x000000202c077824 */ /* 0x000fe200078e0007 */
[----:B------:R-:W-:Y:S01]  /*0a00*/  IADD3 R53, R53, R36, RZ ;  /* 0x0000002435357210 */ /* 0x000fe20007ffe0ff */
[----:B------:R-:W5:Y:S01]  /*0a10*/  LDS.128 R28, [R63+0x2800] ;  /* 0x002800003f1c7984 */ /* 0x000f620000000c00 */
[----:B------:R-:W-:Y:S01]  /*0a20*/  SEL R49, R49, 0xffffffe0, !P1 ;  /* 0xffffffe031317807 */ /* 0x000fe20004800000 */
[----:B0-----:R-:W-:Y:S01]  /*0a30*/  FMUL.FTZ R41, R41, UR4 ;  /* 0x0000000429297c20 */ /* 0x001fe20008410000 */
[----:B------:R-:W-:Y:S01]  /*0a40*/  ISETP.GE.AND P2, PT, R17, R18, PT ;  /* 0x000000121100720c */ /* 0x000fe20003f46270 */
[C---:B------:R-:W-:Y:S01]  /*0a50*/  IMAD R52, R53.reuse, 0x2, R6 ;  /* 0x0000000235347824 */ /* 0x040fe200078e0206 */
[----:B------:R-:W0:Y:S01]  /*0a60*/  LDS.128 R32, [R63+0x3000] ;  /* 0x003000003f207984 */ /* 0x000e220000000c00 */
[----:B------:R-:W-:-:S02]  /*0a70*/  IMAD R53, R53, 0x2, R4 ;  /* 0x0000000235357824 */ /* 0x000fc400078e0204 */
[----:B------:R-:W-:Y:S01]  /*0a80*/  FMUL.FTZ R43, R43, UR4 ;  /* 0x000000042b2b7c20 */ /* 0x000fe20008410000 */
[----:B------:R-:W-:Y:S01]  /*0a90*/  IMAD R6, R7, 0x2, R6 ;  /* 0x0000000207067824 */ /* 0x000fe200078e0206 */
[----:B------:R-:W0:Y:S01]  /*0aa0*/  LDS.128 R16, [R63+0x1000] ;  /* 0x001000003f107984 */ /* 0x000e220000000c00 */
[----:B------:R-:W-:Y:S01]  /*0ab0*/  IADD3 R52, R52, R49, RZ ;  /* 0x0000003134347210 */ /* 0x000fe20007ffe0ff */
[----:B-1----:R-:W-:Y:S01]  /*0ac0*/  FMUL.FTZ R54, R8, UR4 ;  /* 0x0000000408367c20 */ /* 0x002fe20008410000 */
[----:B------:R-:W-:Y:S01]  /*0ad0*/  FMUL.FTZ R57, R9, UR4 ;  /* 0x0000000409397c20 */ /* 0x000fe20008410000 */
[----:B------:R-:W1:Y:S01]  /*0ae0*/  LDS.128 R36, [R63+0x3800] ;  /* 0x003800003f247984 */ /* 0x000e620000000c00 */
[----:B------:R-:W-:Y:S01]  /*0af0*/  FMUL.FTZ R55, R10, UR4 ;  /* 0x000000040a377c20 */ /* 0x000fe20008410000 */
[----:B------:R-:W-:Y:S02]  /*0b00*/  FMUL.FTZ R56, R11, UR4 ;  /* 0x000000040b387c20 */ /* 0x000fe40008410000 */
[----:B------:R-:W1:Y:S04]  /*0b10*/  LDS.128 R44, [R63+0x4800] ;  /* 0x004800003f2c7984 */ /* 0x000e680000000c00 */
[----:B------:R-:W1:Y:S04]  /*0b20*/  LDS.128 R48, [R63+0x5000] ;  /* 0x005000003f307984 */ /* 0x000e680000000c00 */
[----:B------:R-:W1:Y:S01]  /*0b30*/  LDS.128 R8, [R63+0x5800] ;  /* 0x005800003f087984 */ /* 0x000e620000000c00 */
[----:B--2---:R-:W-:Y:S01]  /*0b40*/  FMUL.FTZ R62, R21, UR4 ;  /* 0x00000004153e7c20 */ /* 0x004fe20008410000 */
[----:B------:R-:W-:Y:S01]  /*0b50*/  FMUL.FTZ R64, R23, UR4 ;  /* 0x0000000417407c20 */ /* 0x000fe20008410000 */
[----:B------:R-:W-:Y:S01]  /*0b60*/  FMUL.FTZ R21, R22, UR4 ;  /* 0x0000000416157c20 */ /* 0x000fe20008410000 */
[----:B------:R-:W-:Y:S01]  /*0b70*/  FMUL.FTZ R20, R20, UR4 ;  /* 0x0000000414147c20 */ /* 0x000fe20008410000 */
[----:B---3--:R-:W-:Y:S01]  /*0b80*/  FMUL.FTZ R23, R26, UR4 ;  /* 0x000000041a177c20 */ /* 0x008fe20008410000 */
[----:B------:R-:W-:Y:S01]  /*0b90*/  FMUL.FTZ R22, R24, UR4 ;  /* 0x0000000418167c20 */ /* 0x000fe20008410000 */
[----:B------:R-:W-:Y:S01]  /*0ba0*/  FMUL.FTZ R26, R27, UR4 ;  /* 0x000000041b1a7c20 */ /* 0x000fe20008410000 */
[----:B------:R-:W-:Y:S01]  /*0bb0*/  FMUL.FTZ R25, R25, UR4 ;  /* 0x0000000419197c20 */ /* 0x000fe20008410000 */
[----:B----4-:R-:W-:Y:S01]  /*0bc0*/  FMUL.FTZ R59, R13, UR4 ;  /* 0x000000040d3b7c20 */ /* 0x010fe20008410000 */
[----:B------:R-:W-:Y:S01]  /*0bd0*/  FMUL.FTZ R12, R12, UR4 ;  /* 0x000000040c0c7c20 */ /* 0x000fe20008410000 */
[----:B------:R-:W-:Y:S01]  /*0be0*/  FMUL.FTZ R13, R14, UR4 ;  /* 0x000000040e0d7c20 */ /* 0x000fe20008410000 */
[----:B------:R-:W-:Y:S01]  /*0bf0*/  FMUL.FTZ R58, R15, UR4 ;  /* 0x000000040f3a7c20 */ /* 0x000fe20008410000 */
[----:B-----5:R-:W-:Y:S01]  /*0c00*/  FMUL.FTZ R24, R28, UR4 ;  /* 0x000000041c187c20 */ /* 0x020fe20008410000 */
[----:B------:R-:W-:Y:S01]  /*0c10*/  FMUL.FTZ R27, R30, UR4 ;  /* 0x000000041e1b7c20 */ /* 0x000fe20008410000 */
[----:B------:R-:W-:Y:S01]  /*0c20*/  FMUL.FTZ R30, R31, UR4 ;  /* 0x000000041f1e7c20 */ /* 0x000fe20008410000 */
[----:B------:R-:W-:Y:S01]  /*0c30*/  FMUL.FTZ R29, R29, UR4 ;  /* 0x000000041d1d7c20 */ /* 0x000fe20008410000 */
[----:B0-----:R-:W-:Y:S01]  /*0c40*/  FMUL.FTZ R28, R32, UR4 ;  /* 0x00000004201c7c20 */ /* 0x001fe20008410000 */
[----:B------:R-:W-:Y:S01]  /*0c50*/  FMUL.FTZ R31, R34, UR4 ;  /* 0x00000004221f7c20 */ /* 0x000fe20008410000 */
[----:B------:R-:W-:Y:S01]  /*0c60*/  FMUL.FTZ R35, R35, UR4 ;  /* 0x0000000423237c20 */ /* 0x000fe20008410000 */
[----:B------:R-:W-:Y:S01]  /*0c70*/  FMUL.FTZ R33, R33, UR4 ;  /* 0x0000000421217c20 */ /* 0x000fe20008410000 */
[----:B------:R-:W-:Y:S01]  /*0c80*/  FMUL.FTZ R14, R16, UR4 ;  /* 0x00000004100e7c20 */ /* 0x000fe20008410000 */
[----:B------:R-:W-:Y:S01]  /*0c90*/  FMUL.FTZ R61, R17, UR4 ;  /* 0x00000004113d7c20 */ /* 0x000fe20008410000 */
[----:B------:R-:W-:Y:S01]  /*0ca0*/  FMUL.FTZ R15, R18, UR4 ;  /* 0x00000004120f7c20 */ /* 0x000fe20008410000 */
[----:B------:R-:W-:Y:S01]  /*0cb0*/  FMUL.FTZ R60, R19, UR4 ;  /* 0x00000004133c7c20 */ /* 0x000fe20008410000 */
        /* <DEDUP_REMOVED lines=9> */
[----:B------:R-:W-:Y:S01]  /*0d50*/  F2FP.BF16.F32.PACK_AB R16, R57, R54 ;  /* 0x000000363910723e */ /* 0x000fe200000010ff */
[----:B------:R-:W-:Y:S01]  /*0d60*/  FMUL.FTZ R45, R45, UR4 ;  /* 0x000000042d2d7c20 */ /* 0x000fe20008410000 */
[----:B------:R-:W-:Y:S01]  /*0d70*/  F2FP.BF16.F32.PACK_AB R17, R56, R55 ;  /* 0x000000373811723e */ /* 0x000fe200000010ff */
[----:B------:R-:W-:Y:S01]  /*0d80*/  FMUL.FTZ R47, R47, UR4 ;  /* 0x000000042f2f7c20 */ /* 0x000fe20008410000 */
[----:B------:R-:W-:Y:S01]  /*0d90*/  F2FP.BF16.F32.PACK_AB R18, R59, R12 ;  /* 0x0000000c3b12723e */ /* 0x000fe200000010ff */
[----:B------:R-:W-:Y:S01]  /*0da0*/  FMUL.FTZ R46, R50, UR4 ;  /* 0x00000004322e7c20 */ /* 0x000fe20008410000 */
[----:B------:R-:W-:Y:S01]  /*0db0*/  F2FP.BF16.F32.PACK_AB R19, R58, R13 ;  /* 0x0000000d3a13723e */ /* 0x000fe200000010ff */
[----:B------:R-:W-:Y:S01]  /*0dc0*/  FMUL.FTZ R48, R8, UR4 ;  /* 0x0000000408307c20 */ /* 0x000fe20008410000 */
[----:B------:R-:W-:Y:S01]  /*0dd0*/  FMUL.FTZ R49, R49, UR4 ;  /* 0x0000000431317c20 */ /* 0x000fe20008410000 */
[----:B------:R-:W-:Y:S01]  /*0de0*/  FMUL.FTZ R51, R51, UR4 ;  /* 0x0000000433337c20 */ /* 0x000fe20008410000 */
[----:B------:R-:W-:Y:S01]  /*0df0*/  FMUL.FTZ R55, R9, UR4 ;  /* 0x0000000409377c20 */ /* 0x000fe20008410000 */
[----:B------:R-:W-:Y:S01]  /*0e00*/  FMUL.FTZ R50, R10, UR4 ;  /* 0x000000040a327c20 */ /* 0x000fe20008410000 */
[----:B------:R-:W-:Y:S01]  /*0e10*/  FMUL.FTZ R57, R11, UR4 ;  /* 0x000000040b397c20 */ /* 0x000fe20008410000 */
[----:B------:R-:W-:Y:S01]  /*0e20*/  F2FP.BF16.F32.PACK_AB R8, R61, R14 ;  /* 0x0000000e3d08723e */ /* 0x000fe200000010ff */
[----:B------:R0:W-:Y:S01]  /*0e30*/  STSM.16.M88.4 [R53+0xc000], R16 ;  /* 0x00c0001035007844 */ /* 0x0001e20000000200 */
[----:B------:R-:W-:-:S02]  /*0e40*/  F2FP.BF16.F32.PACK_AB R9, R60, R15 ;  /* 0x0000000f3c09723e */ /* 0x000fc400000010ff */
[----:B------:R-:W-:Y:S02]  /*0e50*/  F2FP.BF16.F32.PACK_AB R10, R62, R20 ;  /* 0x000000143e0a723e */ /* 0x000fe400000010ff */
[----:B------:R-:W-:Y:S02]  /*0e60*/  F2FP.BF16.F32.PACK_AB R11, R64, R21 ;  /* 0x00000015400b723e */ /* 0x000fe400000010ff */
[----:B------:R-:W-:Y:S01]  /*0e70*/  F2FP.BF16.F32.PACK_AB R14, R29, R24 ;  /* 0x000000181d0e723e */ /* 0x000fe200000010ff */
[----:B------:R-:W-:Y:S01]  /*0e80*/  VIADD R24, R68, 0x40 ;  /* 0x0000004044187836 */ /* 0x000fe20000000000 */
[----:B------:R-:W-:Y:S01]  /*0e90*/  F2FP.BF16.F32.PACK_AB R12, R25, R22 ;  /* 0x00000016190c723e */ /* 0x000fe200000010ff */
[----:B------:R1:W-:Y:S01]  /*0ea0*/  STSM.16.M88.4 [R52], R8 ;  /* 0x0000000834007844 */ /* 0x0003e20000000200 */
[----:B------:R-:W-:Y:S01]  /*0eb0*/  F2FP.BF16.F32.PACK_AB R13, R26, R23 ;  /* 0x000000171a0d723e */ /* 0x000fe200000010ff */
[----:B------:R-:W-:Y:S01]  /*0ec0*/  VIADD R25, R68, 0x20 ;  /* 0x0000002044197836 */ /* 0x000fe20000000000 */
[----:B------:R-:W-:-:S02]  /*0ed0*/  F2FP.BF16.F32.PACK_AB R15, R30, R27 ;  /* 0x0000001b1e0f723e */ /* 0x000fc400000010ff */
[----:B------:R-:W-:Y:S02]  /*0ee0*/  F2FP.BF16.F32.PACK_AB R29, R35, R31 ;  /* 0x0000001f231d723e */ /* 0x000fe400000010ff */
[----:B------:R-:W-:Y:S01]  /*0ef0*/  F2FP.BF16.F32.PACK_AB R28, R33, R28 ;  /* 0x0000001c211c723e */ /* 0x000fe200000010ff */
[----:B------:R1:W-:Y:S01]  /*0f00*/  STSM.16.M88.4 [R53+0xe000], R12 ;  /* 0x00e0000c35007844 */ /* 0x0003e20000000200 */
[----:B------:R-:W-:Y:S02]  /*0f10*/  F2FP.BF16.F32.PACK_AB R30, R37, R32 ;  /* 0x00000020251e723e */ /* 0x000fe400000010ff */
[----:B------:R-:W-:Y:S02]  /*0f20*/  F2FP.BF16.F32.PACK_AB R31, R39, R34 ;  /* 0x00000022271f723e */ /* 0x000fe400000010ff */
[----:B0-----:R-:W-:Y:S02]  /*0f30*/  F2FP.BF16.F32.PACK_AB R16, R41, R36 ;  /* 0x000000242910723e */ /* 0x001fe400000010ff */
        /* <DEDUP_REMOVED lines=8> */
[----:B------:R-:W-:-:S05]  /*0fc0*/  F2FP.BF16.F32.PACK_AB R23, R57, R50 ;  /* 0x000000323917723e */ /* 0x000fca00000010ff */
[----:B------:R1:W-:Y:S01]  /*0fd0*/  STSM.16.M88.4 [R52+0x4000], R20 ;  /* 0x0040001434007844 */ /* 0x0003e20000000200 */
[----:B------:R-:W-:Y:S06]  /*0fe0*/  BAR.SYNC.DEFER_BLOCKING 0x0 ;  /* 0x0000000000007b1d */ /* 0x000fec0000010000 */
[----:B------:R-:W-:Y:S05]  /*0ff0*/  @P2 BRA `(.L_x_3103) ;  /* 0x0000000000742947 */ /* 0x000fea0003800000 */
[----:B------:R-:W-:Y:S01]  /*1000*/  ULDC UR4, c[0x0][0x244] ;  /* 0x0000910000047ab9 */ /* 0x000fe20000000800 */
[----:B------:R-:W-:Y:S01]  /*1010*/  ULDC.64 UR6, c[0x0][0x258] ;  /* 0x0000960000067ab9 */ /* 0x000fe20000000a00 */
[----:B------:R-:W-:Y:S01]  /*1020*/  ISETP.GE.AND P1, PT, R68, UR4, PT ;  /* 0x0000000444007c0c */ /* 0x000fe2000bf26270 */
[----:B-1----:R-:W-:Y:S01]  /*1030*/  IMAD R9, R3, UR6, RZ ;  /* 0x0000000603097c24 */ /* 0x002fe2000f8e02ff */
[----:B------:R-:W0:Y:S01]  /*1040*/  LDS.128 R16, [R6+0x2000] ;  /* 0x0020000006107984 */ /* 0x000e220000000c00 */
[--C-:B------:R-:W-:Y:S02]  /*1050*/  SHF.R.S32.HI R69, RZ, 0x1f, R68.reuse ;  /* 0x0000001fff457819 */ /* 0x100fe40000011444 */
[C---:B------:R-:W-:Y:S01]  /*1060*/  IMAD R23, R0.reuse, UR7, R9 ;  /* 0x0000000700177c24 */ /* 0x040fe2000f8e0209 */
[----:B------:R-:W-:Y:S01]  /*1070*/  ISETP.GE.AND P2, PT, R25, UR4, PT ;  /* 0x0000000419007c0c */ /* 0x000fe2000bf46270 */
[----:B------:R-:W1:Y:S01]  /*1080*/  LDS.128 R8, [R6+0x4000] ;  /* 0x0040000006087984 */ /* 0x000e620000000c00 */
[----:B------:R-:W-:Y:S01]  /*1090*/  IMAD.WIDE.U32 R20, R0, UR6, R68 ;  /* 0x0000000600147c25 */ /* 0x000fe2000f8e0044 */
[----:B------:R-:W-:Y:S01]  /*10a0*/  ULDC.64 UR6, c[0x0][0x260] ;  /* 0x0000980000067ab9 */ /* 0x000fe20000000a00 */
[----:B------:R-:W-:-:S03]  /*10b0*/  ISETP.GE.AND P3, PT, R24, UR4, PT ;  /* 0x0000000418007c0c */ /* 0x000fc6000bf66270 */
[----:B------:R-:W2:Y:S01]  /*10c0*/  @!P1 LDS.128 R12, [R6] ;  /* 0x00000000060c9984 */ /* 0x000ea20000000c00 */
[----:B------:R-:W-:Y:S01]  /*10d0*/  IADD3 R21, R21, R23, RZ ;  /* 0x0000001715157210 */ /* 0x000fe20007ffe0ff */
[----:B------:R-:W-:-:S04]  /*10e0*/  IMAD R23, R5, UR6, RZ ;  /* 0x0000000605177c24 */ /* 0x000fc8000f8e02ff */
[C---:B------:R-:W-:Y:S02]  /*10f0*/  IMAD R23, R2.reuse, UR7, R23 ;  /* 0x0000000702177c24 */ /* 0x040fe4000f8e0217 */
[----:B------:R-:W-:Y:S01]  /*1100*/  IMAD.WIDE.U32 R20, R2, UR6, R20 ;  /* 0x0000000602147c25 */ /* 0x000fe2000f8e0014 */
[----:B------:R-:W-:-:S03]  /*1110*/  ULDC.64 UR6, c[0x0][0x250] ;  /* 0x0000940000067ab9 */ /* 0x000fc60000000a00 */
[----:B------:R-:W-:Y:S02]  /*1120*/  IMAD.IADD R21, R21, 0x1, R23 ;  /* 0x0000000115157824 */ /* 0x000fe400078e0217 */
[----:B------:R-:W-:Y:S02]  /*1130*/  IMAD R23, R67, UR6, RZ ;  /* 0x0000000643177c24 */ /* 0x000fe4000f8e02ff */
[----:B------:R-:W-:-:S04]  /*1140*/  IMAD.WIDE.U32 R20, R66, UR6, R20 ;  /* 0x0000000642147c25 */ /* 0x000fc8000f8e0014 */
[----:B------:R-:W-:Y:S01]  /*1150*/  IMAD R23, R66, UR7, R23 ;  /* 0x0000000742177c24 */ /* 0x000fe2000f8e0217 */
[----:B------:R-:W-:Y:S02]  /*1160*/  ULDC.64 UR6, c[0x0][0x238] ;  /* 0x00008e0000067ab9 */ /* 0x000fe40000000a00 */
[----:B------:R-:W-:Y:S01]  /*1170*/  LEA R22, P4, R20, UR6, 0x1 ;  /* 0x0000000614167c11 */ /* 0x000fe2000f8808ff */
[----:B------:R-:W-:-:S05]  /*1180*/  IMAD.IADD R21, R21, 0x1, R23 ;  /* 0x0000000115157824 */ /* 0x000fca00078e0217 */
[----:B------:R-:W-:-:S05]  /*1190*/  LEA.HI.X R23, R20, UR7, R21, 0x1, P4 ;  /* 0x0000000714177c11 */ /* 0x000fca000a0f0c15 */
[----:B0-----:R0:W-:Y:S04]  /*11a0*/  @!P2 STG.E.128 desc[UR8][R22.64+0x40], R16 ;  /* 0x000040101600a986 */ /* 0x0011e8000c101d08 */
[----:B-1----:R0:W-:Y:S04]  /*11b0*/  @!P3 STG.E.128 desc[UR8][R22.64+0x80], R8 ;  /* 0x000080081600b986 */ /* 0x0021e8000c101d08 */
[----:B--2---:R0:W-:Y:S02]  /*11c0*/  @!P1 STG.E.128 desc[UR8][R22.64], R12 ;  /* 0x0000000c16009986 */ /* 0x0041e4000c101d08 */
.L_x_3103:
[----:B------:R-:W-:Y:S05]  /*11d0*/  BSYNC B0 ;  /* 0x0000000000007941 */ /* 0x000fea0003800000 */
.L_x_3102:
[----:B------:R-:W-:Y:S05]  /*11e0*/  @P0 EXIT ;  /* 0x000000000000094d */ /* 0x000fea0003800000 */
[----:B------:R-:W-:Y:S01]  /*11f0*/  ULDC.64 UR4, c[0x0][0x258] ;  /* 0x0000960000047ab9 */ /* 0x000fe20000000a00 */
[----:B01----:R-:W-:Y:S01]  /*1200*/  IMAD R18, R7, 0x2, R4 ;  /* 0x0000000207127824 */ /* 0x003fe200078e0204 */
[--C-:B------:R-:W-:Y:S01]  /*1210*/  SHF.R.S32.HI R69, RZ, 0x1f, R68.reuse ;  /* 0x0000001fff457819 */ /* 0x100fe20000011444 */
[----:B------:R-:W-:Y:S01]  /*1220*/  IMAD R3, R3, UR4, RZ ;  /* 0x0000000403037c24 */ /* 0x000fe2000f8e02ff */
[----:B------:R-:W-:Y:S01]  /*1230*/  IADD3 R19, P0, R66, 0x40, RZ ;  /* 0x0000004042137810 */ /* 0x000fe20007f1e0ff */
[----:B------:R-:W-:Y:S01]  /*1240*/  ULDC.64 UR6, c[0x0][0x238] ;  /* 0x00008e0000067ab9 */ /* 0x000fe20000000a00 */
[----:B------:R-:W0:Y:S01]  /*1250*/  LDS.128 R12, [R18+0xd000] ;  /* 0x00d00000120c7984 */ /* 0x000e220000000c00 */
[----:B------:R-:W-:-:S03]  /*1260*/  IMAD.WIDE.U32 R6, R0, UR4, R68 ;  /* 0x0000000400067c25 */ /* 0x000fc6000f8e0044 */
[----:B------:R-:W1:Y:S01]  /*1270*/  LDS.128 R8, [R18+0xf000] ;  /* 0x00f0000012087984 */ /* 0x000e620000000c00 */
[----:B------:R-:W-:Y:S01]  /*1280*/  IMAD R3, R0, UR5, R3 ;  /* 0x0000000500037c24 */ /* 0x000fe2000f8e0203 */
[----:B------:R-:W-:Y:S01]  /*1290*/  ULDC.64 UR4, c[0x0][0x260] ;  /* 0x0000980000047ab9 */ /* 0x000fe20000000a00 */
[----:B------:R-:W-:Y:S01]  /*12a0*/  MOV R16, R6 ;  /* 0x0000000600107202 */ /* 0x000fe20000000f00 */
[----:B------:R-:W-:Y:S02]  /*12b0*/  IMAD.X R66, RZ, RZ, R67, P0 ;  /* 0x000000ffff427224 */ /* 0x000fe400000e0643 */
[----:B------:R-:W-:Y:S02]  /*12c0*/  IMAD.IADD R17, R7, 0x1, R3 ;  /* 0x0000000107117824 */ /* 0x000fe400078e0203 */
[----:B------:R-:W-:Y:S02]  /*12d0*/  IMAD R3, R5, UR4, RZ ;  /* 0x0000000405037c24 */ /* 0x000fe4000f8e02ff */
[----:B------:R2:W3:Y:S02]  /*12e0*/  LDS.128 R4, [R18+0x11000] ;  /* 0x0110000012047984 */ /* 0x0004e40000000c00 */
[----:B------:R-:W-:-:S02]  /*12f0*/  IMAD R21, R2, UR5, R3 ;  /* 0x0000000502157c24 */ /* 0x000fc4000f8e0203 */
[----:B------:R-:W-:Y:S01]  /*1300*/  IMAD.WIDE.U32 R2, R2, UR4, R16 ;  /* 0x0000000402027c25 */ /* 0x000fe2000f8e0010 */
[----:B------:R-:W-:-:S03]  /*1310*/  ULDC.64 UR4, c[0x0][0x250] ;  /* 0x0000940000047ab9 */ /* 0x000fc60000000a00 */
[----:B------:R-:W-:Y:S02]  /*1320*/  IMAD.IADD R3, R3, 0x1, R21 ;  /* 0x0000000103037824 */ /* 0x000fe400078e0215 */
[----:B------:R-:W-:Y:S02]  /*1330*/  IMAD R66, R66, UR4, RZ ;  /* 0x0000000442427c24 */ /* 0x000fe4000f8e02ff */
[C---:B------:R-:W-:Y:S01]  /*1340*/  IMAD.WIDE.U32 R2, R19.reuse, UR4, R2 ;  /* 0x0000000413027c25 */ /* 0x040fe2000f8e0002 */
[----:B------:R-:W-:Y:S02]  /*1350*/  ULDC UR4, c[0x0][0x244] ;  /* 0x0000910000047ab9 */ /* 0x000fe40000000800 */
[----:B------:R-:W-:Y:S01]  /*1360*/  ISETP.GE.AND P1, PT, R68, UR4, PT ;  /* 0x0000000444007c0c */ /* 0x000fe2000bf26270 */
[----:B------:R-:W-:Y:S01]  /*1370*/  IMAD R17, R19, UR5, R66 ;  /* 0x0000000513117c24 */ /* 0x000fe2000f8e0242 */
[----:B------:R-:W-:Y:S02]  /*1380*/  ISETP.GE.AND P2, PT, R25, UR4, PT ;  /* 0x0000000419007c0c */ /* 0x000fe4000bf46270 */
[----:B------:R-:W-:Y:S01]  /*1390*/  ISETP.GE.AND P3, PT, R24, UR4, PT ;  /* 0x0000000418007c0c */ /* 0x000fe2000bf66270 */
[----:B------:R-:W-:Y:S01]  /*13a0*/  IMAD.IADD R3, R3, 0x1, R17 ;  /* 0x0000000103037824 */ /* 0x000fe200078e0211 */
[----:B------:R-:W-:-:S04]  /*13b0*/  LEA R16, P0, R2, UR6, 0x1 ;  /* 0x0000000602107c11 */ /* 0x000fc8000f8008ff */
[----:B------:R-:W-:-:S05]  /*13c0*/  LEA.HI.X R17, R2, UR7, R3, 0x1, P0 ;  /* 0x0000000702117c11 */ /* 0x000fca00080f0c03 */
[----:B0-----:R2:W-:Y:S04]  /*13d0*/  @!P1 STG.E.128 desc[UR8][R16.64], R12 ;  /* 0x0000000c10009986 */ /* 0x0015e8000c101d08 */
[----:B-1----:R2:W-:Y:S01]  /*13e0*/  @!P2 STG.E.128 desc[UR8][R16.64+0x40], R8 ;  /* 0x000040081000a986 */ /* 0x0025e2000c101d08 */
[----:B------:R-:W-:Y:S05]  /*13f0*/  @P3 EXIT ;  /* 0x000000000000394d */ /* 0x000fea0003800000 */
[----:B---3--:R-:W-:Y:S01]  /*1400*/  STG.E.128 desc[UR8][R16.64+0x80], R4 ;  /* 0x0000800410007986 */ /* 0x008fe2000c101d08 */
[----:B------:R-:W-:Y:S05]  /*1410*/  EXIT ;  /* 0x000000000000794d */ /* 0x000fea0003800000 */
.L_x_3104:
        /* <DEDUP_REMOVED lines=14> */
.L_x_3317:


//--------------------- .text._ZN7cutlass13device_kernelIN5flash32FlashAttnBwdPostprocessConvertdQIN4cute5tupleIJNS3_1CILi64EEENS5_ILi96EEEEEENS_10bfloat16_tEfNS_4arch4Sm90ELi256ENS3_8TiledMMAINS3_8MMA_AtomIJNS3_4SM904GMMA27MMA_64x16x16_F32BF16BF16_SSILNSF_5MajorE0ELSH_1ELNSF_7ScaleInE1ELSI_1EEEEEENS3_6LayoutINS4_IJNS5_ILi1EEENS5_ILi2EEESM_EEENS4_IJNS5_ILi0EEESM_SP_EEEEENS4_IJNS3_10UnderscoreESS_SS_EEEEELb0EEEEEvNT_6ParamsE --------------------------
	.section	.text._ZN7cutlass13device_kernelIN5flash32FlashAttnBwdPostprocessConvertdQIN4cute5tupleIJNS3_1CILi64EEENS5_ILi96EEEEEENS_10bfloat16_tEfNS_4arch4Sm90ELi256ENS3_8TiledMMAINS3_8MMA_AtomIJNS3_4SM904GMMA27MMA_64x16x16_F32BF16BF16_SSILNSF_5MajorE0ELSH_1ELNSF_7ScaleInE1ELSI_1EEEEEENS3_6LayoutINS4_IJNS5_ILi1EEENS5_ILi2EEESM_EEENS4_IJNS5_ILi0EEESM_SP_EEEEENS4_IJNS3_10UnderscoreESS_SS_EEEEELb0EEEEEvNT_6ParamsE,"ax",@progbits
	.align	128
.text._ZN7cutlass13device_kernelIN5flash32FlashAttnBwdPostprocessConvertdQIN4cute5tupleIJNS3_1CILi64EEENS5_ILi96EEEEEENS_10bfloat16_tEfNS_4arch4Sm90ELi256ENS3_8TiledMMAINS3_8MMA_AtomIJNS3_4SM904GMMA27MMA_64x16x16_F32BF16BF16_SSILNSF_5MajorE0ELSH_1ELNSF_7ScaleInE1ELSI_1EEEEEENS3_6LayoutINS4_IJNS5_ILi1EEENS5_ILi2EEESM_EEENS4_IJNS5_ILi0EEESM_SP_EEEEENS4_IJNS3_10UnderscoreESS_SS_EEEEELb0EEEEEvNT_6ParamsE:
        .type           _ZN7cutlass13device_kernelIN5flash32FlashAttnBwdPostprocessConvertdQIN4cute5tupleIJNS3_1CILi64EEENS5_ILi96EEEEEENS_10bfloat16_tEfNS_4arch4Sm90ELi256ENS3_8TiledMMAINS3_8MMA_AtomIJNS3_4SM904GMMA27MMA_64x16x16_F32BF16BF16_SSILNSF_5MajorE0ELSH_1ELNSF_7ScaleInE1ELSI_1EEEEEENS3_6LayoutINS4_IJNS5_ILi1EEENS5_ILi2EEESM_EEENS4_IJNS5_ILi0EEESM_SP_EEEEENS4_IJNS3_10UnderscoreESS_SS_EEEEELb0EEEEEvNT_6ParamsE,@function
        .size           _ZN7cutlass13device_kernelIN5flash32FlashAttnBwdPostprocessConvertdQIN4cute5tupleIJNS3_1CILi64EEENS5_ILi96EEEEEENS_10bfloat16_tEfNS_4arch4Sm90ELi256ENS3_8TiledMMAINS3_8MMA_AtomIJNS3_4SM904GMMA27MMA_64x16x16_F32BF16BF16_SSILNSF_5MajorE0ELSH_1ELNSF_7ScaleInE1ELSI_1EEEEEENS3_6LayoutINS4_IJNS5_ILi1EEENS5_ILi2EEESM_EEENS4_IJNS5_ILi0EEESM_SP_EEEEENS4_IJNS3_10UnderscoreESS_SS_EEEEELb0EEEEEvNT_6ParamsE,(.L_x_3318 - _ZN7cutlass13device_kernelIN5flash32FlashAttnBwdPostprocessConvertdQIN4cute5tupleIJNS3_1CILi64EEENS5_ILi96EEEEEENS_10bfloat16_tEfNS_4arch4Sm90ELi256ENS3_8TiledMMAINS3_8MMA_AtomIJNS3_4SM904GMMA27MMA_64x16x16_F32BF16BF16_SSILNSF_5MajorE0ELSH_1ELNSF_7ScaleInE1ELSI_1EEEEEENS3_6LayoutINS4_IJNS5_ILi1EEENS5_ILi2EEESM_EEENS4_IJNS5_ILi0EEESM_SP_EEEEENS4_IJNS3_10UnderscoreESS_SS_EEEEELb0EEEEEvNT_6ParamsE)
        .other          _ZN7cutlass13device_kernelIN5flash32FlashAttnBwdPostprocessConvertdQIN4cute5tupleIJNS3_1CILi64EEENS5_ILi96EEEEEENS_10bfloat16_tEfNS_4arch4Sm90ELi256ENS3_8TiledMMAINS3_8MMA_AtomIJNS3_4SM904GMMA27MMA_64x16x16_F32BF16BF16_SSILNSF_5MajorE0ELSH_1ELNSF_7ScaleInE1ELSI_1EEEEEENS3_6LayoutINS4_IJNS5_ILi1EEENS5_ILi2EEESM_EEENS4_IJNS5_ILi0EEESM_SP_EEEEENS4_IJNS3_10UnderscoreESS_SS_EEEEELb0EEEEEvNT_6ParamsE,@"STO_CUDA_ENTRY STV_DEFAULT"
_ZN7cutlass13device_kernelIN5flash32FlashAttnBwdPostprocessConvertdQIN4cute5tupleIJNS3_1CILi64EEENS5_ILi96EEEEEENS_10bfloat16_tEfNS_4arch4Sm90ELi256ENS3_8TiledMMAINS3_8MMA_AtomIJNS3_4SM904GMMA27MMA_64x16x16_F32BF16BF16_SSILNSF_5MajorE0ELSH_1ELNSF_7ScaleInE1ELSI_1EEEEEENS3_6LayoutINS4_IJNS5_ILi1EEENS5_ILi2EEESM_EEENS4_IJNS5_ILi0EEESM_SP_EEEEENS4_IJNS3_10UnderscoreESS_SS_EEEEELb0EEEEEvNT_6ParamsE:
        /* <DEDUP_REMOVED lines=26> */
.L_x_3105:
        /* <DEDUP_REMOVED lines=14> */
[----:B------:R-:W-:-:S04]  /*0280*/  @P1 IMAD R3, R6, 0x1800, RZ ;  /* 0x0000180006031824 */ /* 0x000fc800078e02ff */
[--C-:B------:R-:W-:Y:S01]  /*0290*/  @P1 IMAD.MOV.U32 R12, RZ, RZ, R3.reuse ;  /* 0x000000ffff0c1224 */ /* 0x100fe200078e0003 */
[----:B------:R-:W-:-:S04]  /*02a0*/  @P1 SHF.R.S32.HI R13, RZ, 0x1f, R3 ;  /* 0x0000001fff0d1819 */ /* 0x000fc80000011403 */
[C---:B------:R-:W-:Y:S02]  /*02b0*/  IADD3 R14, P2, R15.reuse, R12, RZ ;  /* 0x0000000c0f0e7210 */ /* 0x040fe40007f5e0ff */
[----:B0-----:R-:W-:Y:S02]  /*02c0*/  SHF.R.S32.HI R5, RZ, 0x1f, R2 ;  /* 0x0000001fff057819 */ /* 0x001fe40000011402 */
[----:B------:R-:W-:Y:S02]  /*02d0*/  LEA.HI.X.SX32 R15, R15, R13, 0x1, P2 ;  /* 0x0000000d0f0f7211 */ /* 0x000fe400010f0eff */
[----:B------:R-:W0:Y:S01]  /*02e0*/  LDC.64 R12, c[0x0][0x210] ;  /* 0x00008400ff0c7b82 */ /* 0x000e220000000a00 */
[-C--:B-1----:R-:W-:Y:S02]  /*02f0*/  IMAD R3, R5, R16.reuse, RZ ;  /* 0x0000001005037224 */ /* 0x082fe400078e02ff */
[----:B------:R-:W-:-:S04]  /*0300*/  IMAD.WIDE.U32 R14, R2, R16, R14 ;  /* 0x00000010020e7225 */ /* 0x000fc800078e000e */
[----:B------:R-:W-:Y:S01]  /*0310*/  IMAD R17, R2, R17, R3 ;  /* 0x0000001102117224 */ /* 0x000fe200078e0203 */
[----:B------:R-:W-:Y:S02]  /*0320*/  SHF.R.S32.HI R3, RZ, 0x1f, R0 ;  /* 0x0000001fff037819 */ /* 0x000fe40000011400 */
[----:B------:R-:W-:Y:S01]  /*0330*/  SEL R0, R0, RZ, !P0 ;  /* 0x000000ff00007207 */ /* 0x000fe20004000000 */
[----:B------:R-:W-:Y:S01]  /*0340*/  IMAD.IADD R15, R15, 0x1, R17 ;  /* 0x000000010f0f7824 */ /* 0x000fe200078e0211 */
[----:B------:R-:W-:Y:S02]  /*0350*/  SEL R3, R3, RZ, !P0 ;  /* 0x000000ff03037207 */ /* 0x000fe40004000000 */
[----:B--2---:R-:W-:-:S03]  /*0360*/  ISETP.NE.AND P0, PT, R36, RZ, PT ;  /* 0x000000ff2400720c */ /* 0x004fc60003f05270 */
[----:B----4-:R-:W-:-:S04]  /*0370*/  IMAD R6, R3, R10, RZ ;  /* 0x0000000a03067224 */ /* 0x010fc800078e02ff */
[C---:B------:R-:W-:Y:S02]  /*0380*/  IMAD R17, R0.reuse, R11, R6 ;  /* 0x0000000b00117224 */ /* 0x040fe400078e0206 */
[----:B------:R-:W-:-:S04]  /*0390*/  IMAD.WIDE.U32 R10, R0, R10, R14 ;  /* 0x0000000a000a7225 */ /* 0x000fc800078e000e */
[----:B------:R-:W-:Y:S01]  /*03a0*/  IMAD.IADD R6, R11, 0x1, R17 ;  /* 0x000000010b067824 */ /* 0x000fe200078e0211 */
[----:B0-----:R-:W-:-:S04]  /*03b0*/  LEA R12, P2, R10, R12, 0x2 ;  /* 0x0000000c0a0c7211 */ /* 0x001fc800078410ff */
        /* <DEDUP_REMOVED lines=18> */
.L_x_3108:
[----:B------:R-:W-:Y:S01]  /*04e0*/  @P0 ELECT P2, URZ, PT ;  /* 0x00000000003f082f */ /* 0x000fe20003840000 */
[----:B------:R1:W-:-:S12]  /*04f0*/  UBLKCP.S.G [UR6], [UR4], UR10 ;  /* 0x00000006040073ba */ /* 0x0003d8000800020a */
[----:B------:R-:W-:Y:S02]  /*0500*/  @P2 PLOP3.LUT P0, PT, P2, PT, PT, 0x8, 0x0 ;  /* 0x000000000000281c */ /* 0x000fe4000170e170 */
[----:B------:R-:W-:-:S11]  /*0510*/  PLOP3.LUT P2, PT, PT, PT, PT, 0x8, 0x0 ;  /* 0x000000000000781c */ /* 0x000fd60003f4e170 */
[----:B-1----:R-:W-:Y:S05]  /*0520*/  @P0 BRA.U.ANY `(.L_x_3108) ;  /* 0xfffffffd00ec0947 */ /* 0x002fea000393ffff */
.L_x_3107:
[----:B------:R-:W-:Y:S05]  /*0530*/  BSYNC B0 ;  /* 0x0000000000007941 */ /* 0x000fea0003800000 */
.L_x_3106:
[----:B------:R-:W-:Y:S01]  /*0540*/  BAR.SYNC.DEFER_BLOCKING 0x0 ;  /* 0x0000000000007b1d */ /* 0x000fe20000010000 */
[----:B------:R-:W-:Y:S02]  /*0550*/  MOV R6, 0x400 ;  /* 0x0000040000067802 */ /* 0x000fe40000000f00 */
[----:B------:R-:W-:Y:S02]  /*0560*/  CS2R R34, SRZ ;  /* 0x0000000000227805 */ /* 0x000fe4000001ff00 */
[----:B------:R-:W-:Y:S01]  /*0570*/  SHF.L.U32 R11, RZ, 0x1f, RZ ;  /* 0x0000001fff0b7819 */ /* 0x000fe200000006ff */
[--C-:B------:R-:W-:Y:S01]  /*0580*/  @P1 IMAD.MOV.U32 R34, RZ, RZ, R9.reuse ;  /* 0x000000ffff221224 */ /* 0x100fe200078e0009 */
[----:B------:R-:W-:Y:S02]  /*0590*/  LEA R6, R19, R6, 0x18 ;  /* 0x0000000613067211 */ /* 0x000fe400078ec0ff */
[----:B------:R-:W-:-:S07]  /*05a0*/  @P1 SHF.R.S32.HI R35, RZ, 0x1f, R9 ;  /* 0x0000001fff231819 */ /* 0x000fce0000011409 */
.L_x_3109:
[----:B-1----:R1:W2:Y:S02]  /*05b0*/  SYNCS.PHASECHK.TRANS64.TRYWAIT P0, [R6+URZ+0x9000], R11 ;  /* 0x0090000b060075a7 */ /* 0x0022a4000800017f */
[----:B--2---:R-:W-:Y:S05]  /*05c0*/  @!P0 NANOSLEEP.SYNCS 0x989680 ;  /* 0x009896800000895d */ /* 0x004fea0003900000 */
[----:B------:R-:W2:Y:S02]  /*05d0*/  @!P0 SYNCS.PHASECHK.TRANS64 P0, [R6+URZ+0x9000], R11 ;  /* 0x0090000b060085a7 */ /* 0x000ea4000800007f */
[----:B--2---:R-:W-:Y:S05]  /*05e0*/  @!P0 BRA `(.L_x_3109) ;  /* 0xfffffffc00f08947 */ /* 0x004fea000383ffff */
[----:B------:R-:W-:Y:S01]  /*05f0*/  SHF.R.S32.HI R41, RZ, 0x1f, R36 ;  /* 0x0000001fff297819 */ /* 0x000fe20000011424 */
[----:B------:R-:W-:Y:S01]  /*0600*/  ULDC UR4, c[0x0][0x268] ;  /* 0x00009a0000047ab9 */ /* 0x000fe20000000800 */
[----:B------:R-:W-:Y:S02]  /*0610*/  VIADDMNMX R32, R32, -R7, 0x40, PT ;  /* 0x0000004020207446 */ /* 0x000fe40003800907 */
[CC--:B------:R-:W-:Y:S02]  /*0620*/  LEA.HI R12, R41.reuse, R36.reuse, RZ, 0x4 ;  /* 0x00000024290c7211 */ /* 0x0c0fe400078f20ff */
[----:B0-----:R-:W-:Y:S02]  /*0630*/  LEA.HI R8, R41, R36, RZ, 0x7 ;  /* 0x0000002429087211 */ /* 0x001fe400078f38ff */
[----:B-1----:R-:W-:Y:S02]  /*0640*/  LOP3.LUT R11, R12, 0xfffffff0, RZ, 0xc0, !PT ;  /* 0xfffffff00c0b7812 */ /* 0x002fe400078ec0ff */
[----:B------:R-:W-:-:S02]  /*0650*/  LOP3.LUT R9, R8, 0x3fffff80, RZ, 0xc0, !PT ;  /* 0x3fffff8008097812 */ /* 0x000fc400078ec0ff */
[----:B------:R-:W-:Y:S01]  /*0660*/  SHF.R.S32.HI R20, RZ, 0x7, R8 ;  /* 0x00000007ff147819 */ /* 0x000fe20000011408 */
[C---:B------:R-:W-:Y:S01]  /*0670*/  IMAD.IADD R16, R36.reuse, 0x1, -R11 ;  /* 0x0000000124107824 */ /* 0x040fe200078e0a0b */
[----:B------:R-:W-:Y:S01]  /*0680*/  SHF.R.S32.HI R37, RZ, 0x4, R12 ;  /* 0x00000004ff257819 */ /* 0x000fe2000001140c */
[----:B------:R-:W-:-:S03]  /*0690*/  IMAD.IADD R9, R36, 0x1, -R9 ;  /* 0x0000000124097824 */ /* 0x000fc600078e0a09 */
[----:B------:R-:W-:Y:S01]  /*06a0*/  SHF.R.S32.HI R39, RZ, 0x1f, R16 ;  /* 0x0000001fff277819 */ /* 0x000fe20000011410 */
[----:B------:R-:W-:-:S03]  /*06b0*/  IMAD R9, R20, 0x300, R9 ;  /* 0x0000030014097824 */ /* 0x000fc600078e0209 */
[-C--:B------:R-:W-:Y:S01]  /*06c0*/  LEA.HI R7, R39, R16.reuse, RZ, 0x3 ;  /* 0x0000001027077211 */ /* 0x080fe200078f18ff */
[----:B------:R-:W-:Y:S01]  /*06d0*/  IMAD.SHL.U32 R9, R9, 0x4, RZ ;  /* 0x0000000409097824 */ /* 0x000fe200078e00ff */
[----:B------:R-:W-:-:S03]  /*06e0*/  LEA.HI R39, R39, R16, RZ, 0x2 ;  /* 0x0000001027277211 */ /* 0x000fc600078f10ff */
[----:B------:R-:W-:Y:S01]  /*06f0*/  IMAD.SHL.U32 R18, R7, 0x10, RZ ;  /* 0x0000001007127824 */ /* 0x000fe200078e00ff */
[----:B------:R-:W-:Y:S01]  /*0700*/  LEA.HI R7, R12, R37, RZ, 0x1 ;  /* 0x000000250c077211 */ /* 0x000fe200078f08ff */
[----:B------:R-:W-:Y:S01]  /*0710*/  IMAD R44, R9, 0x4, R6 ;  /* 0x00000004092c7824 */ /* 0x000fe200078e0206 */
[C---:B------:R-:W-:Y:S01]  /*0720*/  LOP3.LUT R17, R39.reuse, 0xffffffc, RZ, 0xc0, !PT ;  /* 0x0ffffffc27117812 */ /* 0x040fe200078ec0ff */
[----:B------:R-:W-:Y:S01]  /*0730*/  IMAD.SHL.U32 R39, R39, 0x10, RZ ;  /* 0x0000001027277824 */ /* 0x000fe200078e00ff */
[----:B------:R-:W-:Y:S02]  /*0740*/  LOP3.LUT R21, R18, 0x7fffff80, RZ, 0xc0, !PT ;  /* 0x7fffff8012157812 */ /* 0x000fe400078ec0ff */
[----:B------:R-:W-:Y:S01]  /*0750*/  LOP3.LUT R22, R7, 0xfffffffe, RZ, 0xc0, !PT ;  /* 0xfffffffe07167812 */ /* 0x000fe200078ec0ff */
[----:B------:R-:W0:Y:S01]  /*0760*/  LDS.128 R8, [R44] ;  /* 0x000000002c087984 */ /* 0x000e220000000c00 */
[----:B------:R-:W-:Y:S01]  /*0770*/  IMAD.IADD R33, R16, 0x1, -R17 ;  /* 0x0000000110217824 */ /* 0x000fe200078e0a11 */
[-C--:B------:R-:W-:Y:S01]  /*0780*/  LEA.HI R7, R41, R36.reuse, RZ, 0x5 ;  /* 0x0000002429077211 */ /* 0x080fe200078f28ff */
[----:B------:R-:W-:Y:S01]  /*0790*/  IMAD R24, R20, 0x400, R21 ;  /* 0x0000040014187824 */ /* 0x000fe200078e0215 */
[----:B------:R-:W1:Y:S01]  /*07a0*/  LDS.128 R12, [R44+0x800] ;  /* 0x000800002c0c7984 */ /* 0x000e620000000c00 */
[----:B------:R-:W-:Y:S01]  /*07b0*/  IMAD.IADD R37, R37, 0x1, -R22 ;  /* 0x0000000125257824 */ /* 0x000fe200078e0a16 */
[--C-:B------:R-:W-:Y:S01]  /*07c0*/  SHF.R.S32.HI R38, RZ, 0x5, R7.reuse ;  /* 0x00000005ff267819 */ /* 0x100fe20000011407 */
[----:B------:R-:W-:Y:S01]  /*07d0*/  IMAD R33, R33, 0x10, R24 ;  /* 0x0000001021217824 */ /* 0x000fe200078e0218 */
[----:B------:R-:W2:Y:S01]  /*07e0*/  LDS.128 R16, [R44+0x1000] ;  /* 0x001000002c107984 */ /* 0x000ea20000000c00 */
[----:B------:R-:W-:Y:S01]  /*07f0*/  SHF.R.S32.HI R43, RZ, 0x1f, R7 ;  /* 0x0000001fff2b7819 */ /* 0x000fe20000011407 */
[----:B------:R-:W-:Y:S01]  /*0800*/  IMAD.SHL.U32 R40, R37, 0x8, RZ ;  /* 0x0000000825287824 */ /* 0x000fe200078e00ff */
[----:B------:R-:W-:Y:S01]  /*0810*/  LEA.HI R41, R41, R36, RZ, 0x2 ;  /* 0x0000002429297211 */ /* 0x000fe200078f10ff */
[----:B------:R-:W3:Y:S01]  /*0820*/  LDS.128 R20, [R44+0x1800] ;  /* 0x001800002c147984 */ /* 0x000ee20000000c00 */
[----:B------:R-:W-:Y:S01]  /*0830*/  LEA.HI R43, R43, R38, RZ, 0x2 ;  /* 0x000000262b2b7211 */ /* 0x000fe200078f10ff */
[----:B------:R-:W-:Y:S01]  /*0840*/  IMAD.SHL.U32 R37, R37, 0x40, RZ ;  /* 0x0000004025257824 */ /* 0x000fe200078e00ff */
[--C-:B------:R-:W-:Y:S01]  /*0850*/  SHF.R.S32.HI R7, RZ, 0x2, R41.reuse ;  /* 0x00000002ff077819 */ /* 0x100fe20000011429 */
[----:B------:R-:W4:Y:S01]  /*0860*/  LDS.128 R24, [R44+0x2000] ;  /* 0x002000002c187984 */ /* 0x000f220000000c00 */
[----:B------:R-:W-:-:S02]  /*0870*/  SHF.R.S32.HI R42, RZ, 0x1f, R41 ;  /* 0x0000001fff2a7819 */ /* 0x000fc40000011429 */
[----:B------:R-:W-:Y:S01]  /*0880*/  LOP3.LUT R39, R39, 0x40, RZ, 0xc0, !PT ;  /* 0x0000004027277812 */ /* 0x000fe200078ec0ff */
[----:B------:R5:W4:Y:S01]  /*0890*/  LDS.128 R28, [R44+0x2800] ;  /* 0x002800002c1c7984 */ /* 0x000b220000000c00 */
[----:B------:R-:W-:Y:S02]  /*08a0*/  LOP3.LUT R43, R43, 0x7ffffc, RZ, 0xc0, !PT ;  /* 0x007ffffc2b2b7812 */ /* 0x000fe400078ec0ff */
[----:B------:R-:W-:Y:S02]  /*08b0*/  LEA.HI R42, R42, R7, RZ, 0x2 ;  /* 0x000000072a2a7211 */ /* 0x000fe400078f10ff */
[----:B------:R-:W-:Y:S02]  /*08c0*/  LOP3.LUT R40, R39, 0x8, R40, 0xf8, !PT ;  /* 0x0000000827287812 */ /* 0x000fe400078ef828 */
[----:B------:R-:W-:Y:S01]  /*08d0*/  LOP3.LUT R41, R41, 0xfffffffc, RZ, 0xc0, !PT ;  /* 0xfffffffc29297812 */ /* 0x000fe200078ec0ff */
[----:B-----5:R-:W-:Y:S01]  /*08e0*/  IMAD.IADD R44, R38, 0x1, -R43 ;  /* 0x00000001262c7824 */ /* 0x020fe200078e0a2b */
[----:B------:R-:W-:-:S02]  /*08f0*/  SHF.R.U32.HI R39, RZ, 0x3, R39 ;  /* 0x00000003ff277819 */ /* 0x000fc40000011627 */
[----:B------:R-:W-:Y:S01]  /*0900*/  LOP3.LUT R42, R42, 0xffffffc, RZ, 0xc0, !PT ;  /* 0x0ffffffc2a2a7812 */ /* 0x000fe200078ec0ff */
[----:B------:R-:W-:Y:S01]  /*0910*/  IMAD.IADD R36, R36, 0x1, -R41 ;  /* 0x0000000124247824 */ /* 0x000fe200078e0a29 */
[----:B------:R-:W-:Y:S01]  /*0920*/  LOP3.LUT R39, R40, R39, RZ, 0x3c, !PT ;  /* 0x0000002728277212 */ /* 0x000fe200078e3cff */
[----:B------:R-:W-:Y:S01]  /*0930*/  IMAD R44, R44, 0x100, R33 ;  /* 0x000001002c2c7824 */ /* 0x000fe200078e0221 */
[C---:B------:R-:W-:Y:S01]  /*0940*/  ISETP.GE.AND P0, PT, R7.reuse, R32, PT ;  /* 0x000000200700720c */ /* 0x040fe20003f06270 */
[----:B------:R-:W-:Y:S02]  /*0950*/  IMAD.IADD R41, R7, 0x1, -R42 ;  /* 0x0000000107297824 */ /* 0x000fe400078e0a2a */
[----:B------:R-:W-:Y:S02]  /*0960*/  IMAD.IADD R33, R39, 0x1, R44 ;  /* 0x0000000127217824 */ /* 0x000fe400078e022c */
[----:B------:R-:W-:Y:S02]  /*0970*/  IMAD R32, R38, 0x8, R41 ;  /* 0x0000000826207824 */ /* 0x000fe400078e0229 */
[----:B0-----:R-:W-:Y:S01]  /*0980*/  FMUL.FTZ R39, R9, UR4 ;  /* 0x0000000409277c20 */ /* 0x001fe20008410000 */
[----:B------:R-:W-:Y:S01]  /*0990*/  FMUL.FTZ R9, R10, UR4 ;  /* 0x000000040a097c20 */ /* 0x000fe20008410000 */
[----:B------:R-:W-:Y:S01]  /*09a0*/  FMUL.FTZ R38, R11, UR4 ;  /* 0x000000040b267c20 */ /* 0x000fe20008410000 */
[----:B-1----:R-:W-:Y:S01]  /*09b0*/  FMUL.FTZ R10, R12, UR4 ;  /* 0x000000040c0a7c20 */ /* 0x002fe20008410000 */
[----:B------:R-:W-:Y:S01]  /*09c0*/  FMUL.FTZ R11, R14, UR4 ;  /* 0x000000040e0b7c20 */ /* 0x000fe20008410000 */
[----:B------:R-:W-:Y:S01]  /*09d0*/  FMUL.FTZ R14, R15, UR4 ;  /* 0x000000040f0e7c20 */ /* 0x000fe20008410000 */
[----:B------:R-:W-:Y:S01]  /*09e0*/  FMUL.FTZ R13, R13, UR4 ;  /* 0x000000040d0d7c20 */ /* 0x000fe20008410000 */
[----:B--2---:R-:W-:Y:S01]  /*09f0*/  FMUL.FTZ R12, R16, UR4 ;  /* 0x00000004100c7c20 */ /* 0x004fe20008410000 */
[----:B------:R-:W-:Y:S01]  /*0a00*/  FMUL.FTZ R15, R18, UR4 ;  /* 0x00000004120f7c20 */ /* 0x000fe20008410000 */
[----:B------:R-:W-:Y:S01]  /*0a10*/  FMUL.FTZ R18, R19, UR4 ;  /* 0x0000000413127c20 */ /* 0x000fe20008410000 */
[----:B------:R-:W-:Y:S01]  /*0a20*/  F2FP.BF16.F32.PACK_AB R11, R14, R11 ;  /* 0x0000000b0e0b723e */ /* 0x000fe200000010ff */
[----:B---3--:R-:W-:Y:S01]  /*0a30*/  FMUL.FTZ R16, R20, UR4 ;  /* 0x0000000414107c20 */ /* 0x008fe20008410000 */
[----:B------:R-:W-:Y:S01]  /*0a40*/  FMUL.FTZ R21, R21, UR4 ;  /* 0x0000000415157c20 */ /* 0x000fe20008410000 */
[----:B------:R-:W-:Y:S01]  /*0a50*/  FMUL.FTZ R19, R22, UR4 ;  /* 0x0000000416137c20 */ /* 0x000fe20008410000 */
[----:B------:R-:W-:Y:S01]  /*0a60*/  FMUL.FTZ R40, R23, UR4 ;  /* 0x0000000417287c20 */ /* 0x000fe20008410000 */
[----:B------:R-:W-:Y:S01]  /*0a70*/  F2FP.BF16.F32.PACK_AB R10, R13, R10 ;  /* 0x0000000a0d0a723e */ /* 0x000fe200000010ff */
[----:B------:R-:W-:Y:S01]  /*0a80*/  FMUL.FTZ R8, R8, UR4 ;  /* 0x0000000408087c20 */ /* 0x000fe20008410000 */
[----:B------:R-:W-:Y:S01]  /*0a90*/  F2FP.BF16.F32.PACK_AB R14, R21, R16 ;  /* 0x00000010150e723e */ /* 0x000fe200000010ff */
[----:B----4-:R-:W-:Y:S01]  /*0aa0*/  FMUL.FTZ R20, R24, UR4 ;  /* 0x0000000418147c20 */ /* 0x010fe20008410000 */
[----:B------:R-:W-:Y:S01]  /*0ab0*/  LEA.HI R16, R36, R36, RZ, 0x1 ;  /* 0x0000002424107211 */ /* 0x000fe200078f08ff */
[----:B------:R-:W-:Y:S01]  /*0ac0*/  FMUL.FTZ R25, R25, UR4 ;  /* 0x0000000419197c20 */ /* 0x000fe20008410000 */
[----:B------:R-:W-:Y:S01]  /*0ad0*/  F2FP.BF16.F32.PACK_AB R13, R18, R15 ;  /* 0x0000000f120d723e */ /* 0x000fe200000010ff */
[----:B------:R-:W-:Y:S01]  /*0ae0*/  FMUL.FTZ R17, R17, UR4 ;  /* 0x0000000411117c20 */ /* 0x000fe20008410000 */
[----:B------:R-:W-:Y:S01]  /*0af0*/  FMUL.FTZ R23, R28, UR4 ;  /* 0x000000041c177c20 */ /* 0x000fe20008410000 */
[----:B------:R-:W-:Y:S01]  /*0b00*/  F2FP.BF16.F32.PACK_AB R15, R40, R19 ;  /* 0x00000013280f723e */ /* 0x000fe200000010ff */
[----:B------:R-:W-:-:S02]  /*0b10*/  IMAD.SHL.U32 R36, R36, 0x8, RZ ;  /* 0x0000000824247824 */ /* 0x000fc400078e00ff */
[----:B------:R-:W-:Y:S01]  /*0b20*/  FMUL.FTZ R22, R26, UR4 ;  /* 0x000000041a167c20 */ /* 0x000fe20008410000 */
[----:B------:R-:W-:Y:S02]  /*0b30*/  IMAD.SHL.U32 R18, R16, 0x200, RZ ;  /* 0x0000020010127824 */ /* 0x000fe400078e00ff */
[----:B------:R-:W-:Y:S01]  /*0b40*/  FMUL.FTZ R27, R27, UR4 ;  /* 0x000000041b1b7c20 */ /* 0x000fe20008410000 */
[----:B------:R-:W-:Y:S01]  /*0b50*/  FMUL.FTZ R28, R29, UR4 ;  /* 0x000000041d1c7c20 */ /* 0x000fe20008410000 */
[----:B------:R-:W-:Y:S01]  /*0b60*/  FMUL.FTZ R24, R30, UR4 ;  /* 0x000000041e187c20 */ /* 0x000fe20008410000 */
[----:B------:R-:W-:Y:S01]  /*0b70*/  FMUL.FTZ R31, R31, UR4 ;  /* 0x000000041f1f7c20 */ /* 0x000fe20008410000 */
[----:B------:R-:W-:Y:S01]  /*0b80*/  LOP3.LUT R19, R37, 0x40, RZ, 0xc0, !PT ;  /* 0x0000004025137812 */ /* 0x000fe200078ec0ff */
[----:B------:R-:W-:Y:S01]  /*0b90*/  IMAD R33, R33, 0x2, R6 ;  /* 0x0000000221217824 */ /* 0x000fe200078e0206 */
[----:B------:R-:W-:Y:S02]  /*0ba0*/  F2FP.BF16.F32.PACK_AB R8, R39, R8 ;  /* 0x000000082708723e */ /* 0x000fe400000010ff */
[----:B------:R-:W-:-:S02]  /*0bb0*/  F2FP.BF16.F32.PACK_AB R9, R38, R9 ;  /* 0x000000092609723e */ /* 0x000fc400000010ff */
[----:B------:R-:W-:Y:S02]  /*0bc0*/  F2FP.BF16.F32.PACK_AB R16, R25, R20 ;  /* 0x000000141910723e */ /* 0x000fe400000010ff */
[----:B------:R-:W-:Y:S01]  /*0bd0*/  F2FP.BF16.F32.PACK_AB R12, R17, R12 ;  /* 0x0000000c110c723e */ /* 0x000fe200000010ff */
[----:B------:R0:W-:Y:S01]  /*0be0*/  STSM.16.M88.4 [R33+0x6000], R8 ;  /* 0x0060000821007844 */ /* 0x0001e20000000200 */
[----:B------:R-:W-:Y:S02]  /*0bf0*/  LOP3.LUT R21, R18, 0xfffffc00, RZ, 0xc0, !PT ;  /* 0xfffffc0012157812 */ /* 0x000fe400078ec0ff */
[----:B------:R-:W-:Y:S01]  /*0c00*/  LOP3.LUT R20, R19, 0x8, R36, 0xf8, !PT ;  /* 0x0000000813147812 */ /* 0x000fe200078ef824 */
[----:B------:R0:W-:Y:S01]  /*0c10*/  STSM.16.M88.4 [R33+0x7000], R12 ;  /* 0x0070000c21007844 */ /* 0x0001e20000000200 */
[----:B------:R-:W-:Y:S01]  /*0c20*/  SHF.R.U32.HI R25, RZ, 0x3, R19 ;  /* 0x00000003ff197819 */ /* 0x000fe20000011613 */
[----:B------:R-:W-:Y:S01]  /*0c30*/  IMAD.U32 R21, R32, 0x10, R21 ;  /* 0x0000001020157824 */ /* 0x000fe200078e0015 */
[----:B------:R-:W-:-:S02]  /*0c40*/  F2FP.BF16.F32.PACK_AB R17, R27, R22 ;  /* 0x000000161b11723e */ /* 0x000fc400000010ff */
[----:B------:R-:W-:Y:S02]  /*0c50*/  F2FP.BF16.F32.PACK_AB R18, R28, R23 ;  /* 0x000000171c12723e */ /* 0x000fe400000010ff */
[----:B------:R-:W-:Y:S02]  /*0c60*/  F2FP.BF16.F32.PACK_AB R19, R31, R24 ;  /* 0x000000181f13723e */ /* 0x000fe400000010ff */
[----:B------:R-:W-:-:S03]  /*0c70*/  LOP3.LUT R20, R20, R25, RZ, 0x3c, !PT ;  /* 0x0000001914147212 */ /* 0x000fc600078e3cff */
[----:B------:R0:W-:Y:S01]  /*0c80*/  STSM.16.M88.4 [R33+0x8000], R16 ;  /* 0x0080001021007844 */ /* 0x0001e20000000200 */
[----:B------:R-:W-:Y:S06]  /*0c90*/  BAR.SYNC.DEFER_BLOCKING 0x0 ;  /* 0x0000000000007b1d */ /* 0x000fec0000010000 */
[----:B------:R-:W-:Y:S05]  /*0ca0*/  @P0 EXIT ;  /* 0x000000000000094d */ /* 0x000fea0003800000 */
[----:B------:R-:W-:Y:S01]  /*0cb0*/  ULDC UR4, c[0x0][0x244] ;  /* 0x0000910000047ab9 */ /* 0x000fe20000000800 */
[----:B------:R-:W-:Y:S01]  /*0cc0*/  IMAD.IADD R21, R21, 0x1, R20 ;  /* 0x0000000115157824 */ /* 0x000fe200078e0214 */
[----:B------:R-:W-:Y:S01]  /*0cd0*/  ISETP.GE.AND P0, PT, R36, UR4, PT ;  /* 0x0000000424007c0c */ /* 0x000fe2000bf06270 */
[----:B------:R-:W-:Y:S01]  /*0ce0*/  ULDC.64 UR6, c[0x0][0x258] ;  /* 0x0000960000067ab9 */ /* 0x000fe20000000a00 */
[----:B------:R-:W-:Y:S01]  /*0cf0*/  SHF.R.S32.HI R37, RZ, 0x1f, R36 ;  /* 0x0000001fff257819 */ /* 0x000fe20000011424 */
[----:B------:R-:W-:Y:S02]  /*0d00*/  IMAD R21, R21, 0x2, R6 ;  /* 0x0000000215157824 */ /* 0x000fe400078e0206 */
[----:B------:R-:W-:Y:S02]  /*0d10*/  IMAD R5, R5, UR6, RZ ;  /* 0x0000000605057c24 */ /* 0x000fe4000f8e02ff */
[C---:B0-----:R-:W-:Y:S01]  /*0d20*/  IMAD.WIDE.U32 R16, R2.reuse, UR6, R36 ;  /* 0x0000000602107c25 */ /* 0x041fe2000f8e0024 */
[----:B------:R-:W0:Y:S03]  /*0d30*/  LDS.128 R8, [R21+0x7000] ;  /* 0x0070000015087984 */ /* 0x000e260000000c00 */
[----:B------:R-:W-:Y:S01]  /*0d40*/  IMAD R5, R2, UR7, R5 ;  /* 0x0000000702057c24 */ /* 0x000fe2000f8e0205 */
[----:B------:R-:W-:Y:S01]  /*0d50*/  IADD3 R2, P1, R7, R34, RZ ;  /* 0x0000002207027210 */ /* 0x000fe20007f3e0ff */
[----:B------:R-:W1:Y:S01]  /*0d60*/  @!P0 LDS.128 R12, [R21+0x6000] ;  /* 0x00600000150c8984 */ /* 0x000e620000000c00 */
[----:B------:R-:W-:Y:S01]  /*0d70*/  ULDC.64 UR6, c[0x0][0x260] ;  /* 0x0000980000067ab9 */ /* 0x000fe20000000a00 */
[----:B------:R-:W-:-:S02]  /*0d80*/  IMAD.IADD R17, R17, 0x1, R5 ;  /* 0x0000000111117824 */ /* 0x000fc400078e0205 */
[----:B------:R-:W-:Y:S01]  /*0d90*/  IMAD R5, R3, UR6, RZ ;  /* 0x0000000603057c24 */ /* 0x000fe2000f8e02ff */
[----:B------:R-:W-:Y:S01]  /*0da0*/  LEA.HI.X.SX32 R3, R7, R35, 0x1, P1 ;  /* 0x0000002307037211 */ /* 0x000fe200008f0eff */
[----:B------:R-:W-:-:S04]  /*0db0*/  IMAD.WIDE.U32 R6, R0, UR6, R16 ;  /* 0x0000000600067c25 */ /* 0x000fc8000f8e0010 */
[----:B------:R-:W-:Y:S01]  /*0dc0*/  IMAD R19, R0, UR7, R5 ;  /* 0x0000000700137c24 */ /* 0x000fe2000f8e0205 */
[----:B------:R-:W-:Y:S01]  /*0dd0*/  ULDC.64 UR6, c[0x0][0x250] ;  /* 0x0000940000067ab9 */ /* 0x000fe20000000a00 */
[----:B------:R-:W-:-:S04]  /*0de0*/  IMAD.WIDE R4, R4, 0x40, R2 ;  /* 0x0000004004047825 */ /* 0x000fc800078e0202 */
[----:B------:R-:W-:Y:S02]  /*0df0*/  IMAD R3, R5, UR6, RZ ;  /* 0x0000000605037c24 */ /* 0x000fe4000f8e02ff */
[----:B------:R-:W-:Y:S02]  /*0e00*/  IMAD.IADD R7, R7, 0x1, R19 ;  /* 0x0000000107077824 */ /* 0x000fe400078e0213 */
[C---:B------:R-:W-:Y:S02]  /*0e10*/  VIADD R0, R36.reuse, 0x20 ;  /* 0x0000002024007836 */ /* 0x040fe40000000000 */
[----:B------:R-:W-:Y:S02]  /*0e20*/  VIADD R36, R36, 0x40 ;  /* 0x0000004024247836 */ /* 0x000fe40000000000 */
[----:B------:R-:W-:Y:S01]  /*0e30*/  IMAD R3, R4, UR7, R3 ;  /* 0x0000000704037c24 */ /* 0x000fe2000f8e0203 */
[----:B------:R-:W-:Y:S01]  /*0e40*/  ISETP.GE.AND P1, PT, R0, UR4, PT ;  /* 0x0000000400007c0c */ /* 0x000fe2000bf26270 */
[----:B------:R-:W-:Y:S01]  /*0e50*/  IMAD.WIDE.U32 R4, R4, UR6, R6 ;  /* 0x0000000604047c25 */ /* 0x000fe2000f8e0006 */
[----:B------:R-:W-:Y:S01]  /*0e60*/  ISETP.GE.AND P2, PT, R36, UR4, PT ;  /* 0x0000000424007c0c */ /* 0x000fe2000bf46270 */
[----:B------:R-:W-:-:S02]  /*0e70*/  ULDC.64 UR6, c[0x0][0x238] ;  /* 0x00008e0000067ab9 */ /* 0x000fc40000000a00 */
[----:B------:R-:W-:Y:S01]  /*0e80*/  IMAD.IADD R3, R5, 0x1, R3 ;  /* 0x0000000105037824 */ /* 0x000fe200078e0203 */
[----:B------:R-:W-:-:S04]  /*0e90*/  LEA R2, P3, R4, UR6, 0x1 ;  /* 0x0000000604027c11 */ /* 0x000fc8000f8608ff */
[----:B------:R-:W-:-:S05]  /*0ea0*/  LEA.HI.X R3, R4, UR7, R3, 0x1, P3 ;  /* 0x0000000704037c11 */ /* 0x000fca00098f0c03 */
[----:B0-----:R0:W-:Y:S04]  /*0eb0*/  @!P1 STG.E.128 desc[UR8][R2.64+0x40], R8 ;  /* 0x0000400802009986 */ /* 0x0011e8000c101d08 */
[----:B-1----:R0:W-:Y:S01]  /*0ec0*/  @!P0 STG.E.128 desc[UR8][R2.64], R12 ;  /* 0x0000000c02008986 */ /* 0x0021e2000c101d08 */
[----:B------:R-:W-:Y:S05]  /*0ed0*/  @P2 EXIT ;  /* 0x000000000000294d */ /* 0x000fea0003800000 */
[----:B------:R-:W1:Y:S04]  /*0ee0*/  LDS.128 R4, [R21+0x8000] ;  /* 0x0080000015047984 */ /* 0x000e680000000c00 */
[----:B-1----:R-:W-:Y:S01]  /*0ef0*/  STG.E.128 desc[UR8][R2.64+0x80], R4 ;  /* 0x0000800402007986 */ /* 0x002fe2000c101d08 */
[----:B------:R-:W-:Y:S05]  /*0f00*/  EXIT ;  /* 0x000000000000794d */ /* 0x000fea0003800000 */
.L_x_3110:
        /* <DEDUP_REMOVED lines=15> */
.L_x_3318:


//--------------------- .text._ZN7cutlass13device_kernelIN5flash11enable_sm90INS1_16FlashAttnBwdSm90INS1_25CollectiveMainloopBwdSm90ILi2ELi2ELi2EN4cute5tupleIJNS5_1CILi1EEES8_S8_EEENS6_IJNS7_ILi64EEENS7_ILi128EEENS7_ILi96EEEEEENS_10bfloat16_tEfNS_4arch4Sm90ELb1ELb0ELb1ELb1ELb1ELb1ELb0ELb0ELi2ELi1ELi2ELi1ELb1EEENS1_24CollectiveEpilogueBwdGQAISD_fSG_Li256ELb1ELb1EEENS1_25SingleTileBwdLPTSchedulerILb1ELi128ELb1EEEEEEEEEvNT_6ParamsE --------------------------
	.section	.text._ZN7cutlass13device_kernelIN5flash11enable_sm90INS1_16FlashAttnBwdSm90INS1_25CollectiveMainloopBwdSm90ILi2ELi2ELi2EN4cute5tupleIJNS5_1CILi1EEES8_S8_EEENS6_IJNS7_ILi64EEENS7_ILi128EEENS7_ILi96EEEEEENS_10bfloat16_tEfNS_4arch4Sm90ELb1ELb0ELb1ELb1ELb1ELb1ELb0ELb0ELi2ELi1ELi2ELi1ELb1EEENS1_24CollectiveEpilogueBwdGQAISD_fSG_Li256ELb1ELb1EEENS1_25SingleTileBwdLPTSchedulerILb1ELi128ELb1EEEEEEEEEvNT_6ParamsE,"ax",@progbits
	.align	128
.text._ZN7cutlass13device_kernelIN5flash11enable_sm90INS1_16FlashAttnBwdSm90INS1_25CollectiveMainloopBwdSm90ILi2ELi2ELi2EN4cute5tupleIJNS5_1CILi1EEES8_S8_EEENS6_IJNS7_ILi64EEENS7_ILi128EEENS7_ILi96EEEEEENS_10bfloat16_tEfNS_4arch4Sm90ELb1ELb0ELb1ELb1ELb1ELb1ELb0ELb0ELi2ELi1ELi2ELi1ELb1EEENS1_24CollectiveEpilogueBwdGQAISD_fSG_Li256ELb1ELb1EEENS1_25SingleTileBwdLPTSchedulerILb1ELi128ELb1EEEEEEEEEvNT_6ParamsE:
        .type           _ZN7cutlass13device_kernelIN5flash11enable_sm90INS1_16FlashAttnBwdSm90INS1_25CollectiveMainloopBwdSm90ILi2ELi2ELi2EN4cute5tupleIJNS5_1CILi1EEES8_S8_EEENS6_IJNS7_ILi64EEENS7_ILi128EEENS7_ILi96EEEEEENS_10bfloat16_tEfNS_4arch4Sm90ELb1ELb0ELb1ELb1ELb1ELb1ELb0ELb0ELi2ELi1ELi2ELi1ELb1EEENS1_24CollectiveEpilogueBwdGQAISD_fSG_Li256ELb1ELb1EEENS1_25SingleTileBwdLPTSchedulerILb1ELi128ELb1EEEEEEEEEvNT_6ParamsE,@function
        .size           _ZN7cutlass13device_kernelIN5flash11enable_sm90INS1_16FlashAttnBwdSm90INS1_25CollectiveMainloopBwdSm90ILi2ELi2ELi2EN4cute5tupleIJNS5_1CILi1EEES8_S8_EEENS6_IJNS7_ILi64EEENS7_ILi128EEENS7_ILi96EEEEEENS_10bfloat16_tEfNS_4arch4Sm90ELb1ELb0ELb1ELb1ELb1ELb1ELb0ELb0ELi2ELi1ELi2ELi1ELb1EEENS1_24CollectiveEpilogueBwdGQAISD_fSG_Li256ELb1ELb1EEENS1_25SingleTileBwdLPTSchedulerILb1ELi128ELb1EEEEEEEEEvNT_6ParamsE,(.L_x_3319 - _ZN7cutlass13device_kernelIN5flash11enable_sm90INS1_16FlashAttnBwdSm90INS1_25CollectiveMainloopBwdSm90ILi2ELi2ELi2EN4cute5tupleIJNS5_1CILi1EEES8_S8_EEENS6_IJNS7_ILi64EEENS7_ILi128EEENS7_ILi96EEEEEENS_10bfloat16_tEfNS_4arch4Sm90ELb1ELb0ELb1ELb1ELb1ELb1ELb0ELb0ELi2ELi1ELi2ELi1ELb1EEENS1_24CollectiveEpilogueBwdGQAISD_fSG_Li256ELb1ELb1EEENS1_25SingleTileBwdLPTSchedulerILb1ELi128ELb1EEEEEEEEEvNT_6ParamsE)
        .other          _ZN7cutlass13device_kernelIN5flash11enable_sm90INS1_16FlashAttnBwdSm90INS1_25CollectiveMainloopBwdSm90ILi2ELi2ELi2EN4cute5tupleIJNS5_1CILi1EEES8_S8_EEENS6_IJNS7_ILi64EEENS7_ILi128EEENS7_ILi96EEEEEENS_10bfloat16_tEfNS_4arch4Sm90ELb1ELb0ELb1ELb1ELb1ELb1ELb0ELb0ELi2ELi1ELi2ELi1ELb1EEENS1_24CollectiveEpilogueBwdGQAISD_fSG_Li256ELb1ELb1EEENS1_25SingleTileBwdLPTSchedulerILb1ELi128ELb1EEEEEEEEEvNT_6ParamsE,@"STO_CUDA_ENTRY STV_DEFAULT"
_ZN7cutlass13device_kernelIN5flash11enable_sm90INS1_16FlashAttnBwdSm90INS1_25CollectiveMainloopBwdSm90ILi2ELi2ELi2EN4cute5tupleIJNS5_1CILi1EEES8_S8_EEENS6_IJNS7_ILi64EEENS7_ILi128EEENS7_ILi96EEEEEENS_10bfloat16_tEfNS_4arch4Sm90ELb1ELb0ELb1ELb1ELb1ELb1ELb0ELb0ELi2ELi1ELi2ELi1ELb1EEENS1_24CollectiveEpilogueBwdGQAISD_fSG_Li256ELb1ELb1EEENS1_25SingleTileBwdLPTSchedulerILb1ELi128ELb1EEEEEEEEEvNT_6ParamsE:
        /* <DEDUP_REMOVED lines=24> */
.L_x_3112:
[----:B------:R-:W-:Y:S05]  /*0180*/  BSYNC B0 ;  /* 0x0000000000007941 */ /* 0x000fea0003800000 */
.L_x_3111:
        /* <DEDUP_REMOVED lines=37> */
.L_x_3113:
        /* <DEDUP_REMOVED lines=22> */
.L_x_3114:
[----:B------:R-:W-:Y:S01]  /*0540*/  PLOP3.LUT P0, PT, PT, PT, UP0, 0x80, 0x0 ;  /* 0x000000000000781c */ /* 0x000fe20003f0f008 */
[----:B------:R-:W-:Y:S01]  /*0550*/  NOP ;  /* 0x0000000000007918 */ /* 0x000fe20000000000 */
[----:B------:R-:W-:Y:S01]  /*0560*/  ULDC.64 UR46, c[0x0][0x208] ;  /* 0x00008200002e7ab9 */ /* 0x000fe20000000a00 */
[----:B------:R-:W-:Y:S01]  /*0570*/  BSSY B6, `(.L_x_3115) ;  /* 0x0000a7c000067945 */ /* 0x000fe20003800000 */
[----:B-12-4-:R-:W-:Y:S09]  /*0580*/  BAR.SYNC.DEFER_BLOCKING 0x0 ;  /* 0x0000000000007b1d */ /* 0x016ff20000010000 */
[----:B------:R-:W-:Y:S05]  /*0590*/  @!P0 BRA `(.L_x_3116) ;  /* 0x0000005800b48947 */ /* 0x000fea0003800000 */
.L_x_3117:
        /* <DEDUP_REMOVED lines=32> */
.L_x_3118:
[----:B------:R-:W-:Y:S01]  /*07a0*/  ULDC UR8, c[0x0][0x8cc] ;  /* 0x0002330000087ab9 */ /* 0x000fe20000000800 */
[----:B------:R-:W-:Y:S01]  /*07b0*/  UMOV UR7, UR9 ;  /* 0x0000000900077c82 */ /* 0x000fe20008000000 */
[----:B------:R-:W-:-:S11]  /*07c0*/  UISETP.NE.AND UP0, UPT, UR8, 0x1, UPT ;  /* 0x000000010800788c */ /* 0x000fd6000bf05270 */
[----:B------:R-:W-:Y:S02]  /*07d0*/  @UP0 ULDC.64 UR10, c[0x0][0x8d0] ;  /* 0x00023400000a0ab9 */ /* 0x000fe40000000a00 */
[----:B------:R-:W-:-:S04]  /*07e0*/  UIMAD.WIDE.U32 UR4, UR9, UR10, URZ ;  /* 0x0000000a090472a5 */ /* 0x000fc8000f8e003f */
[----:B------:R-:W-:-:S04]  /*07f0*/  @UP0 USHF.R.U32.HI UR7, URZ, UR11, UR5 ;  /* 0x0000000b3f070299 */ /* 0x000fc80008011605 */
[----:B------:R-:W-:-:S12]  /*0800*/  UIMAD UR4, UR7, UR8, URZ ;  /* 0x00000008070472a4 */ /* 0x000fd8000f8e023f */
.L_x_3119:
        /* <DEDUP_REMOVED lines=23> */
.L_x_3120:
        /* <DEDUP_REMOVED lines=14> */
.L_x_3122:
[----:B------:R-:W-:-:S05]  /*0a60*/  ULDC UR4, c[0x0][0x8f4] ;  /* 0x00023d0000047ab9 */ /* 0x000fca0000000800 */
.L_x_3121:
        /* <DEDUP_REMOVED lines=24> */
.L_x_3124:
        /* <DEDUP_REMOVED lines=14> */
.L_x_3125:
        /* <DEDUP_REMOVED lines=11> */
.L_x_3126:
        /* <DEDUP_REMOVED lines=13> */
.L_x_3127:
        /* <DEDUP_REMOVED lines=84> */
.L_x_3130:
        /* <DEDUP_REMOVED lines=15> */
.L_x_3129:
        /* <DEDUP_REMOVED lines=22> */
.L_x_3132:
        /* <DEDUP_REMOVED lines=15> */
.L_x_3131:
[----:B------:R-:W-:Y:S01]  /*16d0*/  SHF.R.S32.HI R19, RZ, 0x1f, R18 ;  /* 0x0000001fff137819 */ /* 0x000fe20000011412 */
[----:B------:R-:W-:-:S03]  /*16e0*/  UMOV UR4, 0xffffffff ;  /* 0xffffffff00047882 */ /* 0x000fc60000000000 */
[----:B------:R-:W-:-:S04]  /*16f0*/  LEA.HI R0, R19, R18, RZ, 0x7 ;  /* 0x0000001213007211 */ /* 0x000fc800078f38ff */
[----:B------:R-:W-:Y:S01]  /*1700*/  SHF.R.S32.HI R17, RZ, 0x7, R0 ;  /* 0x00000007ff117819 */ /* 0x000fe20000011400 */
[----:B------:R-:W-:Y:S06]  /*1710*/  BRA.DIV UR4, `(.L_x_3133) ;  /* 0x00000096048c7947 */ /* 0x000fec000b800000 */
[----:B------:R1:W2:Y:S02]  /*1720*/  SHFL.IDX PT, R14, R17, RZ, 0x1f ;  /* 0x00001fff110e7589 */ /* 0x0002a400000e0000 */
.L_x_3249:
        /* <DEDUP_REMOVED lines=15> */
.L_x_3134:
        /* <DEDUP_REMOVED lines=19> */
.L_x_3136:
        /* <DEDUP_REMOVED lines=122> */
.L_x_3147:
[----:B------:R-:W-:-:S06]  /*20f0*/  UISETP.NE.AND UP0, UPT, UR9, 0x3, UPT ;  /* 0x000000030900788c */ /* 0x000fcc000bf05270 */
[----:B------:R-:W-:-:S13]  /*2100*/  PLOP3.LUT P0, PT, PT, PT, UP0, 0x80, 0x0 ;  /* 0x000000000000781c */ /* 0x000fda0003f0f008 */
[----:B-1----:R-:W-:Y:S05]  /*2110*/  @!P0 BRA `(.L_x_3137) ;  /* 0x0000000000048947 */ /* 0x002fea0003800000 */
[----:B------:R-:W-:Y:S01]  /*2120*/  BPT.TRAP 0x1 ;  /* 0x000000040000795c */ /* 0x000fe20000300000 */
.L_x_3137:
[----:B------:R-:W-:Y:S01]  /*2130*/  R2UR UR8, R235 ;  /* 0x00000000eb0872ca */ /* 0x000fe200000e0000 */
[----:B------:R-:W-:-:S05]  /*2140*/  IMAD.U32 R120, RZ, RZ, UR4 ;  /* 0x00000004ff787e24 */ /* 0x000fca000f8e00ff */
[----:B------:R-:W-:-:S07]  /*2150*/  SHF.L.U32 R120, R120, 0x1f, RZ ;  /* 0x0000001f78787819 */ /* 0x000fce00000006ff */
[----:B------:R-:W-:-:S09]  /*2160*/  ULEA UR8, UR5, UR8, 0x3 ;  /* 0x0000000805087291 */ /* 0x000fd2000f8e183f */
[----:B------:R1:W2:Y:S01]  /*2170*/  SYNCS.PHASECHK.TRANS64.TRYWAIT P1, [UR8+0x26810], R120 ;  /* 0x02681078ff0075a7 */ /* 0x0002a20008020148 */
[----:B------:R-:W-:Y:S05]  /*2180*/  @!P0 BRA `(.L_x_3138) ;  /* 0x0000000000048947 */ /* 0x000fea0003800000 */
[----:B------:R-:W-:Y:S01]  /*2190*/  BPT.TRAP 0x1 ;  /* 0x000000040000795c */ /* 0x000fe20000300000 */
.L_x_3138:
[----:B--2---:R-:W-:Y:S05]  /*21a0*/  @P1 BRA `(.L_x_3139) ;  /* 0x0000000000081947 */ /* 0x004fea0003800000 */
[----:B------:R-:W2:Y:S02]  /*21b0*/  SYNCS.PHASECHK.TRANS64.TRYWAIT P1, [UR8+0x26810], R120 ;  /* 0x02681078ff0075a7 */ /* 0x000ea40008020148 */
[----:B--2---:R-:W-:Y:S05]  /*21c0*/  @!P1 BRA `(.L_x_3140) ;  /* 0x0000008c00149947 */ /* 0x004fea0003800000 */
.L_x_3139:
        /* <DEDUP_REMOVED lines=66> */
.L_x_3141:
[----:B------:R1:W1:Y:S01]  /*25f0*/  SYNCS.PHASECHK.TRANS64.TRYWAIT P1, [UR8+0x26830], R120 ;  /* 0x02683078ff0075a7 */ /* 0x0002620008020148 */
[----:B------:R-:W-:Y:S05]  /*2600*/  @!P0 BRA `(.L_x_3142) ;  /* 0x0000000000048947 */ /* 0x000fea0003800000 */
[----:B------:R-:W-:Y:S01]  /*2610*/  BPT.TRAP 0x1 ;  /* 0x000000040000795c */ /* 0x000fe20000300000 */
.L_x_3142:
        /* <DEDUP_REMOVED lines=50> */
.L_x_3143:
        /* <DEDUP_REMOVED lines=555> */
.L_x_3145:
        /* <DEDUP_REMOVED lines=45> */
.L_x_3146:
        /* <DEDUP_REMOVED lines=62> */
.L_x_3128:
[----:B------:R-:W-:Y:S05]  /*52a0*/  @P0 BRA `(.L_x_3123) ;  /* 0x0000005800a00947 */ /* 0x000fea0003800000 */
[----:B------:R-:W-:Y:S01]  /*52b0*/  ULDC.64 UR4, c[0x0][0x878] ;  /* 0x00021e0000047ab9 */ /* 0x000fe20000000a00 */
[----:B-1----:R-:W1:Y:S01]  /*52c0*/  S2R R4, SR_TID.X ;  /* 0x0000000000047919 */ /* 0x002e620000002100 */
[----:B------:R-:W-:Y:S01]  /*52d0*/  UISETP.NE.U32.AND UP0, UPT, UR4, URZ, UPT ;  /* 0x0000003f0400728c */ /* 0x000fe2000bf05070 */
[----:B------:R-:W2:Y:S01]  /*52e0*/  S2UR UR15, SR_CgaCtaId ;  /* 0x00000000000f79c3 */ /* 0x000ea20000008800 */
[----:B------:R-:W-:Y:S01]  /*52f0*/  ULDC UR12, c[0x0][0x870] ;  /* 0x00021c00000c7ab9 */ /* 0x000fe20000000800 */
[----:B------:R-:W-:Y:S01]  /*5300*/  ULDC UR13, c[0x0][0x80c] ;  /* 0x00020300000d7ab9 */ /* 0x000fe20000000800 */
[----:B------:R-:W-:Y:S01]  /*5310*/  UISETP.NE.AND.EX UP0, UPT, UR5, URZ, UPT, UP0 ;  /* 0x0000003f0500728c */ /* 0x000fe2000bf05300 */
[----:B------:R-:W-:Y:S01]  /*5320*/  ULDC.64 UR10, c[0x0][0x868] ;  /* 0x00021a00000a7ab9 */ /* 0x000fe20000000a00 */
[----:B------:R-:W-:Y:S01]  /*5330*/  ULDC.64 UR18, c[0x0][0x818] ;  /* 0x0002060000127ab9 */ /* 0x000fe20000000a00 */
[----:B------:R-:W-:Y:S01]  /*5340*/  ULDC.64 UR20, c[0x0][0x840] ;  /* 0x0002100000147ab9 */ /* 0x000fe20000000a00 */
[----:B------:R-:W-:-:S02]  /*5350*/  ULDC.64 UR22, c[0x0][0x848] ;  /* 0x0002120000167ab9 */ /* 0x000fc40000000a00 */
[----:B------:R-:W-:-:S05]  /*5360*/  PLOP3.LUT P0, PT, PT, PT, UP0, 0x80, 0x0 ;  /* 0x000000000000781c */ /* 0x000fca0003f0f008 */
[----:B------:R-:W-:Y:S02]  /*5370*/  @UP0 ULDC.64 UR4, c[0x0][0x878] ;  /* 0x00021e0000040ab9 */ /* 0x000fe40000000a00 */
[----:B------:R-:W-:-:S06]  /*5380*/  @UP0 UIMAD.WIDE UR4, UR37, 0x4, UR4 ;  /* 0x00000004250408a5 */ /* 0x000fcc000f8e0204 */
[----:B------:R-:W-:Y:S01]  /*5390*/  IMAD.U32 R2, RZ, RZ, UR4 ;  /* 0x00000004ff027e24 */ /* 0x000fe2000f8e00ff */
[----:B------:R-:W-:Y:S01]  /*53a0*/  ULDC UR4, c[0x0][0x850] ;  /* 0x0002140000047ab9 */ /* 0x000fe20000000800 */
[----:B------:R-:W-:-:S05]  /*53b0*/  IMAD.U32 R3, RZ, RZ, UR5 ;  /* 0x00000005ff037e24 */ /* 0x000fca000f8e00ff */
[----:B------:R3:W4:Y:S01]  /*53c0*/  @P0 LDG.E R2, desc[UR46][R2.64] ;  /* 0x0000002e02020981 */ /* 0x000722000c1e1900 */
[----:B------:R-:W-:Y:S01]  /*53d0*/  UISETP.NE.AND UP1, UPT, UR4, 0x1, UPT ;  /* 0x000000010400788c */ /* 0x000fe2000bf25270 */
[----:B------:R-:W-:Y:S01]  /*53e0*/  BSSY B0, `(.L_x_3148) ;  /* 0x000005c000007945 */ /* 0x000fe20003800000 */
[----:B------:R-:W-:Y:S01]  /*53f0*/  UIMAD UR12, UR39, UR12, URZ ;  /* 0x0000000c270c72a4 */ /* 0x000fe2000f8e023f */
[C---:B-1----:R-:W-:Y:S01]  /*5400*/  ISETP.NE.AND P1, PT, R4.reuse, 0x80, PT ;  /* 0x000000800400780c */ /* 0x042fe20003f25270 */
[----:B------:R-:W-:Y:S01]  /*5410*/  UMOV UR5, UR36 ;  /* 0x0000002400057c82 */ /* 0x000fe20008000000 */
[----:B------:R-:W-:Y:S02]  /*5420*/  UIMAD UR9, UR37, UR13, URZ ;  /* 0x0000000d250972a4 */ /* 0x000fe4000f8e023f */
[----:B------:R-:W-:Y:S01]  /*5430*/  UIMAD UR12, UR12, UR13, URZ ;  /* 0x0000000d0c0c72a4 */ /* 0x000fe2000f8e023f */
[----:B---3--:R-:W-:Y:S01]  /*5440*/  VIADD R3, R4, 0xffffff80 ;  /* 0xffffff8004037836 */ /* 0x008fe20000000000 */
[----:B------:R-:W-:-:S02]  /*5450*/  UIMAD UR39, UR39, 0x3000, URZ ;  /* 0x00003000272778a4 */ /* 0x000fc4000f8e023f */
[----:B------:R-:W-:Y:S01]  /*5460*/  @UP1 ULDC UR6, c[0x0][0x854] ;  /* 0x0002150000061ab9 */ /* 0x000fe20000000800 */
[----:B------:R-:W-:Y:S01]  /*5470*/  @UP1 ULDC UR14, c[0x0][0x858] ;  /* 0x00021600000e1ab9 */ /* 0x000fe20000000800 */
[----:B------:R-:W-:Y:S01]  /*5480*/  SHF.R.S32.HI R0, RZ, 0x1f, R3 ;  /* 0x0000001fff007819 */ /* 0x000fe20000011403 */
[----:B------:R-:W-:Y:S02]  /*5490*/  UIMAD.WIDE.U32 UR6, UR36, UR6, URZ ;  /* 0x00000006240672a5 */ /* 0x000fe4000f8e003f */
[----:B------:R-:W-:Y:S02]  /*54a0*/  USHF.R.S32.HI UR13, URZ, 0x1f, UR12 ;  /* 0x0000001f3f0d7899 */ /* 0x000fe4000801140c */
[----:B------:R-:W-:Y:S02]  /*54b0*/  @UP1 USHF.R.U32.HI UR5, URZ, UR14, UR7 ;  /* 0x0000000e3f051299 */ /* 0x000fe40008011607 */
[----:B------:R-:W-:Y:S02]  /*54c0*/  USHF.R.S32.HI UR7, URZ, 0x1f, UR9 ;  /* 0x0000001f3f077899 */ /* 0x000fe40008011409 */
[----:B------:R-:W-:-:S02]  /*54d0*/  USHF.R.S32.HI UR16, URZ, 0x1f, UR5 ;  /* 0x0000001f3f107899 */ /* 0x000fc40008011405 */
[----:B------:R-:W-:Y:S02]  /*54e0*/  UIADD3 UR9, UP1, UP2, UR12, UR9, UR5 ;  /* 0x000000090c097290 */ /* 0x000fe4000fa3e005 */
[----:B------:R-:W-:Y:S02]  /*54f0*/  UIMAD UR17, UR16, UR20, URZ ;  /* 0x00000014101172a4 */ /* 0x000fe4000f8e023f */
[----:B------:R-:W-:-:S04]  /*5500*/  UIADD3.X UR7, UR13, UR7, UR16, UP1, UP2 ;  /* 0x000000070d077290 */ /* 0x000fc80008fe4410 */
[----:B------:R-:W-:Y:S01]  /*5510*/  USHF.L.U64.HI UR7, UR9, 0x2, UR7 ;  /* 0x0000000209077899 */ /* 0x000fe20008010207 */
        /* <DEDUP_REMOVED lines=14> */
[----:B------:R-:W-:Y:S02]  /*5600*/  UIADD3 UR9, UP1, UR6, UR10, URZ ;  /* 0x0000000a06097290 */ /* 0x000fe4000ff3e03f */
[----:B------:R-:W-:Y:S02]  /*5610*/  @UP0 UIMAD UR12, UR8, 0x3000, URZ ;  /* 0x00003000080c08a4 */ /* 0x000fe4000f8e023f */
[----:B------:R-:W-:Y:S01]  /*5620*/  UIADD3.X UR11, UR7, UR11, URZ, UP1, !UPT ;  /* 0x0000000b070b7290 */ /* 0x000fe20008ffe43f */
[----:B------:R-:W-:Y:S01]  /*5630*/  UMOV UR8, 0x400 ;  /* 0x0000040000087882 */ /* 0x000fe20000000000 */
[----:B------:R-:W-:Y:S01]  /*5640*/  @UP0 USHF.R.S32.HI UR13, URZ, 0x1f, UR12 ;  /* 0x0000001f3f0d0899 */ /* 0x000fe2000801140c */
[----:B------:R-:W-:Y:S01]  /*5650*/  IMAD.U32 R2, RZ, RZ, UR9 ;  /* 0x00000009ff027e24 */ /* 0x000fe2000f8e00ff */
[----:B--2---:R-:W-:-:S02]  /*5660*/  ULEA UR8, UR15, UR8, 0x18 ;  /* 0x000000080f087291 */ /* 0x004fc4000f8ec03f */
[----:B------:R-:W-:Y:S01]  /*5670*/  IMAD.U32 R3, RZ, RZ, UR11 ;  /* 0x0000000bff037e24 */ /* 0x000fe2000f8e00ff */
[----:B------:R-:W-:Y:S01]  /*5680*/  @!UP0 UMOV UR12, URZ ;  /* 0x0000003f000c8c82 */ /* 0x000fe20008000000 */
[----:B------:R-:W-:Y:S02]  /*5690*/  UIMAD UR10, UR16, UR18, URZ ;  /* 0x00000012100a72a4 */ /* 0x000fe4000f8e023f */
[----:B------:R-:W-:Y:S01]  /*56a0*/  UIADD3 UR14, UP1, UR39, UR12, URZ ;  /* 0x0000000c270e7290 */ /* 0x000fe2000ff3e03f */
[----:B------:R-:W-:Y:S01]  /*56b0*/  LEA R0, R0, UR8, 0x2 ;  /* 0x0000000800007c11 */ /* 0x000fe2000f8e10ff */
[----:B------:R-:W-:Y:S01]  /*56c0*/  @!UP0 UMOV UR13, URZ ;  /* 0x0000003f000d8c82 */ /* 0x000fe20008000000 */
[----:B------:R-:W-:Y:S02]  /*56d0*/  UIMAD UR16, UR5, UR19, UR10 ;  /* 0x00000013051072a4 */ /* 0x000fe4000f8e020a */
[----:B------:R-:W-:Y:S01]  /*56e0*/  ULEA.HI.X.SX32 UR15, UR39, UR13, 0x1, UP1 ;  /* 0x0000000d270f7291 */ /* 0x000fe200088f0e3f */
[----:B------:R1:W-:Y:S01]  /*56f0*/  STS.128 [R0], R24 ;  /* 0x0000001800007388 */ /* 0x0003e20000000c00 */
[----:B------:R-:W-:-:S02]  /*5700*/  USHF.R.S32.HI UR10, URZ, 0x1f, UR37 ;  /* 0x0000001f3f0a7899 */ /* 0x000fc40008011425 */
[----:B------:R-:W-:Y:S01]  /*5710*/  UIMAD.WIDE.U32 UR12, UR5, UR18, UR14 ;  /* 0x00000012050c72a5 */ /* 0x000fe2000f8e000e */
[----:B------:R1:W-:Y:S01]  /*5720*/  STS.128 [R0+0x800], R28 ;  /* 0x0008001c00007388 */ /* 0x0003e20000000c00 */
[----:B------:R-:W-:Y:S02]  /*5730*/  UIMAD UR18, UR5, UR21, UR17 ;  /* 0x00000015051272a4 */ /* 0x000fe4000f8e0211 */
[----:B------:R-:W-:Y:S01]  /*5740*/  UIMAD.WIDE.U32 UR14, UR5, UR20, UR14 ;  /* 0x00000014050e72a5 */ /* 0x000fe2000f8e000e */
[----:B------:R1:W-:Y:S01]  /*5750*/  STS.128 [R0+0x1000], R32 ;  /* 0x0010002000007388 */ /* 0x0003e20000000c00 */
[----:B------:R-:W-:Y:S01]  /*5760*/  USEL UR10, UR10, URZ, !UP0 ;  /* 0x0000003f0a0a7287 */ /* 0x000fe2000c000000 */
[----:B------:R-:W-:Y:S02]  /*5770*/  ULDC.64 UR20, c[0x0][0x820] ;  /* 0x0002080000147ab9 */ /* 0x000fe40000000a00 */
[----:B------:R1:W-:Y:S01]  /*5780*/  STS.128 [R0+0x1800], R36 ;  /* 0x0018002400007388 */ /* 0x0003e20000000c00 */
[----:B------:R-:W-:-:S02]  /*5790*/  UIADD3 UR13, UR13, UR16, URZ ;  /* 0x000000100d0d7290 */ /* 0x000fc4000fffe03f */
[----:B------:R-:W-:Y:S01]  /*57a0*/  USEL UR37, UR37, URZ, !UP0 ;  /* 0x0000003f25257287 */ /* 0x000fe2000c000000 */
[----:B------:R1:W-:Y:S01]  /*57b0*/  STS.128 [R0+0x2000], R40 ;  /* 0x0020002800007388 */ /* 0x0003e20000000c00 */
[----:B------:R-:W-:Y:S02]  /*57c0*/  UIMAD UR17, UR10, UR20, URZ ;  /* 0x000000140a1172a4 */ /* 0x000fe4000f8e023f */
        /* <DEDUP_REMOVED lines=15> */
[----:B------:R-:W-:Y:S01]  /*58c0*/  UIADD3 UR5, UR15, UR16, URZ ;  /* 0x000000100f057290 */ /* 0x000fe2000fffe03f */
[----:B------:R1:W-:Y:S01]  /*58d0*/  STS.128 [R0+0x5000], R64 ;  /* 0x0050004000007388 */ /* 0x0003e20000000c00 */
[----:B------:R-:W-:Y:S02]  /*58e0*/  ULEA UR18, UP0, UR12, UR18, 0x2 ;  /* 0x000000120c127291 */ /* 0x000fe4000f80103f */
[----:B------:R-:W-:Y:S01]  /*58f0*/  ULEA UR20, UP1, UR14, UR20, 0x2 ;  /* 0x000000140e147291 */ /* 0x000fe2000f82103f */
[----:B------:R1:W-:Y:S01]  /*5900*/  STS.128 [R0+0x5800], R68 ;  /* 0x0058004400007388 */ /* 0x0003e20000000c00 */
[----:B------:R-:W-:Y:S02]  /*5910*/  ULEA.HI.X UR19, UR12, UR19, UR10, 0x2, UP0 ;  /* 0x000000130c137291 */ /* 0x000fe400080f140a */
[----:B------:R-:W-:Y:S02]  /*5920*/  ULEA.HI.X UR5, UR14, UR21, UR5, 0x2, UP1 ;  /* 0x000000150e057291 */ /* 0x000fe400088f1405 */
[----:B------:R-:W-:Y:S01]  /*5930*/  UIMAD UR17, UR4, UR17, UR36 ;  /* 0x00000011041172a4 */ /* 0x000fe2000f8e0224 */
[----:B------:R-:W-:Y:S11]  /*5940*/  @P0 BRA `(.L_x_3149) ;  /* 0x0000000000140947 */ /* 0x000ff60003800000 */
.L_x_3150:
[----:B------:R-:W2:Y:S04]  /*5950*/  LDG.E.STRONG.GPU R4, desc[UR46][R2.64] ;  /* 0x0000002e02047981 */ /* 0x000ea8000c1ef900 */
[----:B--2---:R-:W-:Y:S01]  /*5960*/  CCTL.IVALL ;  /* 0x00000000ff00798f */ /* 0x004fe20002000000 */
[----:B------:R-:W-:Y:S05]  /*5970*/  YIELD ;  /* 0x0000000000007946 */ /* 0x000fea0003800000 */
[----:B------:R-:W-:-:S13]  /*5980*/  ISETP.NE.AND P0, PT, R4, UR17, PT ;  /* 0x0000001104007c0c */ /* 0x000fda000bf05270 */
[----:B------:R-:W-:Y:S05]  /*5990*/  @P0 BRA `(.L_x_3150) ;  /* 0xfffffffc00ec0947 */ /* 0x000fea000383ffff */
.L_x_3149:
[----:B------:R-:W-:Y:S05]  /*59a0*/  BSYNC B0 ;  /* 0x0000000000007941 */ /* 0x000fea0003800000 */
.L_x_3148:
[----:B------:R-:W-:-:S03]  /*59b0*/  UMOV UR4, 0xffffffff ;  /* 0xffffffff00047882 */ /* 0x000fc60000000000 */
[----:B------:R-:W-:Y:S05]  /*59c0*/  BRA.DIV UR4, `(.L_x_3151) ;  /* 0x0000005604447947 */ /* 0x000fea000b800000 */
[----:B------:R-:W-:Y:S01]  /*59d0*/  NOP ;  /* 0x0000000000007918 */ /* 0x000fe20000000000 */
.L_x_3252:
        /* <DEDUP_REMOVED lines=15> */
.L_x_3154:
[----:B------:R-:W-:Y:S01]  /*5ad0*/  @P0 ELECT P2, URZ, PT ;  /* 0x00000000003f082f */ /* 0x000fe20003840000 */
[----:B------:R2:W-:-:S12]  /*5ae0*/  UBLKRED.G.S.ADD.F32.RN [UR4], [UR8], UR9, desc[UR10] ;  /* 0x00000a04080073bb */ /* 0x0005d800080a1409 */
[----:B------:R-:W-:Y:S02]  /*5af0*/  @P2 PLOP3.LUT P0, PT, P2, PT, PT, 0x8, 0x0 ;  /* 0x000000000000281c */ /* 0x000fe4000170e170 */
[----:B------:R-:W-:-:S11]  /*5b00*/  PLOP3.LUT P2, PT, PT, PT, PT, 0x8, 0x0 ;  /* 0x000000000000781c */ /* 0x000fd60003f4e170 */
[----:B--2---:R-:W-:Y:S05]  /*5b10*/  @P0 BRA.U.ANY `(.L_x_3154) ;  /* 0xfffffffd00ec0947 */ /* 0x004fea000393ffff */
[----:B------:R0:W-:Y:S01]  /*5b20*/  UTMACMDFLUSH ;  /* 0x00000000000079b7 */ /* 0x0001e20000000000 */
[----:B------:R-:W-:-:S04]  /*5b30*/  DEPBAR.LE SB0, 0x0 ;  /* 0x000080000000791a */ /* 0x000fc80000000000 */
.L_x_3153:
[----:B------:R-:W-:Y:S05]  /*5b40*/  BSYNC B0 ;  /* 0x0000000000007941 */ /* 0x000fea0003800000 */
.L_x_3152:
        /* <DEDUP_REMOVED lines=14> */
.L_x_3156:
[----:B------:R-:W-:Y:S05]  /*5c30*/  BSYNC B0 ;  /* 0x0000000000007941 */ /* 0x000fea0003800000 */
.L_x_3155:
        /* <DEDUP_REMOVED lines=20> */
.L_x_3159:
[----:B-12---:R-:W2:Y:S04]  /*5d80*/  LDG.E.STRONG.GPU R0, desc[UR46][R2.64] ;  /* 0x0000002e02007981 */ /* 0x006ea8000c1ef900 */
[----:B--2---:R-:W-:Y:S01]  /*5d90*/  CCTL.IVALL ;  /* 0x00000000ff00798f */ /* 0x004fe20002000000 */
[----:B------:R-:W-:Y:S05]  /*5da0*/  YIELD ;  /* 0x0000000000007946 */ /* 0x000fea0003800000 */
[----:B------:R-:W-:-:S13]  /*5db0*/  ISETP.NE.AND P0, PT, R0, UR17, PT ;  /* 0x0000001100007c0c */ /* 0x000fda000bf05270 */
[----:B------:R-:W-:Y:S05]  /*5dc0*/  @P0 BRA `(.L_x_3159) ;  /* 0xfffffffc00ec0947 */ /* 0x000fea000383ffff */
.L_x_3158:
[----:B------:R-:W-:Y:S05]  /*5dd0*/  BSYNC B0 ;  /* 0x0000000000007941 */ /* 0x000fea0003800000 */
.L_x_3157:
[----:B------:R-:W-:-:S03]  /*5de0*/  UMOV UR4, 0xffffffff ;  /* 0xffffffff00047882 */ /* 0x000fc60000000000 */
[----:B------:R-:W-:Y:S05]  /*5df0*/  BRA.DIV UR4, `(.L_x_3160) ;  /* 0x0000005204547947 */ /* 0x000fea000b800000 */
[----:B------:R-:W-:Y:S01]  /*5e00*/  NOP ;  /* 0x0000000000007918 */ /* 0x000fe20000000000 */
.L_x_3255:
        /* <DEDUP_REMOVED lines=16> */
.L_x_3163:
[----:B------:R-:W-:Y:S01]  /*5f10*/  @P0 ELECT P2, URZ, PT ;  /* 0x00000000003f082f */ /* 0x000fe20003840000 */
[----:B------:R3:W-:-:S12]  /*5f20*/  UBLKRED.G.S.ADD.F32.RN [UR4], [UR8], UR6, desc[UR10] ;  /* 0x00000a04080073bb */ /* 0x0007d800080a1406 */
[----:B------:R-:W-:Y:S02]  /*5f30*/  @P2 PLOP3.LUT P0, PT, P2, PT, PT, 0x8, 0x0 ;  /* 0x000000000000281c */ /* 0x000fe4000170e170 */
[----:B------:R-:W-:-:S11]  /*5f40*/  PLOP3.LUT P2, PT, PT, PT, PT, 0x8, 0x0 ;  /* 0x000000000000781c */ /* 0x000fd60003f4e170 */
[----:B---3--:R-:W-:Y:S05]  /*5f50*/  @P0 BRA.U.ANY `(.L_x_3163) ;  /* 0xfffffffd00ec0947 */ /* 0x008fea000393ffff */
[----:B------:R0:W-:Y:S01]  /*5f60*/  UTMACMDFLUSH ;  /* 0x00000000000079b7 */ /* 0x0001e20000000000 */
[----:B------:R-:W-:-:S04]  /*5f70*/  DEPBAR.LE SB0, 0x0 ;  /* 0x000080000000791a */ /* 0x000fc80000000000 */
.L_x_3162:
[----:B------:R-:W-:Y:S05]  /*5f80*/  BSYNC B0 ;  /* 0x0000000000007941 */ /* 0x000fea0003800000 */
.L_x_3161:
        /* <DEDUP_REMOVED lines=14> */
.L_x_3116:
        /* <DEDUP_REMOVED lines=29> */
.L_x_3165:
[----:B------:R-:W-:Y:S01]  /*6240*/  ULDC UR9, c[0x0][0x8cc] ;  /* 0x0002330000097ab9 */ /* 0x000fe20000000800 */
[----:B------:R-:W-:Y:S01]  /*6250*/  UMOV UR7, UR8 ;  /* 0x0000000800077c82 */ /* 0x000fe20008000000 */
[----:B------:R-:W-:-:S11]  /*6260*/  UISETP.NE.AND UP0, UPT, UR9, 0x1, UPT ;  /* 0x000000010900788c */ /* 0x000fd6000bf05270 */
[----:B------:R-:W-:Y:S02]  /*6270*/  @UP0 ULDC.64 UR10, c[0x0][0x8d0] ;  /* 0x00023400000a0ab9 */ /* 0x000fe40000000a00 */
[----:B------:R-:W-:-:S04]  /*6280*/  UIMAD.WIDE.U32 UR4, UR8, UR10, URZ ;  /* 0x0000000a080472a5 */ /* 0x000fc8000f8e003f */
[----:B------:R-:W-:-:S04]  /*6290*/  @UP0 USHF.R.U32.HI UR7, URZ, UR11, UR5 ;  /* 0x0000000b3f070299 */ /* 0x000fc80008011605 */
[----:B------:R-:W-:-:S12]  /*62a0*/  UIMAD UR4, UR7, UR9, URZ ;  /* 0x00000009070472a4 */ /* 0x000fd8000f8e023f */
.L_x_3166:
        /* <DEDUP_REMOVED lines=23> */
.L_x_3167:
        /* <DEDUP_REMOVED lines=13> */
.L_x_3169:
[----:B------:R-:W-:-:S05]  /*64f0*/  ULDC UR4, c[0x0][0x8f4] ;  /* 0x00023d0000047ab9 */ /* 0x000fca0000000800 */
.L_x_3168:
        /* <DEDUP_REMOVED lines=48> */
.L_x_3170:
        /* <DEDUP_REMOVED lines=13> */
.L_x_3171:
        /* <DEDUP_REMOVED lines=12> */
.L_x_3172:
        /* <DEDUP_REMOVED lines=68> */
.L_x_3176:
[----:B------:R-:W2:Y:S04]  /*6dd0*/  LDG.E.STRONG.GPU R4, desc[UR46][R2.64] ;  /* 0x0000002e02047981 */ /* 0x000ea8000c1ef900 */
[----:B--2---:R-:W-:Y:S01]  /*6de0*/  CCTL.IVALL ;  /* 0x00000000ff00798f */ /* 0x004fe20002000000 */
[----:B------:R-:W-:Y:S05]  /*6df0*/  YIELD ;  /* 0x0000000000007946 */ /* 0x000fea0003800000 */
[----:B------:R-:W-:-:S13]  /*6e00*/  ISETP.NE.AND P1, PT, R4, R5, PT ;  /* 0x000000050400720c */ /* 0x000fda0003f25270 */
[----:B------:R-:W-:Y:S05]  /*6e10*/  @P1 BRA `(.L_x_3176) ;  /* 0xfffffffc00ec1947 */ /* 0x000fea000383ffff */
.L_x_3175:
[----:B------:R-:W-:Y:S05]  /*6e20*/  BSYNC B0 ;  /* 0x0000000000007941 */ /* 0x000fea0003800000 */
.L_x_3174:
[----:B------:R-:W-:-:S03]  /*6e30*/  UMOV UR6, 0xffffffff ;  /* 0xffffffff00067882 */ /* 0x000fc60000000000 */
[----:B------:R-:W-:Y:S05]  /*6e40*/  BRA.DIV UR6, `(.L_x_3177) ;  /* 0x00000042065c7947 */ /* 0x000fea000b800000 */
[----:B------:R-:W-:Y:S01]  /*6e50*/  NOP ;  /* 0x0000000000007918 */ /* 0x000fe20000000000 */
.L_x_3258:
        /* <DEDUP_REMOVED lines=22> */
.L_x_3179:
[----:B------:R-:W-:Y:S05]  /*6fc0*/  BSYNC B0 ;  /* 0x0000000000007941 */ /* 0x000fea0003800000 */
.L_x_3178:
        /* <DEDUP_REMOVED lines=20> */
.L_x_3181:
[----:B------:R-:W-:Y:S05]  /*7110*/  BSYNC B0 ;  /* 0x0000000000007941 */ /* 0x000fea0003800000 */
.L_x_3180:
[----:B------:R-:W-:Y:S06]  /*7120*/  BAR.ARV 0xa, 0xa0 ;  /* 0x0282800000007b1d */ /* 0x000fec0000002000 */
[----:B------:R-:W-:Y:S04]  /*7130*/  BSSY B0, `(.L_x_3182) ;  /* 0x0000003000007945 */ /* 0x000fe80003800000 */
[----:B------:R-:W-:Y:S05]  /*7140*/  @!P0 BRA `(.L_x_3183) ;  /* 0x0000000000048947 */ /* 0x000fea0003800000 */
[----:B------:R-:W-:-:S04]  /*7150*/  DEPBAR.LE SB0, 0x0 ;  /* 0x000080000000791a */ /* 0x000fc80000000000 */
.L_x_3183:
[----:B------:R-:W-:Y:S05]  /*7160*/  BSYNC B0 ;  /* 0x0000000000007941 */ /* 0x000fea0003800000 */
.L_x_3182:
        /* <DEDUP_REMOVED lines=19> */
.L_x_3185:
[----:B------:R-:W-:Y:S05]  /*72a0*/  BSYNC B0 ;  /* 0x0000000000007941 */ /* 0x000fea0003800000 */
.L_x_3184:
[----:B------:R-:W-:Y:S01]  /*72b0*/  UIADD3 UR7, UR13, 0x1, URZ ;  /* 0x000000010d077890 */ /* 0x000fe2000fffe03f */
[----:B------:R-:W-:Y:S11]  /*72c0*/  BRA `(.L_x_3186) ;  /* 0x0000000000047947 */ /* 0x000ff60003800000 */
.L_x_3173:
[----:B------:R-:W-:-:S05]  /*72d0*/  UMOV UR7, UR13 ;  /* 0x0000000d00077c82 */ /* 0x000fca0008000000 */
.L_x_3186:
        /* <DEDUP_REMOVED lines=16> */
.L_x_3211:
        /* <DEDUP_REMOVED lines=18> */
.L_x_3189:
[----:B------:R-:W2:Y:S04]  /*7500*/  LDG.E.STRONG.GPU R4, desc[UR46][R2.64] ;  /* 0x0000002e02047981 */ /* 0x000ea8000c1ef900 */
[----:B--2---:R-:W-:Y:S01]  /*7510*/  CCTL.IVALL ;  /* 0x00000000ff00798f */ /* 0x004fe20002000000 */
[----:B------:R-:W-:Y:S05]  /*7520*/  YIELD ;  /* 0x0000000000007946 */ /* 0x000fea0003800000 */
[----:B------:R-:W-:-:S13]  /*7530*/  ISETP.NE.AND P1, PT, R4, R5, PT ;  /* 0x000000050400720c */ /* 0x000fda0003f25270 */
[----:B------:R-:W-:Y:S05]  /*7540*/  @P1 BRA `(.L_x_3189) ;  /* 0xfffffffc00ec1947 */ /* 0x000fea000383ffff */
.L_x_3188:
[----:B------:R-:W-:Y:S05]  /*7550*/  BSYNC B0 ;  /* 0x0000000000007941 */ /* 0x000fea0003800000 */
.L_x_3187:
[----:B------:R-:W-:-:S03]  /*7560*/  UMOV UR24, 0xffffffff ;  /* 0xffffffff00187882 */ /* 0x000fc60000000000 */
[----:B------:R-:W-:Y:S05]  /*7570*/  BRA.DIV UR24, `(.L_x_3190) ;  /* 0x0000003a18ac7947 */ /* 0x000fea000b800000 */
[----:B------:R-:W-:Y:S01]  /*7580*/  NOP ;  /* 0x0000000000007918 */ /* 0x000fe20000000000 */
.L_x_3261:
        /* <DEDUP_REMOVED lines=19> */
.L_x_3192:
[----:B------:R-:W-:Y:S05]  /*76c0*/  BSYNC B0 ;  /* 0x0000000000007941 */ /* 0x000fea0003800000 */
.L_x_3191:
        /* <DEDUP_REMOVED lines=15> */
.L_x_3194:
[----:B------:R-:W-:Y:S05]  /*77c0*/  BSYNC B0 ;  /* 0x0000000000007941 */ /* 0x000fea0003800000 */
.L_x_3193:
[----:B------:R-:W-:Y:S06]  /*77d0*/  BAR.ARV 0xa, 0xa0 ;  /* 0x0282800000007b1d */ /* 0x000fec0000002000 */
[----:B------:R-:W-:Y:S04]  /*77e0*/  BSSY B0, `(.L_x_3195) ;  /* 0x0000003000007945 */ /* 0x000fe80003800000 */
[----:B------:R-:W-:Y:S05]  /*77f0*/  @!P0 BRA `(.L_x_3196) ;  /* 0x0000000000048947 */ /* 0x000fea0003800000 */
[----:B------:R-:W-:-:S04]  /*7800*/  DEPBAR.LE SB0, 0x0 ;  /* 0x000080000000791a */ /* 0x000fc80000000000 */
.L_x_3196:
[----:B------:R-:W-:Y:S05]  /*7810*/  BSYNC B0 ;  /* 0x0000000000007941 */ /* 0x000fea0003800000 */
.L_x_3195:
        /* <DEDUP_REMOVED lines=19> */
.L_x_3198:
[----:B------:R-:W-:Y:S05]  /*7950*/  BSYNC B0 ;  /* 0x0000000000007941 */ /* 0x000fea0003800000 */
.L_x_3197:
        /* <DEDUP_REMOVED lines=16> */
.L_x_3201:
[----:B------:R-:W2:Y:S04]  /*7a60*/  LDG.E.STRONG.GPU R4, desc[UR46][R2.64] ;  /* 0x0000002e02047981 */ /* 0x000ea8000c1ef900 */
[----:B--2---:R-:W-:Y:S01]  /*7a70*/  CCTL.IVALL ;  /* 0x00000000ff00798f */ /* 0x004fe20002000000 */
[----:B------:R-:W-:Y:S05]  /*7a80*/  YIELD ;  /* 0x0000000000007946 */ /* 0x000fea0003800000 */
[----:B------:R-:W-:-:S13]  /*7a90*/  ISETP.NE.AND P1, PT, R4, R5, PT ;  /* 0x000000050400720c */ /* 0x000fda0003f25270 */
[----:B------:R-:W-:Y:S05]  /*7aa0*/  @P1 BRA `(.L_x_3201) ;  /* 0xfffffffc00ec1947 */ /* 0x000fea000383ffff */
.L_x_3200:
[----:B------:R-:W-:Y:S05]  /*7ab0*/  BSYNC B0 ;  /* 0x0000000000007941 */ /* 0x000fea0003800000 */
.L_x_3199:
[----:B------:R-:W-:-:S03]  /*7ac0*/  UMOV UR18, 0xffffffff ;  /* 0xffffffff00127882 */ /* 0x000fc60000000000 */
[----:B------:R-:W-:Y:S05]  /*7ad0*/  BRA.DIV UR18, `(.L_x_3202) ;  /* 0x0000003612707947 */ /* 0x000fea000b800000 */
[----:B------:R-:W-:Y:S01]  /*7ae0*/  NOP ;  /* 0x0000000000007918 */ /* 0x000fe20000000000 */
.L_x_3264:
        /* <DEDUP_REMOVED lines=15> */
.L_x_3204:
[----:B------:R-:W-:Y:S05]  /*7be0*/  BSYNC B0 ;  /* 0x0000000000007941 */ /* 0x000fea0003800000 */
.L_x_3203:
        /* <DEDUP_REMOVED lines=15> */
.L_x_3206:
[----:B------:R-:W-:Y:S05]  /*7ce0*/  BSYNC B0 ;  /* 0x0000000000007941 */ /* 0x000fea0003800000 */
.L_x_3205:
[----:B------:R-:W-:Y:S06]  /*7cf0*/  BAR.ARV 0xa, 0xa0 ;  /* 0x0282800000007b1d */ /* 0x000fec0000002000 */
[----:B------:R-:W-:Y:S04]  /*7d00*/  BSSY B0, `(.L_x_3207) ;  /* 0x0000003000007945 */ /* 0x000fe80003800000 */
[----:B------:R-:W-:Y:S05]  /*7d10*/  @!P0 BRA `(.L_x_3208) ;  /* 0x0000000000048947 */ /* 0x000fea0003800000 */
[----:B------:R-:W-:-:S04]  /*7d20*/  DEPBAR.LE SB0, 0x0 ;  /* 0x000080000000791a */ /* 0x000fc80000000000 */
.L_x_3208:
[----:B------:R-:W-:Y:S05]  /*7d30*/  BSYNC B0 ;  /* 0x0000000000007941 */ /* 0x000fea0003800000 */
.L_x_3207:
        /* <DEDUP_REMOVED lines=19> */
.L_x_3210:
[----:B------:R-:W-:Y:S05]  /*7e70*/  BSYNC B0 ;  /* 0x0000000000007941 */ /* 0x000fea0003800000 */
.L_x_3209:
[----:B------:R-:W-:Y:S02]  /*7e80*/  UIADD3 UR7, UR7, 0x2, URZ ;  /* 0x0000000207077890 */ /* 0x000fe4000fffe03f */
[----:B------:R-:W-:Y:S02]  /*7e90*/  UIADD3 UR6, UR6, 0x3000, URZ ;  /* 0x0000300006067890 */ /* 0x000fe4000fffe03f */
[----:B------:R-:W-:-:S06]  /*7ea0*/  UISETP.GE.AND UP0, UPT, UR7, UR12, UPT ;  /* 0x0000000c0700728c */ /* 0x000fcc000bf06270 */
[----:B------:R-:W-:-:S13]  /*7eb0*/  PLOP3.LUT P1, PT, PT, PT, UP0, 0x80, 0x0 ;  /* 0x000000000000781c */ /* 0x000fda0003f2f008 */
[----:B------:R-:W-:Y:S05]  /*7ec0*/  @!P1 BRA `(.L_x_3211) ;  /* 0xfffffff400449947 */ /* 0x000fea000383ffff */
[----:B------:R-:W-:Y:S05]  /*7ed0*/  BRA `(.L_x_3123) ;  /* 0x0000002c00947947 */ /* 0x000fea0003800000 */
.L_x_3164:
        /* <DEDUP_REMOVED lines=21> */
.L_x_3212:
[----:B------:R-:W1:Y:S01]  /*8030*/  LDC R3, c[0x0][0x8cc] ;  /* 0x00023300ff037b82 */ /* 0x000e620000000800 */
[----:B------:R-:W-:Y:S01]  /*8040*/  IMAD.MOV.U32 R0, RZ, RZ, R5 ;  /* 0x000000ffff007224 */ /* 0x000fe200078e0005 */
[----:B-1----:R-:W-:-:S13]  /*8050*/  ISETP.NE.AND P0, PT, R3, 0x1, PT ;  /* 0x000000010300780c */ /* 0x002fda0003f05270 */
[----:B------:R-:W1:Y:S02]  /*8060*/  @P0 LDC.64 R6, c[0x0][0x8d0] ;  /* 0x00023400ff060b82 */ /* 0x000e640000000a00 */
[----:B-1----:R-:W-:-:S05]  /*8070*/  @P0 IMAD.HI.U32 R4, R5, R6, RZ ;  /* 0x0000000605040227 */ /* 0x002fca00078e00ff */
[----:B------:R-:W-:-:S05]  /*8080*/  @P0 SHF.R.U32.HI R0, RZ, R7, R4 ;  /* 0x00000007ff000219 */ /* 0x000fca0000011604 */
[----:B------:R-:W-:-:S07]  /*8090*/  IMAD R3, R0, R3, RZ ;  /* 0x0000000300037224 */ /* 0x000fce00078e02ff */
.L_x_3213:
        /* <DEDUP_REMOVED lines=23> */
.L_x_3214:
        /* <DEDUP_REMOVED lines=10> */
.L_x_3216:
[----:B------:R-:W2:Y:S02]  /*82b0*/  LDC R4, c[0x0][0x8f4] ;  /* 0x00023d00ff047b82 */ /* 0x000ea40000000800 */
.L_x_3215:
[----:B--2--5:R-:W-:Y:S01]  /*82c0*/  VIADD R4, R4, 0x7f ;  /* 0x0000007f04047836 */ /* 0x024fe20000000000 */
[----:B------:R-:W-:Y:S01]  /*82d0*/  LOP3.LUT R12, R0, 0x1ffffff, RZ, 0x3c, !PT ;  /* 0x01ffffff000c7812 */ /* 0x000fe200078e3cff */
[----:B------:R-:W-:Y:S02]  /*82e0*/  IMAD.MOV.U32 R10, RZ, RZ, 0x1 ;  /* 0x00000001ff0a7424 */ /* 0x000fe400078e00ff */
[----:B-1----:R-:W-:Y:S01]  /*82f0*/  IMAD.MOV.U32 R2, RZ, RZ, RZ ;  /* 0x000000ffff027224 */ /* 0x002fe200078e00ff */
        /* <DEDUP_REMOVED lines=38> */
.L_x_3218:
        /* <DEDUP_REMOVED lines=20> */
.L_x_3219:
[----:B------:R-:W-:Y:S05]  /*86a0*/  @!P0 BRA `(.L_x_3220) ;  /* 0x00000000000c8947 */ /* 0x000fea0003800000 */
[----:B------:R-:W2:Y:S04]  /*86b0*/  LDG.E R5, desc[UR46][R2.64] ;  /* 0x0000002e02057981 */ /* 0x000ea8000c1e1900 */
[----:B------:R-:W2:Y:S02]  /*86c0*/  LDG.E R0, desc[UR46][R2.64+0x4] ;  /* 0x0000042e02007981 */ /* 0x000ea4000c1e1900 */
[----:B--2---:R-:W-:-:S07]  /*86d0*/  IMAD.IADD R0, R0, 0x1, -R5 ;  /* 0x0000000100007824 */ /* 0x004fce00078e0a05 */
.L_x_3220:
        /* <DEDUP_REMOVED lines=66> */
.L_x_3265:
        /* <DEDUP_REMOVED lines=15> */
.L_x_3223:
        /* <DEDUP_REMOVED lines=122> */
.L_x_3234:
[----:B-123--:R-:W-:-:S04]  /*9390*/  SHF.L.U32 R18, R10, 0x1f, RZ ;  /* 0x0000001f0a127819 */ /* 0x00efc800000006ff */
[----:B------:R-:W2:Y:S02]  /*93a0*/  SYNCS.PHASECHK.TRANS64.TRYWAIT P1, [R15+URZ+0x26840], R18 ;  /* 0x026840120f0075a7 */ /* 0x000ea4000802017f */
[----:B--2---:R-:W-:Y:S05]  /*93b0*/  @!P1 BRA `(.L_x_3226) ;  /* 0x0000001c00689947 */ /* 0x004fea0003800000 */
.L_x_3266:
        /* <DEDUP_REMOVED lines=8> */
.L_x_3227:
        /* <DEDUP_REMOVED lines=44> */
.L_x_3267:
        /* <DEDUP_REMOVED lines=8> */
.L_x_3229:
        /* <DEDUP_REMOVED lines=44> */
.L_x_3268:
        /* <DEDUP_REMOVED lines=8> */
.L_x_3231:
        /* <DEDUP_REMOVED lines=38> */
.L_x_3270:
        /* <DEDUP_REMOVED lines=8> */
.L_x_3233:
        /* <DEDUP_REMOVED lines=44> */
.L_x_3225:
[----:B------:R-:W4:Y:S02]  /*a060*/  LDL.LU R4, [R1+0x4] ;  /* 0x0000040001047983 */ /* 0x000f240000300800 */
[----:B----4-:R-:W-:Y:S02]  /*a070*/  ISETP.NE.AND P1, PT, R4, RZ, PT ;  /* 0x000000ff0400720c */ /* 0x010fe40003f25270 */
[----:B------:R4:W5:Y:S11]  /*a080*/  LDL R4, [R1] ;  /* 0x0000000001047983 */ /* 0x0009760000100800 */
[----:B----4-:R-:W-:Y:S05]  /*a090*/  @!P1 BRA `(.L_x_3224) ;  /* 0x0000000400949947 */ /* 0x010fea0003800000 */
[----:B------:R-:W-:-:S04]  /*a0a0*/  SHF.L.U32 R12, R10, 0x1f, RZ ;  /* 0x0000001f0a0c7819 */ /* 0x000fc800000006ff */
[----:B------:R-:W4:Y:S02]  /*a0b0*/  SYNCS.PHASECHK.TRANS64.TRYWAIT P1, [R15+URZ+0x26840], R12 ;  /* 0x0268400c0f0075a7 */ /* 0x000f24000802017f */
[----:B----4-:R-:W-:Y:S05]  /*a0c0*/  @!P1 BRA `(.L_x_3235) ;  /* 0x0000001000789947 */ /* 0x010fea0003800000 */
.L_x_3271:
        /* <DEDUP_REMOVED lines=8> */
.L_x_3236:
        /* <DEDUP_REMOVED lines=41> */
.L_x_3272:
        /* <DEDUP_REMOVED lines=8> */
.L_x_3238:
        /* <DEDUP_REMOVED lines=41> */
.L_x_3224:
[----:B------:R-:W1:Y:S01]  /*a6f0*/  S2R R0, SR_TID.X ;  /* 0x0000000000007919 */ /* 0x000e620000002100 */
[----:B------:R-:W-:Y:S01]  /*a700*/  IMAD R3, R16, 0x8, R15 ;  /* 0x0000000810037824 */ /* 0x000fe200078e020f */
[----:B-1----:R-:W-:Y:S02]  /*a710*/  LOP3.LUT R2, R0, 0x7f, RZ, 0xc0, !PT ;  /* 0x0000007f00027812 */ /* 0x002fe400078ec0ff */
[----:B------:R-:W-:Y:S02]  /*a720*/  SHF.L.U32 R0, R10, 0x1f, RZ ;  /* 0x0000001f0a007819 */ /* 0x000fe400000006ff */
[----:B------:R-:W-:Y:S02]  /*a730*/  ISETP.NE.AND P1, PT, R2, RZ, PT ;  /* 0x000000ff0200720c */ /* 0x000fe40003f25270 */
[----:B------:R-:W1:Y:S02]  /*a740*/  SYNCS.PHASECHK.TRANS64.TRYWAIT P0, [R3+URZ+0x26840], R0 ;  /* 0x02684000030075a7 */ /* 0x000e64000800017f */
[----:B-1----:R-:W-:Y:S09]  /*a750*/  @!P0 BRA `(.L_x_3239) ;  /* 0x0000000800fc8947 */ /* 0x002ff20003800000 */
.L_x_3273:
[----:B------:R-:W-:Y:S05]  /*a760*/  @P1 BRA `(.L_x_3240) ;  /* 0x0000000000181947 */ /* 0x000fea0003800000 */
[----:B------:R-:W1:Y:S01]  /*a770*/  S2R R2, SR_TID.X ;  /* 0x0000000000027919 */ /* 0x000e620000002100 */
[----:B------:R-:W-:-:S04]  /*a780*/  IMAD.MOV.U32 R0, RZ, RZ, 0x3100 ;  /* 0x00003100ff007424 */ /* 0x000fc800078e00ff */
[----:B------:R1:W-:Y:S02]  /*a790*/  SYNCS.ARRIVE.TRANS64 RZ, [R3+URZ+0x26830], R0 ;  /* 0x0268300003ff79a7 */ /* 0x0003e4000800003f */
[----:B-1----:R-:W-:-:S13]  /*a7a0*/  LOP3.LUT P0, RZ, R2, 0x1f, RZ, 0xc0, !PT ;  /* 0x0000001f02ff7812 */ /* 0x002fda000780c0ff */
[----:B------:R-:W-:Y:S05]  /*a7b0*/  @!P0 BRA `(.L_x_3240) ;  /* 0x0000000000048947 */ /* 0x000fea0003800000 */
[----:B------:R-:W-:Y:S01]  /*a7c0*/  BPT.TRAP 0x1 ;  /* 0x000000040000795c */ /* 0x000fe20000300000 */
.L_x_3240:
        /* <DEDUP_REMOVED lines=48> */
.L_x_3221:
[----:B------:R-:W-:Y:S05]  /*aad0*/  BSYNC B0 ;  /* 0x0000000000007941 */ /* 0x000fea0003800000 */
.L_x_3217:
[----:B------:R-:W-:-:S03]  /*aae0*/  UMOV UR7, 0xffffffff ;  /* 0xffffffff00077882 */ /* 0x000fc60000000000 */
[----:B------:R-:W-:Y:S05]  /*aaf0*/  BRA.DIV UR7, `(.L_x_3241) ;  /* 0x0000000a07287947 */ /* 0x000fea000b800000 */
[----:B------:R-:W-:-:S13]  /*ab00*/  ELECT P6, URZ, PT ;  /* 0x00000000003f782f */ /* 0x000fda00038c0000 */
.L_x_3276:
[----:B------:R-:W-:Y:S05]  /*ab10*/  @!P6 BRA `(.L_x_3123) ;  /* 0x000000000084e947 */ /* 0x000fea0003800000 */
[----:B------:R-:W-:-:S06]  /*ab20*/  ULOP3.LUT UR7, UR38, 0x2, URZ, 0xfc, !UPT ;  /* 0x0000000226077892 */ /* 0x000fcc000f8efc3f */
[----:B------:R-:W-:-:S05]  /*ab30*/  IMAD.U32 R0, RZ, RZ, UR7 ;  /* 0x00000007ff007e24 */ /* 0x000fca000f8e00ff */
[----:B------:R-:W-:-:S13]  /*ab40*/  ISETP.NE.AND P2, PT, R0, 0x3, PT ;  /* 0x000000030000780c */ /* 0x000fda0003f45270 */
[----:B------:R-:W-:Y:S05]  /*ab50*/  @!P2 BRA `(.L_x_3242) ;  /* 0x000000000004a947 */ /* 0x000fea0003800000 */
[----:B------:R-:W-:Y:S01]  /*ab60*/  BPT.TRAP 0x1 ;  /* 0x000000040000795c */ /* 0x000fe20000300000 */
.L_x_3242:
        /* <DEDUP_REMOVED lines=15> */
.L_x_3277:
[----:B------:R-:W2:Y:S02]  /*ac60*/  SYNCS.PHASECHK.TRANS64.TRYWAIT P0, [R3+URZ], R0 ;  /* 0x00000000030075a7 */ /* 0x000ea4000800017f */
[----:B--2---:R-:W-:Y:S05]  /*ac70*/  @!P0 BRA `(.L_x_3244) ;  /* 0x0000000400fc8947 */ /* 0x004fea0003800000 */
.L_x_3278:
[----:B------:R-:W-:Y:S05]  /*ac80*/  @!P2 BRA `(.L_x_3245) ;  /* 0x000000000004a947 */ /* 0x000fea0003800000 */
[----:B------:R-:W-:Y:S01]  /*ac90*/  BPT.TRAP 0x1 ;  /* 0x000000040000795c */ /* 0x000fe20000300000 */
.L_x_3245:
[----:B--2---:R-:W-:-:S04]  /*aca0*/  VIADD R3, R8, 0x26840 ;  /* 0x0002684008037836 */ /* 0x004fc80000000000 */
[----:B------:R-:W-:-:S04]  /*acb0*/  IMAD R5, R2, 0x8, R3 ;  /* 0x0000000802057824 */ /* 0x000fc800078e0203 */
[----:B------:R-:W2:Y:S02]  /*acc0*/  SYNCS.PHASECHK.TRANS64.TRYWAIT P0, [R5+URZ], R4 ;  /* 0x00000004050075a7 */ /* 0x000ea4000800017f */
[----:B--2---:R-:W-:Y:S05]  /*acd0*/  @!P0 BRA `(.L_x_3246) ;  /* 0x0000000400f88947 */ /* 0x004fea0003800000 */
.L_x_3279:
[----:B------:R-:W-:-:S07]  /*ace0*/  IMAD R3, R6, 0x8, R3 ;  /* 0x0000000806037824 */ /* 0x000fce00078e0203 */
.L_x_3247:
[----:B---3--:R3:W4:Y:S02]  /*acf0*/  SYNCS.PHASECHK.TRANS64.TRYWAIT P0, [R3+URZ], R0 ;  /* 0x00000000030075a7 */ /* 0x008724000800017f */
[----:B----4-:R-:W-:Y:S05]  /*ad00*/  @!P0 NANOSLEEP.SYNCS 0x989680 ;  /* 0x009896800000895d */ /* 0x010fea0003900000 */
[----:B------:R-:W4:Y:S02]  /*ad10*/  @!P0 SYNCS.PHASECHK.TRANS64 P0, [R3+URZ], R0 ;  /* 0x00000000030085a7 */ /* 0x000f24000800007f */
[----:B----4-:R-:W-:Y:S05]  /*ad20*/  @!P0 BRA `(.L_x_3247) ;  /* 0xfffffffc00f08947 */ /* 0x010fea000383ffff */
.L_x_3123:
[----:B------:R-:W-:Y:S05]  /*ad30*/  BSYNC B6 ;  /* 0x0000000000067941 */ /* 0x000fea0003800000 */
.L_x_3115:
[----:B------:R-:W-:Y:S05]  /*ad40*/  EXIT ;  /* 0x000000000000794d */ /* 0x000fea0003800000 */
.L_x_3133:
[----:B------:R-:W-:Y:S02]  /*ad50*/  IMAD.MOV.U32 R13, RZ, RZ, R17 ;  /* 0x000000ffff0d7224 */ /* 0x000fe400078e0011 */
[----:B------:R-:W-:Y:S02]  /*ad60*/  IMAD.MOV.U32 R12, RZ, RZ, RZ ;  /* 0x000000ffff0c7224 */ /* 0x000fe400078e00ff */
[----:B------:R-:W-:Y:S02]  /*ad70*/  IMAD.MOV.U32 R11, RZ, RZ, 0x1f ;  /* 0x0000001fff0b7424 */ /* 0x000fe400078e00ff */
[----:B------:R-:W-:-:S07]  /*ad80*/  IMAD.MOV.U32 R15, RZ, RZ, -0x1 ;  /* 0xffffffffff0f7424 */ /* 0x000fce00078e00ff */
[----:B------:R-:W-:Y:S05]  /*ad90*/  WARPSYNC.COLLECTIVE R15, `(.L_x_3248) ;  /* 0x000000000f087348 */ /* 0x000fea0003c00000 */
[----:B------:R1:W2:Y:S02]  /*ada0*/  SHFL.IDX P6, R14, R13, R12, R11 ;  /* 0x0000000c0d0e7389 */ /* 0x0002a400000c000b */
[----:B-12---:R-:W-:Y:S01]  /*adb0*/  ENDCOLLECTIVE ;  /* 0x000000000000791b */ /* 0x006fe20003800000 */
.L_x_3248:
[----:B------:R-:W-:Y:S05]  /*adc0*/  BRA `(.L_x_3249) ;  /* 0xffffff6800587947 */ /* 0x000fea000383ffff */
.L_x_3135:
[----:B--2---:R2:W3:Y:S02]  /*add0*/  SYNCS.PHASECHK.TRANS64.TRYWAIT P0, [R235+URZ+0x26800], R4 ;  /* 0x02680004eb0075a7 */ /* 0x0044e4000800017f */
[----:B---3--:R-:W-:Y:S05]  /*ade0*/  @!P0 NANOSLEEP.SYNCS 0x989680 ;  /* 0x009896800000895d */ /* 0x008fea0003900000 */
[----:B------:R-:W3:Y:S02]  /*adf0*/  @!P0 SYNCS.PHASECHK.TRANS64 P0, [R235+URZ+0x26800], R4 ;  /* 0x02680004eb0085a7 */ /* 0x000ee4000800007f */
[----:B---3--:R-:W-:Y:S05]  /*ae00*/  @!P0 BRA `(.L_x_3135) ;  /* 0xfffffffc00f08947 */ /* 0x008fea000383ffff */
[----:B------:R-:W-:Y:S05]  /*ae10*/  BRA `(.L_x_3134) ;  /* 0xffffff6800807947 */ /* 0x000fea000383ffff */
.L_x_3140:
[----:B--2---:R-:W-:-:S04]  /*ae20*/  IMAD.U32 R5, RZ, RZ, UR8 ;  /* 0x00000008ff057e24 */ /* 0x004fc8000f8e00ff */
[----:B------:R2:W3:Y:S03]  /*ae30*/  SYNCS.PHASECHK.TRANS64.TRYWAIT P1, [R5+URZ+0x26810], R120 ;  /* 0x02681078050075a7 */ /* 0x0004e6000802017f */
[----:B---3--:R-:W-:Y:S05]  /*ae40*/  @!P1 NANOSLEEP.SYNCS 0x989680 ;  /* 0x009896800000995d */ /* 0x008fea0003900000 */
[----:B------:R-:W3:Y:S02]  /*ae50*/  @!P1 SYNCS.PHASECHK.TRANS64 P1, [R5+URZ+0x26810], R120 ;  /* 0x02681078050095a7 */ /* 0x000ee4000802007f */
[----:B---3--:R-:W-:Y:S05]  /*ae60*/  @!P1 BRA `(.L_x_3140) ;  /* 0xfffffffc00ec9947 */ /* 0x008fea000383ffff */
[----:B------:R-:W-:Y:S05]  /*ae70*/  BRA `(.L_x_3139) ;  /* 0xffffff7000d47947 */ /* 0x000fea000383ffff */
.L_x_3144:
[----:B------:R-:W-:-:S04]  /*ae80*/  IMAD.U32 R121, RZ, RZ, UR8 ;  /* 0x00000008ff797e24 */ /* 0x000fc8000f8e00ff */
[----:B------:R1:W1:Y:S03]  /*ae90*/  SYNCS.PHASECHK.TRANS64.TRYWAIT P1, [R121+URZ+0x26830], R120 ;  /* 0x02683078790075a7 */ /* 0x000266000802017f */
[----:B-1----:R-:W-:Y:S05]  /*aea0*/  @!P1 NANOSLEEP.SYNCS 0x989680 ;  /* 0x009896800000995d */ /* 0x002fea0003900000 */
[----:B------:R-:W1:Y:S02]  /*aeb0*/  @!P1 SYNCS.PHASECHK.TRANS64 P1, [R121+URZ+0x26830], R120 ;  /* 0x02683078790095a7 */ /* 0x000e64000802007f */
[----:B-1----:R-:W-:Y:S05]  /*aec0*/  @!P1 BRA `(.L_x_3144) ;  /* 0xfffffffc00ec9947 */ /* 0x002fea000383ffff */
[----:B------:R-:W-:Y:S05]  /*aed0*/  BRA `(.L_x_3143) ;  /* 0xffffff7800987947 */ /* 0x000fea000383ffff */
.L_x_3151:
[----:B------:R-:W-:Y:S01]  /*aee0*/  BSSY B0, `(.L_x_3250) ;  /* 0x0000005000007945 */ /* 0x000fe20003800000 */
[----:B------:R-:W-:-:S07]  /*aef0*/  IMAD.MOV.U32 R15, RZ, RZ, -0x1 ;  /* 0xffffffffff0f7424 */ /* 0x000fce00078e00ff */
[----:B-1----:R-:W-:Y:S05]  /*af00*/  WARPSYNC.COLLECTIVE R15, `(.L_x_3251) ;  /* 0x000000000f087348 */ /* 0x002fea0003c00000 */
[----:B------:R-:W-:Y:S01]  /*af10*/  NOP ;  /* 0x0000000000007918 */ /* 0x000fe20000000000 */
[----:B-1----:R-:W-:Y:S01]  /*af20*/  ENDCOLLECTIVE ;  /* 0x000000000000791b */ /* 0x002fe20003800000 */
.L_x_3251:
[----:B------:R-:W-:Y:S05]  /*af30*/  BSYNC B0 ;  /* 0x0000000000007941 */ /* 0x000fea0003800000 */
.L_x_3250:
[----:B------:R-:W-:Y:S05]  /*af40*/  BRA `(.L_x_3252) ;  /* 0xffffffa800a47947 */ /* 0x000fea000383ffff */
.L_x_3160:
[----:B------:R-:W-:Y:S01]  /*af50*/  BSSY B0, `(.L_x_3253) ;  /* 0x0000005000007945 */ /* 0x000fe20003800000 */
[----:B------:R-:W-:-:S07]  /*af60*/  IMAD.MOV.U32 R15, RZ, RZ, -0x1 ;  /* 0xffffffffff0f7424 */ /* 0x000fce00078e00ff */
[----:B-12---:R-:W-:Y:S05]  /*af70*/  WARPSYNC.COLLECTIVE R15, `(.L_x_3254) ;  /* 0x000000000f087348 */ /* 0x006fea0003c00000 */
[----:B------:R-:W-:Y:S01]  /*af80*/  NOP ;  /* 0x0000000000007918 */ /* 0x000fe20000000000 */
[----:B-12---:R-:W-:Y:S01]  /*af90*/  ENDCOLLECTIVE ;  /* 0x000000000000791b */ /* 0x006fe20003800000 */
.L_x_3254:
[----:B------:R-:W-:Y:S05]  /*afa0*/  BSYNC B0 ;  /* 0x0000000000007941 */ /* 0x000fea0003800000 */
.L_x_3253:
[----:B------:R-:W-:Y:S05]  /*afb0*/  BRA `(.L_x_3255) ;  /* 0xffffffac00947947 */ /* 0x000fea000383ffff */
.L_x_3177:
[----:B------:R-:W-:Y:S01]  /*afc0*/  BSSY B0, `(.L_x_3256) ;  /* 0x0000005000007945 */ /* 0x000fe20003800000 */
[----:B------:R-:W-:-:S07]  /*afd0*/  IMAD.MOV.U32 R15, RZ, RZ, -0x1 ;  /* 0xffffffffff0f7424 */ /* 0x000fce00078e00ff */
[----:B------:R-:W-:Y:S05]  /*afe0*/  WARPSYNC.COLLECTIVE R15, `(.L_x_3257) ;  /* 0x000000000f087348 */ /* 0x000fea0003c00000 */
[----:B------:R-:W-:Y:S01]  /*aff0*/  NOP ;  /* 0x0000000000007918 */ /* 0x000fe20000000000 */
[----:B------:R-:W-:Y:S01]  /*b000*/  ENDCOLLECTIVE ;  /* 0x000000000000791b */ /* 0x000fe20003800000 */
.L_x_3257:
[----:B------:R-:W-:Y:S05]  /*b010*/  BSYNC B0 ;  /* 0x0000000000007941 */ /* 0x000fea0003800000 */
.L_x_3256:
[----:B------:R-:W-:Y:S05]  /*b020*/  BRA `(.L_x_3258) ;  /* 0xffffffbc008c7947 */ /* 0x000fea000383ffff */
.L_x_3190:
[----:B------:R-:W-:Y:S01]  /*b030*/  BSSY B0, `(.L_x_3259) ;  /* 0x0000005000007945 */ /* 0x000fe20003800000 */
[----:B------:R-:W-:-:S07]  /*b040*/  IMAD.MOV.U32 R15, RZ, RZ, -0x1 ;  /* 0xffffffffff0f7424 */ /* 0x000fce00078e00ff */
[----:B------:R-:W-:Y:S05]  /*b050*/  WARPSYNC.COLLECTIVE R15, `(.L_x_3260) ;  /* 0x000000000f087348 */ /* 0x000fea0003c00000 */
[----:B------:R-:W-:Y:S01]  /*b060*/  NOP ;  /* 0x0000000000007918 */ /* 0x000fe20000000000 */
[----:B------:R-:W-:Y:S01]  /*b070*/  ENDCOLLECTIVE ;  /* 0x000000000000791b */ /* 0x000fe20003800000 */
.L_x_3260:
[----:B------:R-:W-:Y:S05]  /*b080*/  BSYNC B0 ;  /* 0x0000000000007941 */ /* 0x000fea0003800000 */
.L_x_3259:
[----:B------:R-:W-:Y:S05]  /*b090*/  BRA `(.L_x_3261) ;  /* 0xffffffc4003c7947 */ /* 0x000fea000383ffff */
.L_x_3202:
[----:B------:R-:W-:Y:S01]  /*b0a0*/  BSSY B0, `(.L_x_3262) ;  /* 0x0000005000007945 */ /* 0x000fe20003800000 */
[----:B------:R-:W-:-:S07]  /*b0b0*/  IMAD.MOV.U32 R15, RZ, RZ, -0x1 ;  /* 0xffffffffff0f7424 */ /* 0x000fce00078e00ff */
[----:B------:R-:W-:Y:S05]  /*b0c0*/  WARPSYNC.COLLECTIVE R15, `(.L_x_3263) ;  /* 0x000000000f087348 */ /* 0x000fea0003c00000 */
[----:B------:R-:W-:Y:S01]  /*b0d0*/  NOP ;  /* 0x0000000000007918 */ /* 0x000fe20000000000 */
[----:B------:R-:W-:Y:S01]  /*b0e0*/  ENDCOLLECTIVE ;  /* 0x000000000000791b */ /* 0x000fe20003800000 */
.L_x_3263:
[----:B------:R-:W-:Y:S05]  /*b0f0*/  BSYNC B0 ;  /* 0x0000000000007941 */ /* 0x000fea0003800000 */
.L_x_3262:
[----:B------:R-:W-:Y:S05]  /*b100*/  BRA `(.L_x_3264) ;  /* 0xffffffc800787947 */ /* 0x000fea000383ffff */
.L_x_3222:
[----:B-1----:R1:W2:Y:S02]  /*b110*/  SYNCS.PHASECHK.TRANS64.TRYWAIT P0, [R15+URZ+0x26820], R2 ;  /* 0x026820020f0075a7 */ /* 0x0022a4000800017f */
[----:B--2---:R-:W-:Y:S05]  /*b120*/  @!P0 NANOSLEEP.SYNCS 0x989680 ;  /* 0x009896800000895d */ /* 0x004fea0003900000 */
[----:B------:R-:W2:Y:S02]  /*b130*/  @!P0 SYNCS.PHASECHK.TRANS64 P0, [R15+URZ+0x26820], R2 ;  /* 0x026820020f0085a7 */ /* 0x000ea4000800007f */
[----:B--2---:R-:W-:Y:S05]  /*b140*/  @!P0 BRA `(.L_x_3222) ;  /* 0xfffffffc00f08947 */ /* 0x004fea000383ffff */
[----:B------:R-:W-:Y:S05]  /*b150*/  BRA `(.L_x_3265) ;  /* 0xffffffd800687947 */ /* 0x000fea000383ffff */
.L_x_3226:
[----:B--2---:R2:W3:Y:S02]  /*b160*/  SYNCS.PHASECHK.TRANS64.TRYWAIT P1, [R15+URZ+0x26840], R18 ;  /* 0x026840120f0075a7 */ /* 0x0044e4000802017f */
[----:B---3--:R-:W-:Y:S05]  /*b170*/  @!P1 NANOSLEEP.SYNCS 0x989680 ;  /* 0x009896800000995d */ /* 0x008fea0003900000 */
[----:B------:R-:W3:Y:S02]  /*b180*/  @!P1 SYNCS.PHASECHK.TRANS64 P1, [R15+URZ+0x26840], R18 ;  /* 0x026840120f0095a7 */ /* 0x000ee4000802007f */
[----:B---3--:R-:W-:Y:S05]  /*b190*/  @!P1 BRA `(.L_x_3226) ;  /* 0xfffffffc00f09947 */ /* 0x008fea000383ffff */
[----:B------:R-:W-:Y:S05]  /*b1a0*/  BRA `(.L_x_3266) ;  /* 0xffffffe000847947 */ /* 0x000fea000383ffff */
.L_x_3228:
[----:B-1----:R1:W3:Y:S02]  /*b1b0*/  SYNCS.PHASECHK.TRANS64.TRYWAIT P1, [R15+URZ+0x26828], R18 ;  /* 0x026828120f0075a7 */ /* 0x0022e4000802017f */
[----:B---3--:R-:W-:Y:S05]  /*b1c0*/  @!P1 NANOSLEEP.SYNCS 0x989680 ;  /* 0x009896800000995d */ /* 0x008fea0003900000 */
[----:B------:R-:W3:Y:S02]  /*b1d0*/  @!P1 SYNCS.PHASECHK.TRANS64 P1, [R15+URZ+0x26828], R18 ;  /* 0x026828120f0095a7 */ /* 0x000ee4000802007f */
[----:B---3--:R-:W-:Y:S05]  /*b1e0*/  @!P1 BRA `(.L_x_3228) ;  /* 0xfffffffc00f09947 */ /* 0x008fea000383ffff */
[----:B------:R-:W-:Y:S05]  /*b1f0*/  BRA `(.L_x_3267) ;  /* 0xffffffe400407947 */ /* 0x000fea000383ffff */
.L_x_3230:
[----:B---3--:R3:W4:Y:S02]  /*b200*/  SYNCS.PHASECHK.TRANS64.TRYWAIT P1, [R15+URZ+0x26848], R18 ;  /* 0x026848120f0075a7 */ /* 0x008724000802017f */
[----:B----4-:R-:W-:Y:S05]  /*b210*/  @!P1 NANOSLEEP.SYNCS 0x989680 ;  /* 0x009896800000995d */ /* 0x010fea0003900000 */
[----:B------:R-:W4:Y:S02]  /*b220*/  @!P1 SYNCS.PHASECHK.TRANS64 P1, [R15+URZ+0x26848], R18 ;  /* 0x026848120f0095a7 */ /* 0x000f24000802007f */
[----:B----4-:R-:W-:Y:S05]  /*b230*/  @!P1 BRA `(.L_x_3230) ;  /* 0xfffffffc00f09947 */ /* 0x010fea000383ffff */
[----:B------:R-:W-:Y:S05]  /*b240*/  BRA `(.L_x_3268) ;  /* 0xffffffe400fc7947 */ /* 0x000fea000383ffff */
.L_x_3232:
[----:B------:R-:W-:-:S07]  /*b250*/  SHF.L.U32 R4, R10, 0x1f, RZ ;  /* 0x0000001f0a047819 */ /* 0x000fce00000006ff */
.L_x_3269:
[----:B----4-:R4:W1:Y:S02]  /*b260*/  SYNCS.PHASECHK.TRANS64.TRYWAIT P1, [R15+URZ+0x26820], R4 ;  /* 0x026820040f0075a7 */ /* 0x010864000802017f */
[----:B-1----:R-:W-:Y:S05]  /*b270*/  @!P1 NANOSLEEP.SYNCS 0x989680 ;  /* 0x009896800000995d */ /* 0x002fea0003900000 */
[----:B------:R-:W1:Y:S02]  /*b280*/  @!P1 SYNCS.PHASECHK.TRANS64 P1, [R15+URZ+0x26820], R4 ;  /* 0x026820040f0095a7 */ /* 0x000e64000802007f */
[----:B-1----:R-:W-:Y:S05]  /*b290*/  @!P1 BRA `(.L_x_3269) ;  /* 0xfffffffc00f09947 */ /* 0x002fea000383ffff */
[----:B------:R-:W-:Y:S05]  /*b2a0*/  BRA `(.L_x_3270) ;  /* 0xffffffe8009c7947 */ /* 0x000fea000383ffff */
.L_x_3235:
[----:B----4-:R4:W1:Y:S02]  /*b2b0*/  SYNCS.PHASECHK.TRANS64.TRYWAIT P1, [R15+URZ+0x26840], R12 ;  /* 0x0268400c0f0075a7 */ /* 0x010864000802017f */
[----:B-1----:R-:W-:Y:S05]  /*b2c0*/  @!P1 NANOSLEEP.SYNCS 0x989680 ;  /* 0x009896800000995d */ /* 0x002fea0003900000 */
[----:B------:R-:W1:Y:S02]  /*b2d0*/  @!P1 SYNCS.PHASECHK.TRANS64 P1, [R15+URZ+0x26840], R12 ;  /* 0x0268400c0f0095a7 */ /* 0x000e64000802007f */
[----:B-1----:R-:W-:Y:S05]  /*b2e0*/  @!P1 BRA `(.L_x_3235) ;  /* 0xfffffffc00f09947 */ /* 0x002fea000383ffff */
[----:B------:R-:W-:Y:S05]  /*b2f0*/  BRA `(.L_x_3271) ;  /* 0xffffffec00747947 */ /* 0x000fea000383ffff */
.L_x_3237:
[----:B-1----:R1:W2:Y:S02]  /*b300*/  SYNCS.PHASECHK.TRANS64.TRYWAIT P1, [R15+URZ+0x26828], R12 ;  /* 0x0268280c0f0075a7 */ /* 0x0022a4000802017f */
[----:B--2---:R-:W-:Y:S05]  /*b310*/  @!P1 NANOSLEEP.SYNCS 0x989680 ;  /* 0x009896800000995d */ /* 0x004fea0003900000 */
[----:B------:R-:W2:Y:S02]  /*b320*/  @!P1 SYNCS.PHASECHK.TRANS64 P1, [R15+URZ+0x26828], R12 ;  /* 0x0268280c0f0095a7 */ /* 0x000ea4000802007f */
[----:B--2---:R-:W-:Y:S05]  /*b330*/  @!P1 BRA `(.L_x_3237) ;  /* 0xfffffffc00f09947 */ /* 0x004fea000383ffff */
[----:B------:R-:W-:Y:S05]  /*b340*/  BRA `(.L_x_3272) ;  /* 0xfffffff000247947 */ /* 0x000fea000383ffff */
.L_x_3239:
[----:B------:R1:W1:Y:S02]  /*b350*/  SYNCS.PHASECHK.TRANS64.TRYWAIT P0, [R3+URZ+0x26840], R0 ;  /* 0x02684000030075a7 */ /* 0x000264000800017f */
[----:B-1----:R-:W-:Y:S05]  /*b360*/  @!P0 NANOSLEEP.SYNCS 0x989680 ;  /* 0x009896800000895d */ /* 0x002fea0003900000 */
[----:B------:R-:W1:Y:S02]  /*b370*/  @!P0 SYNCS.PHASECHK.TRANS64 P0, [R3+URZ+0x26840], R0 ;  /* 0x02684000030085a7 */ /* 0x000e64000800007f */
[----:B-1----:R-:W-:Y:S05]  /*b380*/  @!P0 BRA `(.L_x_3239) ;  /* 0xfffffffc00f08947 */ /* 0x002fea000383ffff */
[----:B------:R-:W-:Y:S05]  /*b390*/  BRA `(.L_x_3273) ;  /* 0xfffffff000f07947 */ /* 0x000fea000383ffff */
.L_x_3241:
[----:B------:R-:W-:Y:S01]  /*b3a0*/  BSSY B0, `(.L_x_3274) ;  /* 0x0000006000007945 */ /* 0x000fe20003800000 */
[----:B------:R-:W-:-:S07]  /*b3b0*/  IMAD.MOV.U32 R15, RZ, RZ, -0x1 ;  /* 0xffffffffff0f7424 */ /* 0x000fce00078e00ff */
[----:B------:R-:W-:Y:S05]  /*b3c0*/  WARPSYNC.COLLECTIVE R15, `(.L_x_3275) ;  /* 0x000000000f0c7348 */ /* 0x000fea0003c00000 */
[----:B------:R-:W-:Y:S02]  /*b3d0*/  ELECT P6, UR62, PT ;  /* 0x00000000003e782f */ /* 0x000fe400038c0000 */
[----:B------:R-:W-:Y:S01]  /*b3e0*/  MOV R14, UR62 ;  /* 0x0000003e000e7c02 */ /* 0x000fe20008000f00 */
[----:B------:R-:W-:Y:S10]  /*b3f0*/  ENDCOLLECTIVE ;  /* 0x000000000000791b */ /* 0x000ff40003800000 */
.L_x_3275:
[----:B------:R-:W-:Y:S05]  /*b400*/  BSYNC B0 ;  /* 0x0000000000007941 */ /* 0x000fea0003800000 */
.L_x_3274:
[----:B------:R-:W-:Y:S05]  /*b410*/  BRA `(.L_x_3276) ;  /* 0xfffffff400bc7947 */ /* 0x000fea000383ffff */
.L_x_3243:
[----:B-1----:R1:W2:Y:S02]  /*b420*/  SYNCS.PHASECHK.TRANS64.TRYWAIT P0, [R7+URZ], R4 ;  /* 0x00000004070075a7 */ /* 0x0022a4000800017f */
[----:B--2---:R-:W-:Y:S05]  /*b430*/  @!P0 NANOSLEEP.SYNCS 0x989680 ;  /* 0x009896800000895d */ /* 0x004fea0003900000 */
[----:B------:R-:W2:Y:S02]  /*b440*/  @!P0 SYNCS.PHASECHK.TRANS64 P0, [R7+URZ], R4 ;  /* 0x00000004070085a7 */ /* 0x000ea4000800007f */
[----:B--2---:R-:W-:Y:S05]  /*b450*/  @!P0 BRA `(.L_x_3243) ;  /* 0xfffffffc00f08947 */ /* 0x004fea000383ffff */
[----:B------:R-:W-:Y:S05]  /*b460*/  BRA `(.L_x_3277) ;  /* 0xfffffff400fc7947 */ /* 0x000fea000383ffff */
.L_x_3244:
[----:B--2---:R2:W3:Y:S02]  /*b470*/  SYNCS.PHASECHK.TRANS64.TRYWAIT P0, [R3+URZ], R0 ;  /* 0x00000000030075a7 */ /* 0x0044e4000800017f */
[----:B---3--:R-:W-:Y:S05]  /*b480*/  @!P0 NANOSLEEP.SYNCS 0x989680 ;  /* 0x009896800000895d */ /* 0x008fea0003900000 */
[----:B------:R-:W3:Y:S02]  /*b490*/  @!P0 SYNCS.PHASECHK.TRANS64 P0, [R3+URZ], R0 ;  /* 0x00000000030085a7 */ /* 0x000ee4000800007f */
[----:B---3--:R-:W-:Y:S05]  /*b4a0*/  @!P0 BRA `(.L_x_3244) ;  /* 0xfffffffc00f08947 */ /* 0x008fea000383ffff */
[----:B------:R-:W-:Y:S05]  /*b4b0*/  BRA `(.L_x_3278) ;  /* 0xfffffff400f07947 */ /* 0x000fea000383ffff */
.L_x_3246:
[----:B--2---:R2:W3:Y:S02]  /*b4c0*/  SYNCS.PHASECHK.TRANS64.TRYWAIT P0, [R5+URZ], R4 ;  /* 0x00000004050075a7 */ /* 0x0044e4000800017f */
[----:B---3--:R-:W-:Y:S05]  /*b4d0*/  @!P0 NANOSLEEP.SYNCS 0x989680 ;  /* 0x009896800000895d */ /* 0x008fea0003900000 */
[----:B------:R-:W3:Y:S02]  /*b4e0*/  @!P0 SYNCS.PHASECHK.TRANS64 P0, [R5+URZ], R4 ;  /* 0x00000004050085a7 */ /* 0x000ee4000800007f */
[----:B---3--:R-:W-:Y:S05]  /*b4f0*/  @!P0 BRA `(.L_x_3246) ;  /* 0xfffffffc00f08947 */ /* 0x008fea000383ffff */
[----:B------:R-:W-:Y:S05]  /*b500*/  BRA `(.L_x_3279) ;  /* 0xfffffff400f47947 */ /* 0x000fea000383ffff */
.L_x_3280:
        /* <DEDUP_REMOVED lines=15> */
.L_x_3319:


//--------------------- .text._ZN7cutlass13device_kernelIN5flash22FlashAttnBwdPreprocessIN4cute5tupleIJNS3_1CILi64EEENS5_ILi96EEEEEENS_10bfloat16_tEfNS_4arch4Sm90ELb1ELb1EEEEEvNT_6ParamsE --------------------------
	.section	.text._ZN7cutlass13device_kernelIN5flash22FlashAttnBwdPreprocessIN4cute5tupleIJNS3_1CILi64EEENS5_ILi96EEEEEENS_10bfloat16_tEfNS_4arch4Sm90ELb1ELb1EEEEEvNT_6ParamsE,"ax",@progbits
	.align	128
.text._ZN7cutlass13device_kernelIN5flash22FlashAttnBwdPreprocessIN4cute5tupleIJNS3_1CILi64EEENS5_ILi96EEEEEENS_10bfloat16_tEfNS_4arch4Sm90ELb1ELb1EEEEEvNT_6ParamsE:
        .type           _ZN7cutlass13device_kernelIN5flash22FlashAttnBwdPreprocessIN4cute5tupleIJNS3_1CILi64EEENS5_ILi96EEEEEENS_10bfloat16_tEfNS_4arch4Sm90ELb1ELb1EEEEEvNT_6ParamsE,@function
        .size           _ZN7cutlass13device_kernelIN5flash22FlashAttnBwdPreprocessIN4cute5tupleIJNS3_1CILi64EEENS5_ILi96EEEEEENS_10bfloat16_tEfNS_4arch4Sm90ELb1ELb1EEEEEvNT_6ParamsE,(.L_x_3320 - _ZN7cutlass13device_kernelIN5flash22FlashAttnBwdPreprocessIN4cute5tupleIJNS3_1CILi64EEENS5_ILi96EEEEEENS_10bfloat16_tEfNS_4arch4Sm90ELb1ELb1EEEEEvNT_6ParamsE)
        .other          _ZN7cutlass13device_kernelIN5flash22FlashAttnBwdPreprocessIN4cute5tupleIJNS3_1CILi64EEENS5_ILi96EEEEEENS_10bfloat16_tEfNS_4arch4Sm90ELb1ELb1EEEEEvNT_6ParamsE,@"STO_CUDA_ENTRY STV_DEFAULT"
_ZN7cutlass13device_kernelIN5flash22FlashAttnBwdPreprocessIN4cute5tupleIJNS3_1CILi64EEENS5_ILi96EEEEEENS_10bfloat16_tEfNS_4arch4Sm90ELb1ELb1EEEEEvNT_6ParamsE:
[----:B------:R-:W-:Y:S08]  /*0000*/  LDC R1, c[0x0][0x28] ;  /* 0x00000a00ff017b82 */ /* 0x000ff00000000800 */
[----:B------:R-:W0:Y:S01]  /*0010*/  LDC.64 R4, c[0x0][0x2f8] ;  /* 0x0000be00ff047b82 */ /* 0x000e220000000a00 */
[----:B------:R-:W1:Y:S01]  /*0020*/  S2R R38, SR_CTAID.Z ;  /* 0x0000000000267919 */ /* 0x000e620000002700 */
[----:B------:R-:W-:Y:S01]  /*0030*/  ULDC.64 UR8, c[0x0][0x2f0] ;  /* 0x0000bc0000087ab9 */ /* 0x000fe20000000a00 */
[----:B------:R-:W-:Y:S01]  /*0040*/  ULDC.64 UR4, c[0x0][0x208] ;  /* 0x0000820000047ab9 */ /* 0x000fe20000000a00 */
[----:B------:R-:W-:-:S04]  /*0050*/  ISETP.NE.U32.AND P0, PT, RZ, UR8, PT ;  /* 0x00000008ff007c0c */ /* 0x000fc8000bf05070 */
[----:B------:R-:W1:Y:S01]  /*0060*/  LDC.64 R2, c[0x0][0x2f0] ;  /* 0x0000bc00ff027b82 */ /* 0x000e620000000a00 */
[----:B------:R-:W-:Y:S02]  /*0070*/  ISETP.NE.AND.EX P0, PT, RZ, UR9, PT, P0 ;  /* 0x00000009ff007c0c */ /* 0x000fe4000bf05300 */
[----:B0-----:R-:W-:-:S04]  /*0080*/  ISETP.NE.U32.AND P1, PT, R4, RZ, PT ;  /* 0x000000ff0400720c */ /* 0x001fc80003f25070 */
[----:B------:R-:W-:Y:S01]  /*0090*/  ISETP.NE.AND.EX P1, PT, R5, RZ, PT, P1 ;  /* 0x000000ff0500720c */ /* 0x000fe20003f25310 */
[----:B------:R-:W-:Y:S01]  /*00a0*/  ULDC UR6, c[0x0][0x218] ;  /* 0x0000860000067ab9 */ /* 0x000fe20000000800 */
[----:B-1----:R-:W-:-:S11]  /*00b0*/  IMAD.WIDE R2, R38, 0x4, R2 ;  /* 0x0000000426027825 */ /* 0x002fd600078e0202 */
[----:B------:R-:W0:Y:S01]  /*00c0*/  @P1 LDC.64 R8, c[0x0][0x2f8] ;  /* 0x0000be00ff081b82 */ /* 0x000e220000000a00 */
[----:B------:R-:W-:Y:S01]  /*00d0*/  IMAD.U32 R5, RZ, RZ, UR6 ;  /* 0x00000006ff057e24 */ /* 0x000fe2000f8e00ff */
[----:B------:R1:W5:Y:S01]  /*00e0*/  @P0 LDG.E R7, desc[UR4][R2.64] ;  /* 0x0000000402070981 */ /* 0x000362000c1e1900 */
[----:B------:R-:W2:Y:S01]  /*00f0*/  S2R R6, SR_CTAID.X ;  /* 0x0000000000067919 */ /* 0x000ea20000002500 */
[----:B0-----:R-:W-:-:S05]  /*0100*/  @P1 IMAD.WIDE R8, R38, 0x4, R8 ;  /* 0x0000000426081825 */ /* 0x001fca00078e0208 */
[----:B------:R1:W5:Y:S01]  /*0110*/  @P1 LDG.E R5, desc[UR4][R8.64] ;  /* 0x0000000408051981 */ /* 0x000362000c1e1900 */
[----:B------:R-:W0:Y:S01]  /*0120*/  S2UR UR6, SR_CTAID.Y ;  /* 0x00000000000679c3 */ /* 0x000e220000002600 */
[----:B--2---:R-:W-:Y:S01]  /*0130*/  IMAD.SHL.U32 R4, R6, 0x40, RZ ;  /* 0x0000004006047824 */ /* 0x004fe200078e00ff */
[----:B------:R-:W-:Y:S06]  /*0140*/  @P1 BRA `(.L_x_3281) ;  /* 0x0000000000101947 */ /* 0x000fec0003800000 */
[----:B------:R-:W-:Y:S05]  /*0150*/  @!P0 BRA `(.L_x_3281) ;  /* 0x00000000000c8947 */ /* 0x000fea0003800000 */
[----:B------:R-:W2:Y:S04]  /*0160*/  LDG.E R0, desc[UR4][R2.64] ;  /* 0x0000000402007981 */ /* 0x000ea8000c1e1900 */
[----:B-----5:R-:W2:Y:S02]  /*0170*/  LDG.E R5, desc[UR4][R2.64+0x4] ;  /* 0x0000040402057981 */ /* 0x020ea4000c1e1900 */
[----:B--2---:R-:W-:-:S07]  /*0180*/  IMAD.IADD R5, R5, 0x1, -R0 ;  /* 0x0000000105057824 */ /* 0x004fce00078e0a00 */
.L_x_3281:
[----:B------:R-:W-:Y:S02]  /*0190*/  ISETP.NE.U32.AND P2, PT, RZ, UR8, PT ;  /* 0x00000008ff007c0c */ /* 0x000fe4000bf45070 */
[----:B-----5:R-:W-:Y:S02]  /*01a0*/  ISETP.LE.AND P1, PT, R5, R4, PT ;  /* 0x000000040500720c */ /* 0x020fe40003f23270 */
[----:B------:R-:W-:-:S13]  /*01b0*/  ISETP.NE.AND.EX P2, PT, RZ, UR9, PT, P2 ;  /* 0x00000009ff007c0c */ /* 0x000fda000bf45320 */
[----:B0-----:R-:W-:Y:S05]  /*01c0*/  @P2 EXIT P1 ;  /* 0x000000000000294d */ /* 0x001fea0000800000 */
[----:B-1----:R-:W0:Y:S01]  /*01d0*/  S2R R3, SR_TID.X ;  /* 0x0000000000037919 */ /* 0x002e220000002100 */
[----:B------:R-:W-:Y:S01]  /*01e0*/  IADD3 R2, -R4, R5, RZ ;  /* 0x0000000504027210 */ /* 0x000fe20007ffe1ff */
[----:B------:R-:W-:Y:S01]  /*01f0*/  USHF.R.S32.HI UR7, URZ, 0x1f, UR6 ;  /* 0x0000001f3f077899 */ /* 0x000fe20008011406 */
[----:B------:R-:W-:Y:S01]  /*0200*/  SHF.R.S32.HI R41, RZ, 0x1f, R38 ;  /* 0x0000001fff297819 */ /* 0x000fe20000011426 */
[----:B------:R-:W-:Y:S01]  /*0210*/  BSSY B0, `(.L_x_3282) ;  /* 0x000002e000007945 */ /* 0x000fe20003800000 */
[----:B------:R-:W-:Y:S02]  /*0220*/  CS2R R32, SRZ ;  /* 0x0000000000207805 */ /* 0x000fe4000001ff00 */
[----:B------:R-:W-:Y:S01]  /*0230*/  SEL R0, R38, RZ, !P2 ;  /* 0x000000ff26007207 */ /* 0x000fe20005000000 */
[--C-:B------:R-:W-:Y:S01]  /*0240*/  @P0 IMAD.MOV.U32 R32, RZ, RZ, R7.reuse ;  /* 0x000000ffff200224 */ /* 0x100fe200078e0007 */
[----:B------:R-:W-:Y:S01]  /*0250*/  @P0 SHF.R.S32.HI R33, RZ, 0x1f, R7 ;  /* 0x0000001fff210819 */ /* 0x000fe20000011407 */
[----:B------:R-:W-:Y:S01]  /*0260*/  IMAD.MOV.U32 R42, RZ, RZ, 0x7f800000 ;  /* 0x7f800000ff2a7424 */ /* 0x000fe200078e00ff */
        /* <DEDUP_REMOVED lines=10> */
[----:B------:R-:W-:Y:S02]  /*0310*/  SEL R41, R41, RZ, !P2 ;  /* 0x000000ff29297207 */ /* 0x000fe40005000000 */
[----:B0-----:R-:W-:Y:S02]  /*0320*/  ISETP.GT.AND P1, PT, R3, 0x3f, PT ;  /* 0x0000003f0300780c */ /* 0x001fe40003f24270 */
[----:B------:R-:W-:-:S02]  /*0330*/  SHF.R.S32.HI R24, RZ, 0x1f, R3 ;  /* 0x0000001fff187819 */ /* 0x000fc40000011403 */
[-C--:B------:R-:W-:Y:S02]  /*0340*/  ISETP.GE.OR P4, PT, R3, R2.reuse, P1 ;  /* 0x000000020300720c */ /* 0x080fe40000f86670 */
[----:B------:R-:W-:Y:S02]  /*0350*/  LEA.HI R29, R24, R3, RZ, 0x2 ;  /* 0x00000003181d7211 */ /* 0x000fe400078f10ff */
[----:B------:R-:W-:Y:S02]  /*0360*/  CS2R R24, SRZ ;  /* 0x0000000000187805 */ /* 0x000fe4000001ff00 */
[----:B------:R-:W-:Y:S02]  /*0370*/  LOP3.LUT R40, R29, 0xfffffffc, RZ, 0xc0, !PT ;  /* 0xfffffffc1d287812 */ /* 0x000fe400078ec0ff */
[----:B------:R-:W-:Y:S02]  /*0380*/  SHF.R.S32.HI R39, RZ, 0x2, R29 ;  /* 0x00000002ff277819 */ /* 0x000fe4000001141d */
[----:B------:R-:W-:Y:S01]  /*0390*/  CS2R R28, SRZ ;  /* 0x00000000001c7805 */ /* 0x000fe2000001ff00 */
[----:B------:R-:W-:Y:S01]  /*03a0*/  IMAD.IADD R40, R3, 0x1, -R40 ;  /* 0x0000000103287824 */ /* 0x000fe200078e0a28 */
[----:B------:R-:W-:Y:S01]  /*03b0*/  ISETP.GE.AND P3, PT, R39, R2, PT ;  /* 0x000000022700720c */ /* 0x000fe20003f66270 */
[----:B------:R-:W-:-:S12]  /*03c0*/  @P4 BRA `(.L_x_3283) ;  /* 0x0000000000484947 */ /* 0x000fd80003800000 */
[----:B------:R-:W0:Y:S01]  /*03d0*/  LDC.64 R34, c[0x0][0x290] ;  /* 0x0000a400ff227b82 */ /* 0x000e220000000a00 */
[----:B------:R-:W-:Y:S01]  /*03e0*/  SHF.R.S32.HI R37, RZ, 0x1f, R4 ;  /* 0x0000001fff257819 */ /* 0x000fe20000011404 */
[----:B------:R-:W-:Y:S01]  /*03f0*/  ULDC.64 UR8, c[0x0][0x298] ;  /* 0x0000a60000087ab9 */ /* 0x000fe20000000a00 */
[--C-:B------:R-:W-:Y:S02]  /*0400*/  SHF.R.S32.HI R42, RZ, 0x1f, R3.reuse ;  /* 0x0000001fff2a7819 */ /* 0x100fe40000011403 */
[----:B------:R-:W-:-:S04]  /*0410*/  IADD3 R36, P2, P4, R32, R4, R3 ;  /* 0x0000000420247210 */ /* 0x000fc80007c5e003 */
[----:B------:R-:W-:Y:S01]  /*0420*/  IADD3.X R37, R33, R37, R42, P2, P4 ;  /* 0x0000002521257210 */ /* 0x000fe200017e842a */
[----:B0-----:R-:W-:-:S04]  /*0430*/  IMAD R42, R34, UR7, RZ ;  /* 0x00000007222a7c24 */ /* 0x001fc8000f8e02ff */
[----:B------:R-:W-:Y:S02]  /*0440*/  IMAD R43, R35, UR6, R42 ;  /* 0x00000006232b7c24 */ /* 0x000fe4000f8e022a */
[----:B------:R-:W-:-:S04]  /*0450*/  IMAD.WIDE.U32 R34, R34, UR6, R36 ;  /* 0x0000000622227c25 */ /* 0x000fc8000f8e0024 */
[----:B------:R-:W-:Y:S02]  /*0460*/  IMAD R37, R41, UR8, RZ ;  /* 0x0000000829257c24 */ /* 0x000fe4000f8e02ff */
[----:B------:R-:W-:Y:S02]  /*0470*/  IMAD.IADD R35, R35, 0x1, R43 ;  /* 0x0000000123237824 */ /* 0x000fe400078e022b */
[C---:B------:R-:W-:Y:S02]  /*0480*/  IMAD R37, R0.reuse, UR9, R37 ;  /* 0x0000000900257c24 */ /* 0x040fe4000f8e0225 */
[----:B------:R-:W-:Y:S01]  /*0490*/  IMAD.WIDE.U32 R34, R0, UR8, R34 ;  /* 0x0000000800227c25 */ /* 0x000fe2000f8e0022 */
[----:B------:R-:W-:-:S03]  /*04a0*/  ULDC.64 UR8, c[0x0][0x288] ;  /* 0x0000a20000087ab9 */ /* 0x000fc60000000a00 */
[----:B------:R-:W-:Y:S01]  /*04b0*/  IMAD.IADD R35, R35, 0x1, R37 ;  /* 0x0000000123237824 */ /* 0x000fe200078e0225 */
[----:B------:R-:W-:-:S04]  /*04c0*/  LEA R42, P2, R34, UR8, 0x2 ;  /* 0x00000008222a7c11 */ /* 0x000fc8000f8410ff */
[----:B------:R-:W-:-:S05]  /*04d0*/  LEA.HI.X R43, R34, UR9, R35, 0x2, P2 ;  /* 0x00000009222b7c11 */ /* 0x000fca00090f1423 */
[----:B------:R0:W5:Y:S04]  /*04e0*/  LDG.E R42, desc[UR4][R42.64] ;  /* 0x000000042a2a7981 */ /* 0x000168000c1e1900 */
.L_x_3283:
[----:B------:R-:W-:Y:S05]  /*04f0*/  BSYNC B0 ;  /* 0x0000000000007941 */ /* 0x000fea0003800000 */
.L_x_3282:
[----:B------:R-:W-:Y:S04]  /*0500*/  BSSY B0, `(.L_x_3284) ;  /* 0x0000022000007945 */ /* 0x000fe80003800000 */
[----:B------:R-:W-:Y:S05]  /*0510*/  @P3 BRA `(.L_x_3285) ;  /* 0x0000000000803947 */ /* 0x000fea0003800000 */
[----:B------:R-:W1:Y:S01]  /*0520*/  LDC.64 R34, c[0x0][0x230] ;  /* 0x00008c00ff227b82 */ /* 0x000e620000000a00 */
[----:B------:R-:W-:Y:S01]  /*0530*/  SHF.L.U32 R36, R40, 0x3, RZ ;  /* 0x0000000328247819 */ /* 0x000fe200000006ff */
[----:B------:R-:W-:Y:S01]  /*0540*/  ULDC.64 UR8, c[0x0][0x238] ;  /* 0x00008e0000087ab9 */ /* 0x000fe20000000a00 */
[C---:B------:R-:W-:Y:S01]  /*0550*/  IADD3 R46, P2, R39.reuse, R32, RZ ;  /* 0x00000020272e7210 */ /* 0x040fe20007f5e0ff */
[----:B------:R-:W-:Y:S01]  /*0560*/  ULDC.64 UR10, c[0x0][0x228] ;  /* 0x00008a00000a7ab9 */ /* 0x000fe20000000a00 */
[----:B------:R-:W-:Y:S01]  /*0570*/  SHF.R.S32.HI R37, RZ, 0x1f, R36 ;  /* 0x0000001fff257819 */ /* 0x000fe20000011424 */
[----:B0-----:R-:W-:Y:S01]  /*0580*/  VIADD R43, R36, 0x20 ;  /* 0x00000020242b7836 */ /* 0x001fe20000000000 */
[----:B------:R-:W-:-:S03]  /*0590*/  LEA.HI.X.SX32 R47, R39, R33, 0x1, P2 ;  /* 0x00000021272f7211 */ /* 0x000fc600010f0eff */
[----:B------:R-:W-:-:S04]  /*05a0*/  IMAD.WIDE R46, R6, 0x40, R46 ;  /* 0x00000040062e7825 */ /* 0x000fc800078e022e */
[----:B-1----:R-:W-:-:S04]  /*05b0*/  IMAD R44, R34, UR7, RZ ;  /* 0x00000007222c7c24 */ /* 0x002fc8000f8e02ff */
[----:B------:R-:W-:Y:S02]  /*05c0*/  IMAD R35, R35, UR6, R44 ;  /* 0x0000000623237c24 */ /* 0x000fe4000f8e022c */
[----:B------:R-:W-:-:S04]  /*05d0*/  IMAD.WIDE.U32 R44, R34, UR6, R36 ;  /* 0x00000006222c7c25 */ /* 0x000fc8000f8e0024 */
[----:B------:R-:W-:Y:S02]  /*05e0*/  IMAD R37, R41, UR8, RZ ;  /* 0x0000000829257c24 */ /* 0x000fe4000f8e02ff */
[----:B------:R-:W-:Y:S02]  /*05f0*/  IMAD.IADD R45, R45, 0x1, R35 ;  /* 0x000000012d2d7824 */ /* 0x000fe400078e0223 */
[C---:B------:R-:W-:Y:S02]  /*0600*/  IMAD R37, R0.reuse, UR9, R37 ;  /* 0x0000000900257c24 */ /* 0x040fe4000f8e0225 */
[----:B------:R-:W-:Y:S01]  /*0610*/  IMAD.WIDE.U32 R34, R0, UR8, R44 ;  /* 0x0000000800227c25 */ /* 0x000fe2000f8e002c */
[----:B------:R-:W-:Y:S02]  /*0620*/  ULDC UR8, c[0x0][0x21c] ;  /* 0x0000870000087ab9 */ /* 0x000fe40000000800 */
[----:B------:R-:W-:Y:S01]  /*0630*/  ISETP.GE.AND P2, PT, R36, UR8, PT ;  /* 0x0000000824007c0c */ /* 0x000fe2000bf46270 */
[----:B------:R-:W-:Y:S01]  /*0640*/  IMAD.IADD R35, R35, 0x1, R37 ;  /* 0x0000000123237824 */ /* 0x000fe200078e0225 */
[----:B------:R-:W-:Y:S01]  /*0650*/  ISETP.GE.AND P4, PT, R43, UR8, PT ;  /* 0x000000082b007c0c */ /* 0x000fe2000bf86270 */
[----:B------:R-:W-:-:S02]  /*0660*/  IMAD R44, R47, UR10, RZ ;  /* 0x0000000a2f2c7c24 */ /* 0x000fc4000f8e02ff */
[----:B------:R-:W-:Y:S02]  /*0670*/  VIADD R37, R36, 0x40 ;  /* 0x0000004024257836 */ /* 0x000fe40000000000 */
[C---:B------:R-:W-:Y:S02]  /*0680*/  IMAD R44, R46.reuse, UR11, R44 ;  /* 0x0000000b2e2c7c24 */ /* 0x040fe4000f8e022c */
[----:B------:R-:W-:Y:S01]  /*0690*/  IMAD.WIDE.U32 R34, R46, UR10, R34 ;  /* 0x0000000a2e227c25 */ /* 0x000fe2000f8e0022 */
[----:B------:R-:W-:Y:S01]  /*06a0*/  ISETP.GE.AND P5, PT, R37, UR8, PT ;  /* 0x0000000825007c0c */ /* 0x000fe2000bfa6270 */
[----:B------:R-:W-:-:S03]  /*06b0*/  ULDC.64 UR8, c[0x0][0x210] ;  /* 0x0000840000087ab9 */ /* 0x000fc60000000a00 */
[----:B------:R-:W-:Y:S02]  /*06c0*/  IADD3 R35, R35, R44, RZ ;  /* 0x0000002c23237210 */ /* 0x000fe40007ffe0ff */
[----:B------:R-:W-:-:S04]  /*06d0*/  LEA R36, P6, R34, UR8, 0x1 ;  /* 0x0000000822247c11 */ /* 0x000fc8000f8c08ff */
[----:B------:R-:W-:-:S05]  /*06e0*/  LEA.HI.X R37, R34, UR9, R35, 0x1, P6 ;  /* 0x0000000922257c11 */ /* 0x000fca000b0f0c23 */
[----:B------:R1:W5:Y:S04]  /*06f0*/  @!P2 LDG.E.128 R8, desc[UR4][R36.64] ;  /* 0x000000042408a981 */ /* 0x000368000c1e1d00 */
[----:B------:R1:W5:Y:S04]  /*0700*/  @!P4 LDG.E.128 R12, desc[UR4][R36.64+0x40] ;  /* 0x00004004240cc981 */ /* 0x000368000c1e1d00 */
[----:B------:R1:W5:Y:S02]  /*0710*/  @!P5 LDG.E.128 R24, desc[UR4][R36.64+0x80] ;  /* 0x000080042418d981 */ /* 0x000364000c1e1d00 */
.L_x_3285:
[----:B------:R-:W-:Y:S05]  /*0720*/  BSYNC B0 ;  /* 0x0000000000007941 */ /* 0x000fea0003800000 */
.L_x_3284:
[----:B------:R-:W-:Y:S04]  /*0730*/  BSSY B0, `(.L_x_3286) ;  /* 0x0000022000007945 */ /* 0x000fe80003800000 */
[----:B------:R-:W-:Y:S05]  /*0740*/  @P3 BRA `(.L_x_3287) ;  /* 0x0000000000803947 */ /* 0x000fea0003800000 */
[----:B------:R-:W2:Y:S01]  /*0750*/  LDC.64 R34, c[0x0][0x250] ;  /* 0x00009400ff227b82 */ /* 0x000ea20000000a00 */
[----:B-1----:R-:W-:Y:S01]  /*0760*/  IMAD.SHL.U32 R36, R40, 0x8, RZ ;  /* 0x0000000828247824 */ /* 0x002fe200078e00ff */
[C---:B------:R-:W-:Y:S01]  /*0770*/  IADD3 R32, P2, R39.reuse, R32, RZ ;  /* 0x0000002027207210 */ /* 0x040fe20007f5e0ff */
[----:B------:R-:W-:Y:S01]  /*0780*/  ULDC.64 UR8, c[0x0][0x258] ;  /* 0x0000960000087ab9 */ /* 0x000fe20000000a00 */
[----:B------:R-:W-:Y:S02]  /*0790*/  ULDC UR10, c[0x0][0x21c] ;  /* 0x00008700000a7ab9 */ /* 0x000fe40000000800 */
[----:B------:R-:W-:Y:S02]  /*07a0*/  SHF.R.S32.HI R37, RZ, 0x1f, R36 ;  /* 0x0000001fff257819 */ /* 0x000fe40000011424 */
[----:B------:R-:W-:Y:S02]  /*07b0*/  LEA.HI.X.SX32 R33, R39, R33, 0x1, P2 ;  /* 0x0000002127217211 */ /* 0x000fe400010f0eff */
[----:B------:R-:W-:Y:S01]  /*07c0*/  ISETP.GE.AND P3, PT, R36, UR10, PT ;  /* 0x0000000a24007c0c */ /* 0x000fe2000bf66270 */
[----:B------:R-:W-:-:S04]  /*07d0*/  IMAD.WIDE R32, R6, 0x40, R32 ;  /* 0x0000004006207825 */ /* 0x000fc800078e0220 */
[----:B--2---:R-:W-:-:S04]  /*07e0*/  IMAD R44, R34, UR7, RZ ;  /* 0x00000007222c7c24 */ /* 0x004fc8000f8e02ff */
[----:B0-----:R-:W-:Y:S02]  /*07f0*/  IMAD R43, R35, UR6, R44 ;  /* 0x00000006232b7c24 */ /* 0x001fe4000f8e022c */
[----:B------:R-:W-:-:S04]  /*0800*/  IMAD.WIDE.U32 R34, R34, UR6, R36 ;  /* 0x0000000622227c25 */ /* 0x000fc8000f8e0024 */
[----:B------:R-:W-:Y:S02]  /*0810*/  IMAD R37, R41, UR8, RZ ;  /* 0x0000000829257c24 */ /* 0x000fe4000f8e02ff */
[----:B------:R-:W-:Y:S02]  /*0820*/  IMAD.IADD R35, R35, 0x1, R43 ;  /* 0x0000000123237824 */ /* 0x000fe400078e022b */
[C---:B------:R-:W-:Y:S02]  /*0830*/  IMAD R37, R0.reuse, UR9, R37 ;  /* 0x0000000900257c24 */ /* 0x040fe4000f8e0225 */
[----:B------:R-:W-:Y:S01]  /*0840*/  IMAD.WIDE.U32 R34, R0, UR8, R34 ;  /* 0x0000000800227c25 */ /* 0x000fe2000f8e0022 */
[----:B------:R-:W-:-:S03]  /*0850*/  ULDC.64 UR8, c[0x0][0x248] ;  /* 0x0000920000087ab9 */ /* 0x000fc60000000a00 */
[----:B------:R-:W-:Y:S01]  /*0860*/  IMAD.IADD R35, R35, 0x1, R37 ;  /* 0x0000000123237824 */ /* 0x000fe200078e0225 */
[C---:B------:R-:W-:Y:S01]  /*0870*/  IADD3 R37, R36.reuse, 0x40, RZ ;  /* 0x0000004024257810 */ /* 0x040fe20007ffe0ff */
[----:B------:R-:W-:Y:S02]  /*0880*/  IMAD R33, R33, UR8, RZ ;  /* 0x0000000821217c24 */ /* 0x000fe4000f8e02ff */
[----:B------:R-:W-:Y:S01]  /*0890*/  VIADD R43, R36, 0x20 ;  /* 0x00000020242b7836 */ /* 0x000fe20000000000 */
[----:B------:R-:W-:Y:S01]  /*08a0*/  ISETP.GE.AND P5, PT, R37, UR10, PT ;  /* 0x0000000a25007c0c */ /* 0x000fe2000bfa6270 */
[C---:B------:R-:W-:Y:S02]  /*08b0*/  IMAD R33, R32.reuse, UR9, R33 ;  /* 0x0000000920217c24 */ /* 0x040fe4000f8e0221 */
[----:B------:R-:W-:Y:S01]  /*08c0*/  IMAD.WIDE.U32 R34, R32, UR8, R34 ;  /* 0x0000000820227c25 */ /* 0x000fe2000f8e0022 */
[----:B------:R-:W-:Y:S01]  /*08d0*/  ISETP.GE.AND P4, PT, R43, UR10, PT ;  /* 0x0000000a2b007c0c */ /* 0x000fe2000bf86270 */
[----:B------:R-:W-:-:S02]  /*08e0*/  ULDC.64 UR8, c[0x0][0x240] ;  /* 0x0000900000087ab9 */ /* 0x000fc40000000a00 */
[----:B------:R-:W-:Y:S01]  /*08f0*/  IMAD.IADD R33, R35, 0x1, R33 ;  /* 0x0000000123217824 */ /* 0x000fe200078e0221 */
[----:B------:R-:W-:-:S04]  /*0900*/  LEA R32, P2, R34, UR8, 0x1 ;  /* 0x0000000822207c11 */ /* 0x000fc8000f8408ff */
[----:B------:R-:W-:-:S05]  /*0910*/  LEA.HI.X R33, R34, UR9, R33, 0x1, P2 ;  /* 0x0000000922217c11 */ /* 0x000fca00090f0c21 */
[----:B------:R2:W5:Y:S04]  /*0920*/  @!P3 LDG.E.128 R16, desc[UR4][R32.64] ;  /* 0x000000042010b981 */ /* 0x000568000c1e1d00 */
[----:B------:R2:W5:Y:S04]  /*0930*/  @!P4 LDG.E.128 R20, desc[UR4][R32.64+0x40] ;  /* 0x000040042014c981 */ /* 0x000568000c1e1d00 */
[----:B------:R2:W5:Y:S02]  /*0940*/  @!P5 LDG.E.128 R28, desc[UR4][R32.64+0x80] ;  /* 0x00008004201cd981 */ /* 0x000564000c1e1d00 */
.L_x_3287:
[----:B------:R-:W-:Y:S05]  /*0950*/  BSYNC B0 ;  /* 0x0000000000007941 */ /* 0x000fea0003800000 */
.L_x_3286:
[C---:B--2--5:R-:W-:Y:S01]  /*0960*/  LOP3.LUT R32, R8.reuse, 0xffff0000, RZ, 0xc0, !PT ;  /* 0xffff000008207812 */ /* 0x064fe200078ec0ff */
[----:B------:R-:W-:Y:S01]  /*0970*/  IMAD.U32 R8, R8, 0x10000, RZ ;  /* 0x0001000008087824 */ /* 0x000fe200078e00ff */
[C---:B------:R-:W-:Y:S01]  /*0980*/  LOP3.LUT R35, R16.reuse, 0xffff0000, RZ, 0xc0, !PT ;  /* 0xffff000010237812 */ /* 0x040fe200078ec0ff */
[----:B------:R-:W-:Y:S01]  /*0990*/  IMAD.U32 R33, R16, 0x10000, RZ ;  /* 0x0001000010217824 */ /* 0x000fe200078e00ff */
[----:B------:R-:W-:Y:S01]  /*09a0*/  ISETP.NE.AND P2, PT, R40, RZ, PT ;  /* 0x000000ff2800720c */ /* 0x000fe20003f45270 */
[----:B------:R-:W-:Y:S01]  /*09b0*/  IMAD.U32 R16, R9, 0x10000, RZ ;  /* 0x0001000009107824 */ /* 0x000fe200078e00ff */
[----:B------:R-:W-:Y:S01]  /*09c0*/  BSSY B0, `(.L_x_3288) ;  /* 0x0000064000007945 */ /* 0x000fe20003800000 */
[----:B-1----:R-:W-:Y:S01]  /*09d0*/  FMUL.FTZ R37, R32, R35 ;  /* 0x0000002320257220 */ /* 0x002fe20000410000 */
[C---:B------:R-:W-:Y:S01]  /*09e0*/  SHF.L.U32 R35, R17.reuse, 0x10, RZ ;  /* 0x0000001011237819 */ /* 0x040fe200000006ff */
[----:B------:R-:W-:Y:S01]  /*09f0*/  @P0 IMAD R7, R38, 0x40, R7 ;  /* 0x0000004026070824 */ /* 0x000fe200078e0207 */
        /* <DEDUP_REMOVED lines=10> */
[C---:B------:R-:W-:Y:S01]  /*0aa0*/  IMAD.U32 R9, R11.reuse, 0x10000, RZ ;  /* 0x000100000b097824 */ /* 0x040fe200078e00ff */
[----:B------:R-:W-:Y:S01]  /*0ab0*/  LOP3.LUT R10, R11, 0xffff0000, RZ, 0xc0, !PT ;  /* 0xffff00000b0a7812 */ /* 0x000fe200078ec0ff */
[C---:B------:R-:W-:Y:S02]  /*0ac0*/  IMAD.U32 R16, R19.reuse, 0x10000, RZ ;  /* 0x0001000013107824 */ /* 0x040fe400078e00ff */
[----:B------:R-:W-:Y:S01]  /*0ad0*/  FFMA.FTZ R8, R8, R17, R33 ;  /* 0x0000001108087223 */ /* 0x000fe20000010021 */
[----:B------:R-:W-:Y:S01]  /*0ae0*/  LOP3.LUT R19, R19, 0xffff0000, RZ, 0xc0, !PT ;  /* 0xffff000013137812 */ /* 0x000fe200078ec0ff */
[----:B------:R-:W-:-:S02]  /*0af0*/  IMAD.U32 R11, R20, 0x10000, RZ ;  /* 0x00010000140b7824 */ /* 0x000fc400078e00ff */
[----:B------:R-:W-:Y:S01]  /*0b00*/  FFMA.FTZ R9, R9, R16, R8 ;  /* 0x0000001009097223 */ /* 0x000fe20000010008 */
[----:B------:R-:W-:-:S03]  /*0b10*/  SHF.L.U32 R8, R12, 0x10, RZ ;  /* 0x000000100c087819 */ /* 0x000fc600000006ff */
[----:B------:R-:W-:Y:S01]  /*0b20*/  FFMA.FTZ R19, R10, R19, R9 ;  /* 0x000000130a137223 */ /* 0x000fe20000010009 */
[----:B------:R-:W-:Y:S02]  /*0b30*/  LOP3.LUT R9, R12, 0xffff0000, RZ, 0xc0, !PT ;  /* 0xffff00000c097812 */ /* 0x000fe400078ec0ff */
[----:B------:R-:W-:Y:S01]  /*0b40*/  LOP3.LUT R10, R20, 0xffff0000, RZ, 0xc0, !PT ;  /* 0xffff0000140a7812 */ /* 0x000fe200078ec0ff */
[----:B------:R-:W-:Y:S01]  /*0b50*/  FFMA.FTZ R12, R8, R11, R19 ;  /* 0x0000000b080c7223 */ /* 0x000fe20000010013 */
[----:B------:R-:W-:Y:S02]  /*0b60*/  IMAD.U32 R8, R13, 0x10000, RZ ;  /* 0x000100000d087824 */ /* 0x000fe400078e00ff */
[----:B------:R-:W-:Y:S02]  /*0b70*/  IMAD.U32 R11, R21, 0x10000, RZ ;  /* 0x00010000150b7824 */ /* 0x000fe400078e00ff */
[----:B------:R-:W-:Y:S01]  /*0b80*/  FFMA.FTZ R9, R9, R10, R12 ;  /* 0x0000000a09097223 */ /* 0x000fe2000001000c */
[----:B------:R-:W-:-:S02]  /*0b90*/  LOP3.LUT R12, R13, 0xffff0000, RZ, 0xc0, !PT ;  /* 0xffff00000d0c7812 */ /* 0x000fc400078ec0ff */
[----:B------:R-:W-:Y:S01]  /*0ba0*/  LOP3.LUT R21, R21, 0xffff0000, RZ, 0xc0, !PT ;  /* 0xffff000015157812 */ /* 0x000fe200078ec0ff */
[----:B------:R-:W-:Y:S01]  /*0bb0*/  FFMA.FTZ R9, R8, R11, R9 ;  /* 0x0000000b08097223 */ /* 0x000fe20000010009 */
[----:B------:R-:W-:Y:S01]  /*0bc0*/  SHF.L.U32 R11, R22, 0x10, RZ ;  /* 0x00000010160b7819 */ /* 0x000fe200000006ff */
[----:B------:R-:W-:Y:S01]  /*0bd0*/  IMAD.U32 R8, R14, 0x10000, RZ ;  /* 0x000100000e087824 */ /* 0x000fe200078e00ff */
[----:B------:R-:W-:Y:S01]  /*0be0*/  LOP3.LUT R10, R22, 0xffff0000, RZ, 0xc0, !PT ;  /* 0xffff0000160a7812 */ /* 0x000fe200078ec0ff */
[----:B------:R-:W-:Y:S01]  /*0bf0*/  FFMA.FTZ R21, R12, R21, R9 ;  /* 0x000000150c157223 */ /* 0x000fe20000010009 */
[----:B------:R-:W-:Y:S02]  /*0c00*/  LOP3.LUT R9, R14, 0xffff0000, RZ, 0xc0, !PT ;  /* 0xffff00000e097812 */ /* 0x000fe400078ec0ff */
[C---:B------:R-:W-:Y:S01]  /*0c10*/  LOP3.LUT R14, R15.reuse, 0xffff0000, RZ, 0xc0, !PT ;  /* 0xffff00000f0e7812 */ /* 0x040fe200078ec0ff */
[----:B------:R-:W-:Y:S01]  /*0c20*/  FFMA.FTZ R12, R8, R11, R21 ;  /* 0x0000000b080c7223 */ /* 0x000fe20000010015 */
[----:B------:R-:W-:-:S02]  /*0c30*/  IMAD.U32 R8, R15, 0x10000, RZ ;  /* 0x000100000f087824 */ /* 0x000fc400078e00ff */
[----:B------:R-:W-:Y:S02]  /*0c40*/  IMAD.U32 R11, R23, 0x10000, RZ ;  /* 0x00010000170b7824 */ /* 0x000fe400078e00ff */
        /* <DEDUP_REMOVED lines=8> */
[----:B------:R-:W-:-:S03]  /*0cd0*/  LOP3.LUT R11, R28, 0xffff0000, RZ, 0xc0, !PT ;  /* 0xffff00001c0b7812 */ /* 0x000fc600078ec0ff */
[----:B------:R-:W-:Y:S01]  /*0ce0*/  FFMA.FTZ R23, R8, R9, R23 ;  /* 0x0000000908177223 */ /* 0x000fe20000010017 */
[C---:B------:R-:W-:Y:S01]  /*0cf0*/  IMAD.U32 R8, R25.reuse, 0x10000, RZ ;  /* 0x0001000019087824 */ /* 0x040fe200078e00ff */
[----:B------:R-:W-:Y:S01]  /*0d00*/  LOP3.LUT R25, R25, 0xffff0000, RZ, 0xc0, !PT ;  /* 0xffff000019197812 */ /* 0x000fe200078ec0ff */
[----:B------:R-:W-:Y:S02]  /*0d10*/  IMAD.U32 R9, R29, 0x10000, RZ ;  /* 0x000100001d097824 */ /* 0x000fe400078e00ff */
[----:B------:R-:W-:-:S04]  /*0d20*/  FFMA.FTZ R11, R24, R11, R23 ;  /* 0x0000000b180b7223 */ /* 0x000fc80000010017 */
        /* <DEDUP_REMOVED lines=8> */
[C---:B------:R-:W-:Y:S01]  /*0db0*/  IMAD.U32 R8, R27.reuse, 0x10000, RZ ;  /* 0x000100001b087824 */ /* 0x040fe200078e00ff */
[----:B------:R-:W-:Y:S01]  /*0dc0*/  LOP3.LUT R27, R27, 0xffff0000, RZ, 0xc0, !PT ;  /* 0xffff00001b1b7812 */ /* 0x000fe200078ec0ff */
[----:B------:R-:W-:-:S02]  /*0dd0*/  IMAD.U32 R9, R31, 0x10000, RZ ;  /* 0x000100001f097824 */ /* 0x000fc400078e00ff */
[----:B------:R-:W-:-:S04]  /*0de0*/  FFMA.FTZ R11, R26, R11, R25 ;  /* 0x0000000b1a0b7223 */ /* 0x000fc80000010019 */
[----:B------:R-:W-:-:S04]  /*0df0*/  FFMA.FTZ R8, R8, R9, R11 ;  /* 0x0000000908087223 */ /* 0x000fc8000001000b */
[----:B------:R-:W-:Y:S01]  /*0e00*/  FFMA.FTZ R27, R27, R10, R8 ;  /* 0x0000000a1b1b7223 */ /* 0x000fe20000010008 */
[----:B------:R-:W-:-:S04]  /*0e10*/  @P0 SHF.R.S32.HI R10, RZ, 0x1f, R7 ;  /* 0x0000001fff0a0819 */ /* 0x000fc80000011407 */
[----:B------:R-:W1:Y:S01]  /*0e20*/  SHFL.BFLY PT, R8, R27, 0x2, 0x1f ;  /* 0x0c401f001b087f89 */ /* 0x000e6200000e0000 */
[----:B------:R-:W-:Y:S01]  /*0e30*/  @P0 LEA.HI R10, R10, R7, RZ, 0x6 ;  /* 0x000000070a0a0211 */ /* 0x000fe200078f30ff */
[----:B------:R-:W-:-:S06]  /*0e40*/  HFMA2.MMA R7, -RZ, RZ, 0, 0 ;  /* 0x00000000ff077435 */ /* 0x000fcc00000001ff */
[----:B------:R-:W-:Y:S01]  /*0e50*/  @P0 LOP3.LUT R7, R10, 0xffffffc0, RZ, 0xc0, !PT ;  /* 0xffffffc00a070812 */ /* 0x000fe200078ec0ff */
[----:B-1----:R-:W-:Y:S02]  /*0e60*/  FADD.FTZ R11, R27, R8 ;  /* 0x000000081b0b7221 */ /* 0x002fe40000010000 */
[----:B------:R-:W1:Y:S03]  /*0e70*/  LDC.64 R8, c[0x0][0x2d0] ;  /* 0x0000b400ff087b82 */ /* 0x000e660000000a00 */
[----:B------:R-:W2:Y:S02]  /*0e80*/  SHFL.BFLY PT, R12, R11, 0x1, 0x1f ;  /* 0x0c201f000b0c7f89 */ /* 0x000ea400000e0000 */
[----:B--2---:R-:W-:Y:S01]  /*0e90*/  FADD.FTZ R16, R11, R12 ;  /* 0x0000000c0b107221 */ /* 0x004fe20000010000 */
[----:B------:R-:W-:Y:S06]  /*0ea0*/  @P2 BRA `(.L_x_3289) ;  /* 0x0000000000542947 */ /* 0x000fec0003800000 */
[----:B------:R-:W2:Y:S01]  /*0eb0*/  LDC.64 R14, c[0x0][0x278] ;  /* 0x00009e00ff0e7b82 */ /* 0x000ea20000000a00 */
[----:B------:R-:W-:Y:S01]  /*0ec0*/  SHF.R.S32.HI R12, RZ, 0x1f, R39 ;  /* 0x0000001fff0c7819 */ /* 0x000fe20000011427 */
[----:B------:R-:W-:Y:S01]  /*0ed0*/  ULDC.64 UR8, c[0x0][0x280] ;  /* 0x0000a00000087ab9 */ /* 0x000fe20000000a00 */
[--C-:B------:R-:W-:Y:S02]  /*0ee0*/  IADD3 R10, P0, P2, R7, R39, R4.reuse ;  /* 0x00000027070a7210 */ /* 0x100fe40007a1e004 */
[----:B------:R-:W-:Y:S02]  /*0ef0*/  SHF.R.S32.HI R13, RZ, 0x1f, R4 ;  /* 0x0000001fff0d7819 */ /* 0x000fe40000011404 */
[----:B------:R-:W-:-:S04]  /*0f00*/  SHF.R.S32.HI R11, RZ, 0x1f, R7 ;  /* 0x0000001fff0b7819 */ /* 0x000fc80000011407 */
[----:B------:R-:W-:Y:S02]  /*0f10*/  IADD3.X R11, R11, R12, R13, P0, P2 ;  /* 0x0000000c0b0b7210 */ /* 0x000fe400007e440d */
[----:B------:R-:W-:Y:S01]  /*0f20*/  ISETP.GE.AND P0, PT, R39, R2, PT ;  /* 0x000000022700720c */ /* 0x000fe20003f06270 */
[C---:B--2---:R-:W-:Y:S02]  /*0f30*/  IMAD R12, R14.reuse, UR7, RZ ;  /* 0x000000070e0c7c24 */ /* 0x044fe4000f8e02ff */
[----:B------:R-:W-:-:S04]  /*0f40*/  IMAD.WIDE.U32 R10, R14, UR6, R10 ;  /* 0x000000060e0a7c25 */ /* 0x000fc8000f8e000a */
[----:B------:R-:W-:Y:S02]  /*0f50*/  IMAD R13, R15, UR6, R12 ;  /* 0x000000060f0d7c24 */ /* 0x000fe4000f8e020c */
[----:B------:R-:W-:Y:S02]  /*0f60*/  IMAD R15, R41, UR8, RZ ;  /* 0x00000008290f7c24 */ /* 0x000fe4000f8e02ff */
[----:B------:R-:W-:Y:S02]  /*0f70*/  IMAD.IADD R11, R11, 0x1, R13 ;  /* 0x000000010b0b7824 */ /* 0x000fe400078e020d */
[C---:B------:R-:W-:Y:S02]  /*0f80*/  IMAD R15, R0.reuse, UR9, R15 ;  /* 0x00000009000f7c24 */ /* 0x040fe4000f8e020f */
[----:B------:R-:W-:Y:S01]  /*0f90*/  IMAD.WIDE.U32 R10, R0, UR8, R10 ;  /* 0x00000008000a7c25 */ /* 0x000fe2000f8e000a */
[----:B------:R-:W-:-:S03]  /*0fa0*/  ULDC.64 UR8, c[0x0][0x260] ;  /* 0x0000980000087ab9 */ /* 0x000fc60000000a00 */
[----:B------:R-:W-:Y:S01]  /*0fb0*/  IMAD.IADD R11, R11, 0x1, R15 ;  /* 0x000000010b0b7824 */ /* 0x000fe200078e020f */
[----:B------:R-:W-:-:S04]  /*0fc0*/  LEA R12, P2, R10, UR8, 0x2 ;  /* 0x000000080a0c7c11 */ /* 0x000fc8000f8410ff */
[----:B------:R-:W-:Y:S02]  /*0fd0*/  LEA.HI.X R13, R10, UR9, R11, 0x2, P2 ;  /* 0x000000090a0d7c11 */ /* 0x000fe400090f140b */
[----:B------:R-:W-:-:S05]  /*0fe0*/  FSEL R11, R16, RZ, !P0 ;  /* 0x000000ff100b7208 */ /* 0x000fca0004000000 */
[----:B------:R2:W-:Y:S02]  /*0ff0*/  STG.E desc[UR4][R12.64], R11 ;  /* 0x0000000b0c007986 */ /* 0x0005e4000c101904 */
.L_x_3289:
[----:B------:R-:W-:Y:S05]  /*1000*/  BSYNC B0 ;  /* 0x0000000000007941 */ /* 0x000fea0003800000 */
.L_x_3288:
[----:B------:R-:W-:Y:S01]  /*1010*/  VIADD R5, R5, 0x3f ;  /* 0x0000003f05057836 */ /* 0x000fe20000000000 */
[----:B--2---:R-:W-:Y:S01]  /*1020*/  SHF.L.U32 R12, R3, 0x2, RZ ;  /* 0x00000002030c7819 */ /* 0x004fe200000006ff */
[----:B------:R-:W-:Y:S01]  /*1030*/  IMAD R10, R7, 0x60, RZ ;  /* 0x00000060070a7824 */ /* 0x000fe200078e02ff */
[----:B------:R-:W-:Y:S01]  /*1040*/  BSSY B0, `(.L_x_3290) ;  /* 0x0000027000007945 */ /* 0x000fe20003800000 */
[----:B------:R-:W-:Y:S01]  /*1050*/  IMAD R11, R6, 0x1800, RZ ;  /* 0x00001800060b7824 */ /* 0x000fe200078e02ff */
[----:B------:R-:W-:Y:S01]  /*1060*/  SHF.R.S32.HI R2, RZ, 0x1f, R5 ;  /* 0x0000001fff027819 */ /* 0x000fe20000011405 */
[----:B-1----:R-:W-:Y:S01]  /*1070*/  IMAD R16, R8, UR7, RZ ;  /* 0x0000000708107c24 */ /* 0x002fe2000f8e02ff */
[----:B------:R-:W-:Y:S02]  /*1080*/  SHF.R.S32.HI R13, RZ, 0x1f, R10 ;  /* 0x0000001fff0d7819 */ /* 0x000fe4000001140a */
[----:B------:R-:W-:Y:S02]  /*1090*/  LEA.HI R2, R2, R5, RZ, 0x6 ;  /* 0x0000000502027211 */ /* 0x000fe400078f30ff */
[----:B------:R-:W-:-:S02]  /*10a0*/  IADD3 R10, P0, P2, R10, R12, R11 ;  /* 0x0000000c0a0a7210 */ /* 0x000fc40007a1e00b */
[----:B------:R-:W-:Y:S02]  /*10b0*/  LOP3.LUT R5, R2, 0xffffffc0, RZ, 0xc0, !PT ;  /* 0xffffffc002057812 */ /* 0x000fe400078ec0ff */
[----:B------:R-:W-:Y:S02]  /*10c0*/  SHF.R.S32.HI R14, RZ, 0x1f, R11 ;  /* 0x0000001fff0e7819 */ /* 0x000fe4000001140b */
[----:B------:R-:W-:Y:S01]  /*10d0*/  SHF.R.S32.HI R12, RZ, 0x1f, R12 ;  /* 0x0000001fff0c7819 */ /* 0x000fe2000001140c */
[----:B------:R-:W-:Y:S02]  /*10e0*/  IMAD.IADD R2, R5, 0x1, -R4 ;  /* 0x0000000105027824 */ /* 0x000fe400078e0a04 */
[----:B------:R-:W-:Y:S01]  /*10f0*/  IMAD R5, R9, UR6, R16 ;  /* 0x0000000609057c24 */ /* 0x000fe2000f8e0210 */
[----:B------:R-:W-:Y:S02]  /*1100*/  IADD3.X R11, R13, R12, R14, P0, P2 ;  /* 0x0000000c0d0b7210 */ /* 0x000fe400007e440e */
[----:B------:R-:W-:Y:S01]  /*1110*/  ISETP.GE.OR P1, PT, R3, R2, P1 ;  /* 0x000000020300720c */ /* 0x000fe20000f26670 */
[----:B------:R-:W-:-:S04]  /*1120*/  IMAD.WIDE.U32 R8, R8, UR6, R10 ;  /* 0x0000000608087c25 */ /* 0x000fc8000f8e000a */
[----:B------:R-:W-:-:S08]  /*1130*/  IMAD.IADD R5, R9, 0x1, R5 ;  /* 0x0000000109057824 */ /* 0x000fd000078e0205 */
[----:B------:R-:W-:Y:S05]  /*1140*/  @P1 BRA `(.L_x_3291) ;  /* 0x0000000000581947 */ /* 0x000fea0003800000 */
[----:B------:R-:W1:Y:S01]  /*1150*/  LDC.64 R12, c[0x0][0x2a8] ;  /* 0x0000aa00ff0c7b82 */ /* 0x000e620000000a00 */
[----:B------:R-:W-:Y:S01]  /*1160*/  IADD3 R10, P0, P1, R7, R4, R3 ;  /* 0x00000004070a7210 */ /* 0x000fe2000791e003 */
[----:B------:R-:W-:Y:S01]  /*1170*/  ULDC.64 UR8, c[0x0][0x2b0] ;  /* 0x0000ac0000087ab9 */ /* 0x000fe20000000a00 */
[----:B------:R-:W-:Y:S02]  /*1180*/  SHF.R.S32.HI R11, RZ, 0x1f, R7 ;  /* 0x0000001fff0b7819 */ /* 0x000fe40000011407 */
[----:B------:R-:W-:Y:S02]  /*1190*/  SHF.R.S32.HI R2, RZ, 0x1f, R4 ;  /* 0x0000001fff027819 */ /* 0x000fe40000011404 */
[----:B------:R-:W-:-:S04]  /*11a0*/  SHF.R.S32.HI R7, RZ, 0x1f, R3 ;  /* 0x0000001fff077819 */ /* 0x000fc80000011403 */
[----:B------:R-:W-:Y:S02]  /*11b0*/  IADD3.X R11, R11, R2, R7, P0, P1 ;  /* 0x000000020b0b7210 */ /* 0x000fe400007e2407 */
[----:B------:R-:W-:Y:S01]  /*11c0*/  FSETP.NEU.FTZ.AND P0, PT, R42, -INF , PT ;  /* 0xff8000002a00780b */ /* 0x000fe20003f1d000 */
[C---:B-1----:R-:W-:Y:S02]  /*11d0*/  IMAD R2, R12.reuse, UR7, RZ ;  /* 0x000000070c027c24 */ /* 0x042fe4000f8e02ff */
[----:B------:R-:W-:-:S04]  /*11e0*/  IMAD.WIDE.U32 R10, R12, UR6, R10 ;  /* 0x000000060c0a7c25 */ /* 0x000fc8000f8e000a */
[----:B------:R-:W-:Y:S02]  /*11f0*/  IMAD R7, R13, UR6, R2 ;  /* 0x000000060d077c24 */ /* 0x000fe4000f8e0202 */
[----:B------:R-:W-:Y:S01]  /*1200*/  FMUL.FTZ R2, R42, 1.4426950216293334961 ;  /* 0x3fb8aa3b2a027820 */ /* 0x000fe20000410000 */
[----:B------:R-:W-:Y:S02]  /*1210*/  IMAD R13, R41, UR8, RZ ;  /* 0x00000008290d7c24 */ /* 0x000fe4000f8e02ff */
[----:B------:R-:W-:Y:S02]  /*1220*/  IMAD.IADD R11, R11, 0x1, R7 ;  /* 0x000000010b0b7824 */ /* 0x000fe400078e0207 */
[C---:B------:R-:W-:Y:S02]  /*1230*/  IMAD R7, R0.reuse, UR9, R13 ;  /* 0x0000000900077c24 */ /* 0x040fe4000f8e020d */
[----:B------:R-:W-:Y:S01]  /*1240*/  IMAD.WIDE.U32 R10, R0, UR8, R10 ;  /* 0x00000008000a7c25 */ /* 0x000fe2000f8e000a */
[----:B------:R-:W-:-:S04]  /*1250*/  ULDC.64 UR8, c[0x0][0x2a0] ;  /* 0x0000a80000087ab9 */ /* 0x000fc80000000a00 */
[----:B------:R-:W-:Y:S02]  /*1260*/  IADD3 R7, R11, R7, RZ ;  /* 0x000000070b077210 */ /* 0x000fe40007ffe0ff */
[----:B------:R-:W-:-:S04]  /*1270*/  LEA R12, P1, R10, UR8, 0x2 ;  /* 0x000000080a0c7c11 */ /* 0x000fc8000f8210ff */
[----:B------:R-:W-:Y:S02]  /*1280*/  LEA.HI.X R13, R10, UR9, R7, 0x2, P1 ;  /* 0x000000090a0d7c11 */ /* 0x000fe400088f1407 */
[----:B------:R-:W-:-:S05]  /*1290*/  FSEL R7, R2, RZ, P0 ;  /* 0x000000ff02077208 */ /* 0x000fca0000000000 */
[----:B------:R1:W-:Y:S02]  /*12a0*/  STG.E desc[UR4][R12.64], R7 ;  /* 0x000000070c007986 */ /* 0x0003e4000c101904 */
.L_x_3291:
[----:B------:R-:W-:Y:S05]  /*12b0*/  BSYNC B0 ;  /* 0x0000000000007941 */ /* 0x000fea0003800000 */
.L_x_3290:
[----:B------:R-:W-:Y:S01]  /*12c0*/  ULDC.64 UR10, c[0x0][0x2e8] ;  /* 0x0000ba00000a7ab9 */ /* 0x000fe20000000a00 */
[----:B------:R-:W-:Y:S01]  /*12d0*/  ULDC.64 UR8, c[0x0][0x2d8] ;  /* 0x0000b60000087ab9 */ /* 0x000fe20000000a00 */
[----:B------:R-:W-:Y:S01]  /*12e0*/  ISETP.NE.U32.AND P0, PT, RZ, UR10, PT ;  /* 0x0000000aff007c0c */ /* 0x000fe2000bf05070 */
[----:B------:R-:W-:Y:S02]  /*12f0*/  IMAD R41, R41, UR8, RZ ;  /* 0x0000000829297c24 */ /* 0x000fe4000f8e02ff */
[----:B------:R-:W-:Y:S01]  /*1300*/  IMAD.MOV.U32 R4, RZ, RZ, R8 ;  /* 0x000000ffff047224 */ /* 0x000fe200078e0008 */
[----:B------:R-:W-:Y:S01]  /*1310*/  ISETP.NE.AND.EX P0, PT, RZ, UR11, PT, P0 ;  /* 0x0000000bff007c0c */ /* 0x000fe2000bf05300 */
[C---:B------:R-:W-:Y:S02]  /*1320*/  IMAD R41, R0.reuse, UR9, R41 ;  /* 0x0000000900297c24 */ /* 0x040fe4000f8e0229 */
[----:B------:R-:W-:Y:S01]  /*1330*/  IMAD.WIDE.U32 R4, R0, UR8, R4 ;  /* 0x0000000800047c25 */ /* 0x000fe2000f8e0004 */
[----:B------:R-:W-:Y:S01]  /*1340*/  ISETP.NE.OR P0, PT, R3, RZ, !P0 ;  /* 0x000000ff0300720c */ /* 0x000fe20004705670 */
[----:B------:R-:W-:-:S02]  /*1350*/  ULDC.64 UR8, c[0x0][0x2b8] ;  /* 0x0000ae0000087ab9 */ /* 0x000fc40000000a00 */
[----:B------:R-:W-:Y:S01]  /*1360*/  IMAD.IADD R5, R5, 0x1, R41 ;  /* 0x0000000105057824 */ /* 0x000fe200078e0229 */
[----:B------:R-:W-:-:S04]  /*1370*/  LEA R8, P1, R4, UR8, 0x2 ;  /* 0x0000000804087c11 */ /* 0x000fc8000f8210ff */
[----:B------:R-:W-:-:S05]  /*1380*/  LEA.HI.X R9, R4, UR9, R5, 0x2, P1 ;  /* 0x0000000904097c11 */ /* 0x000fca00088f1405 */
[----:B------:R2:W-:Y:S04]  /*1390*/  STG.E.128 desc[UR4][R8.64], RZ ;  /* 0x000000ff08007986 */ /* 0x0005e8000c101d04 */
[----:B------:R2:W-:Y:S04]  /*13a0*/  STG.E.128 desc[UR4][R8.64+0x1000], RZ ;  /* 0x001000ff08007986 */ /* 0x0005e8000c101d04 */
[----:B------:R2:W-:Y:S04]  /*13b0*/  STG.E.128 desc[UR4][R8.64+0x2000], RZ ;  /* 0x002000ff08007986 */ /* 0x0005e8000c101d04 */
[----:B------:R2:W-:Y:S04]  /*13c0*/  STG.E.128 desc[UR4][R8.64+0x3000], RZ ;  /* 0x003000ff08007986 */ /* 0x0005e8000c101d04 */
[----:B------:R2:W-:Y:S04]  /*13d0*/  STG.E.128 desc[UR4][R8.64+0x4000], RZ ;  /* 0x004000ff08007986 */ /* 0x0005e8000c101d04 */
[----:B------:R2:W-:Y:S01]  /*13e0*/  STG.E.128 desc[UR4][R8.64+0x5000], RZ ;  /* 0x005000ff08007986 */ /* 0x0005e2000c101d04 */
[----:B------:R-:W-:Y:S05]  /*13f0*/  @P0 EXIT ;  /* 0x000000000000094d */ /* 0x000fea0003800000 */
[----:B------:R-:W3:Y:S01]  /*1400*/  LDC R5, c[0x0][0x220] ;  /* 0x00008800ff057b82 */ /* 0x000ee20000000800 */
[----:B------:R-:W-:Y:S02]  /*1410*/  ULDC UR7, c[0x0][0x2e0] ;  /* 0x0000b80000077ab9 */ /* 0x000fe40000000800 */
[----:B------:R-:W-:-:S05]  /*1420*/  IMAD R6, R6, UR7, R38 ;  /* 0x0000000706067c24 */ /* 0x000fca000f8e0226 */
[----:B------:R-:W4:Y:S01]  /*1430*/  LDC.64 R2, c[0x0][0x2e8] ;  /* 0x0000ba00ff027b82 */ /* 0x000f220000000a00 */
[----:B---3--:R-:W-:-:S04]  /*1440*/  IMAD R5, R6, R5, UR6 ;  /* 0x0000000606057e24 */ /* 0x008fc8000f8e0205 */
[----:B----4-:R-:W-:-:S05]  /*1450*/  IMAD.WIDE R2, R5, 0x4, R2 ;  /* 0x0000000405027825 */ /* 0x010fca00078e0202 */
[----:B------:R-:W-:Y:S01]  /*1460*/  STG.E desc[UR4][R2.64], RZ ;  /* 0x000000ff02007986 */ /* 0x000fe2000c101904 */
[----:B------:R-:W-:Y:S05]  /*1470*/  EXIT ;  /* 0x000000000000794d */ /* 0x000fea0003800000 */
.L_x_3292:
        /* <DEDUP_REMOVED lines=16> */
.L_x_3320:


//--------------------- .nv.global.init           --------------------------
	.section	.nv.global.init,"aw",@progbits
.nv.global.init:
	.type		$str$23,@object
	.size		$str$23,($str$24 - $str$23)
$str$23:
        /*0000*/ 	.byte	0x28, 0x61, 0x64, 0x64, 0x72, 0x65, 0x73, 0x73, 0x20, 0x26, 0x20, 0x6d, 0x61, 0x73, 0x6b, 0x29
        /*0010*/ 	.byte	0x20, 0x3d, 0x3d, 0x20, 0x30, 0x00
	.type		$str$24,@object
	.size		$str$24,(__unnamed_5 - $str$24)
$str$24:
        /*0016*/ 	.byte	0x2f, 0x74, 0x6d, 0x70, 0x2f, 0x6f, 0x73, 0x73, 0x5f, 0x6b, 0x65, 0x72, 0x6e, 0x65, 0x6c, 0x73
        /*0026*/ 	.byte	0x5f, 0x73, 0x72, 0x63, 0x2f, 0x66, 0x6c, 0x61, 0x73, 0x68, 0x5f, 0x61, 0x74, 0x74, 0x65, 0x6e
        /*0036*/ 	.byte	0x74, 0x69, 0x6f, 0x6e, 0x2f, 0x63, 0x73, 0x72, 0x63, 0x2f, 0x63, 0x75, 0x74, 0x6c, 0x61, 0x73
        /*0046*/ 	.byte	0x73, 0x2f, 0x69, 0x6e, 0x63, 0x6c, 0x75, 0x64, 0x65, 0x2f, 0x63, 0x75, 0x74, 0x65, 0x2f, 0x70
        /*0056*/ 	.byte	0x6f, 0x69, 0x6e, 0x74, 0x65, 0x72, 0x5f, 0x66, 0x6c, 0x61, 0x67, 0x67, 0x65, 0x64, 0x2e, 0x68
        /*0066*/ 	.byte	0x70, 0x70, 0x00
	.type		__unnamed_5,@object
	.size		__unnamed_5,(__unnamed_2 - __unnamed_5)
__unnamed_5:
        /*0069*/ 	.byte	0x61, 0x75, 0x74, 0x6f, 0x20, 0x63, 0x75, 0x74, 0x65, 0x3a, 0x3a, 0x61, 0x73, 0x5f, 0x70, 0x6f
        /* <DEDUP_REMOVED lines=19> */
        /*01a9*/ 	.byte	0x75, 0x74, 0x65, 0x3a, 0x3a, 0x43, 0x3c, 0x33, 0x32, 0x3e, 0x3e, 0x3e, 0x3e, 0x5d, 0x00
	.type		__unnamed_2,@object
	.size		__unnamed_2,(__unnamed_4 - __unnamed_2)
__unnamed_2:
        /* <DEDUP_REMOVED lines=22> */
        /*0318*/ 	.byte	0x31, 0x39, 0x32, 0x3e, 0x3e, 0x3e, 0x3e, 0x20, 0x26, 0x5d, 0x00
	.type		__unnamed_4,@object
	.size		__unnamed_4,(__unnamed_3 - __unnamed_4)
__unnamed_4:
        /* <DEDUP_REMOVED lines=24> */
        /*04a3*/ 	.byte	0x5d, 0x00
	.type		__unnamed_3,@object
	.size		__unnamed_3,(__unnamed_1 - __unnamed_3)
__unnamed_3:
        /* <DEDUP_REMOVED lines=24> */
        /*0625*/ 	.byte	0x20, 0x26, 0x5d, 0x00
	.type		__unnamed_1,@object
	.size		__unnamed_1,(.L_0 - __unnamed_1)
__unnamed_1:
        /* <DEDUP_REMOVED lines=29> */
.L_0:


//--------------------- .nv.shared._ZN7cutlass13device_kernelIN5flash11enable_sm90INS1_16FlashAttnBwdSm90INS1_25CollectiveMainloopBwdSm90ILi2ELi2ELi2EN4cute5tupleIJNS5_1CILi1EEES8_S8_EEENS6_IJNS7_ILi64EEENS7_ILi128EEENS7_ILi96EEEEEENS_10bfloat16_tEfNS_4arch4Sm90ELb0ELb0ELb1ELb0ELb0ELb1ELb0ELb0ELi2ELi1ELi2ELi1ELb1EEENS1_21CollectiveEpilogueBwdISD_SE_SG_Li256ELb0ELb0ELi1EEENS1_19SingleTileSchedulerILb0ELb0ELb0ELi128EEEEEEEEEvNT_6ParamsE --------------------------
	.section	.nv.shared._ZN7cutlass13device_kernelIN5flash11enable_sm90INS1_16FlashAttnBwdSm90INS1_25CollectiveMainloopBwdSm90ILi2ELi2ELi2EN4cute5tupleIJNS5_1CILi1EEES8_S8_EEENS6_IJNS7_ILi64EEENS7_ILi128EEENS7_ILi96EEEEEENS_10bfloat16_tEfNS_4arch4Sm90ELb0ELb0ELb1ELb0ELb0ELb1ELb0ELb0ELi2ELi1ELi2ELi1ELb1EEENS1_21CollectiveEpilogueBwdISD_SE_SG_Li256ELb0ELb0ELi1EEENS1_19SingleTileSchedulerILb0ELb0ELb0ELi128EEEEEEEEEvNT_6ParamsE,"aw",@nobits
	.sectionflags	@""
	.align	16
	.zero		1024


//--------------------- .nv.shared.reserved.0     --------------------------
	.section	.nv.shared.reserved.0,"aw",@nobits
	.weak		__nv_reservedSMEM_offset_0_alias
	.size		__nv_reservedSMEM_offset_0_alias, 0, 0
	.other		__nv_reservedSMEM_offset_0_alias,@"STO_CUDA_RESERVED_SHARED STV_DEFAULT"
__nv_reservedSMEM_offset_0_alias:
	.zero		0


//--------------------- .nv.global                --------------------------
	.section	.nv.global,"aw",@nobits
.nv.global:
	.type		_ZN73_INTERNAL_41cdafbe_37_flash_bwd_hdim96_bf16_softcap_sm90_cu_744032ad_29274cute1_E,@object
	.size		_ZN73_INTERNAL_41cdafbe_37_flash_bwd_hdim96_bf16_softcap_sm90_cu_744032ad_29274cute1_E,(_ZN73_INTERNAL_41cdafbe_37_flash_bwd_hdim96_bf16_softcap_sm90_cu_744032ad_29274cuda3std3__45__cpo6cbeginE - _ZN73_INTERNAL_41cdafbe_37_flash_bwd_hdim96_bf16_softcap_sm90_cu_744032ad_29274cute1_E)
_ZN73_INTERNAL_41cdafbe_37_flash_bwd_hdim96_bf16_softcap_sm90_cu_744032ad_29274cute1_E:
	.zero		1
	.type		_ZN73_INTERNAL_41cdafbe_37_flash_bwd_hdim96_bf16_softcap_sm90_cu_744032ad_29274cuda3std3__45__cpo6cbeginE,@object
	.size		_ZN73_INTERNAL_41cdafbe_37_flash_bwd_hdim96_bf16_softcap_sm90_cu_744032ad_29274cuda3std3__45__cpo6cbeginE,(_ZN73_INTERNAL_41cdafbe_37_flash_bwd_hdim96_bf16_softcap_sm90_cu_744032ad_29274cuda3std3__48in_placeE - _ZN73_INTERNAL_41cdafbe_37_flash_bwd_hdim96_bf16_softcap_sm90_cu_744032ad_29274cuda3std3__45__cpo6cbeginE)
_ZN73_INTERNAL_41cdafbe_37_flash_bwd_hdim96_bf16_softcap_sm90_cu_744032ad_29274cuda3std3__45__cpo6cbeginE:
	.zero		1
	.type		_ZN73_INTERNAL_41cdafbe_37_flash_bwd_hdim96_bf16_softcap_sm90_cu_744032ad_29274cuda3std3__48in_placeE,@object
	.size		_ZN73_INTERNAL_41cdafbe_37_flash_bwd_hdim96_bf16_softcap_sm90_cu_744032ad_29274cuda3std3__48in_placeE,(_ZN73_INTERNAL_41cdafbe_37_flash_bwd_hdim96_bf16_softcap_sm90_cu_744032ad_29274cuda3std6ranges3__45__cpo9iter_moveE - _ZN73_INTERNAL_41cdafbe_37_flash_bwd_hdim96_bf16_softcap_sm90_cu_744032ad_29274cuda3std3__48in_placeE)
_ZN73_INTERNAL_41cdafbe_37_flash_bwd_hdim96_bf16_softcap_sm90_cu_744032ad_29274cuda3std3__48in_placeE:
	.zero		1
	.type		_ZN73_INTERNAL_41cdafbe_37_flash_bwd_hdim96_bf16_softcap_sm90_cu_744032ad_29274cuda3std6ranges3__45__cpo9iter_moveE,@object
	.size		_ZN73_INTERNAL_41cdafbe_37_flash_bwd_hdim96_bf16_softcap_sm90_cu_744032ad_29274cuda3std6ranges3__45__cpo9iter_moveE,(_ZN73_INTERNAL_41cdafbe_37_flash_bwd_hdim96_bf16_softcap_sm90_cu_744032ad_29274cuda3std3__45__cpo5beginE - _ZN73_INTERNAL_41cdafbe_37_flash_bwd_hdim96_bf16_softcap_sm90_cu_744032ad_29274cuda3std6ranges3__45__cpo9iter_moveE)
_ZN73_INTERNAL_41cdafbe_37_flash_bwd_hdim96_bf16_softcap_sm90_cu_744032ad_29274cuda3std6ranges3__45__cpo9iter_moveE:
	.zero		1
	.type		_ZN73_INTERNAL_41cdafbe_37_flash_bwd_hdim96_bf16_softcap_sm90_cu_744032ad_29274cuda3std3__45__cpo5beginE,@object
	.size		_ZN73_INTERNAL_41cdafbe_37_flash_bwd_hdim96_bf16_softcap_sm90_cu_744032ad_29274cuda3std3__45__cpo5beginE,(_ZN73_INTERNAL_41cdafbe_37_flash_bwd_hdim96_bf16_softcap_sm90_cu_744032ad_29274cuda3std3__475_GLOBAL__N__41cdafbe_37_flash_bwd_hdim96_bf16_softcap_sm90_cu_744032ad_29276ignoreE - _ZN73_INTERNAL_41cdafbe_37_flash_bwd_hdim96_bf16_softcap_sm90_cu_744032ad_29274cuda3std3__45__cpo5beginE)
_ZN73_INTERNAL_41cdafbe_37_flash_bwd_hdim96_bf16_softcap_sm90_cu_744032ad_29274cuda3std3__45__cpo5beginE:
	.zero		1
	.type		_ZN73_INTERNAL_41cdafbe_37_flash_bwd_hdim96_bf16_softcap_sm90_cu_744032ad_29274cuda3std3__475_GLOBAL__N__41cdafbe_37_flash_bwd_hdim96_bf16_softcap_sm90_cu_744032ad_29276ignoreE,@object
	.size		_ZN73_INTERNAL_41cdafbe_37_flash_bwd_hdim96_bf16_softcap_sm90_cu_744032ad_29274cuda3std3__475_GLOBAL__N__41cdafbe_37_flash_bwd_hdim96_bf16_softcap_sm90_cu_744032ad_29276ignoreE,(_ZN73_INTERNAL_41cdafbe_37_flash_bwd_hdim96_bf16_softcap_sm90_cu_744032ad_29274cute7productE - _ZN73_INTERNAL_41cdafbe_37_flash_bwd_hdim96_bf16_softcap_sm90_cu_744032ad_29274cuda3std3__475_GLOBAL__N__41cdafbe_37_flash_bwd_hdim96_bf16_softcap_sm90_cu_744032ad_29276ignoreE)
_ZN73_INTERNAL_41cdafbe_37_flash_bwd_hdim96_bf16_softcap_sm90_cu_744032ad_29274cuda3std3__475_GLOBAL__N__41cdafbe_37_flash_bwd_hdim96_bf16_softcap_sm90_cu_744032ad_29276ignoreE:
	.zero		1
	.type		_ZN73_INTERNAL_41cdafbe_37_flash_bwd_hdim96_bf16_softcap_sm90_cu_744032ad_29274cute7productE,@object
	.size		_ZN73_INTERNAL_41cdafbe_37_flash_bwd_hdim96_bf16_softcap_sm90_cu_744032ad_29274cute7productE,(_ZN73_INTERNAL_41cdafbe_37_flash_bwd_hdim96_bf16_softcap_sm90_cu_744032ad_29274cuda3std3__45__cpo3endE - _ZN73_INTERNAL_41cdafbe_37_flash_bwd_hdim96_bf16_softcap_sm90_cu_744032ad_29274cute7productE)
_ZN73_INTERNAL_41cdafbe_37_flash_bwd_hdim96_bf16_softcap_sm90_cu_744032ad_29274cute7productE:
	.zero		1
	.type		_ZN73_INTERNAL_41cdafbe_37_flash_bwd_hdim96_bf16_softcap_sm90_cu_744032ad_29274cuda3std3__45__cpo3endE,@object
	.size		_ZN73_INTERNAL_41cdafbe_37_flash_bwd_hdim96_bf16_softcap_sm90_cu_744032ad_29274cuda3std3__45__cpo3endE,(_ZN73_INTERNAL_41cdafbe_37_flash_bwd_hdim96_bf16_softcap_sm90_cu_744032ad_29274cuda3std3__419piecewise_constructE - _ZN73_INTERNAL_41cdafbe_37_flash_bwd_hdim96_bf16_softcap_sm90_cu_744032ad_29274cuda3std3__45__cpo3endE)
_ZN73_INTERNAL_41cdafbe_37_flash_bwd_hdim96_bf16_softcap_sm90_cu_744032ad_29274cuda3std3__45__cpo3endE:
	.zero		1
	.type		_ZN73_INTERNAL_41cdafbe_37_flash_bwd_hdim96_bf16_softcap_sm90_cu_744032ad_29274cuda3std3__419piecewise_constructE,@object
	.size		_ZN73_INTERNAL_41cdafbe_37_flash_bwd_hdim96_bf16_softcap_sm90_cu_744032ad_29274cuda3std3__419piecewise_constructE,(_ZN73_INTERNAL_41cdafbe_37_flash_bwd_hdim96_bf16_softcap_sm90_cu_744032ad_29274cuda3std3__45__cpo4cendE - _ZN73_INTERNAL_41cdafbe_37_flash_bwd_hdim96_bf16_softcap_sm90_cu_744032ad_29274cuda3std3__419piecewise_constructE)
_ZN73_INTERNAL_41cdafbe_37_flash_bwd_hdim96_bf16_softcap_sm90_cu_744032ad_29274cuda3std3__419piecewise_constructE:
	.zero		1
	.type		_ZN73_INTERNAL_41cdafbe_37_flash_bwd_hdim96_bf16_softcap_sm90_cu_744032ad_29274cuda3std3__45__cpo4cendE,@object
	.size		_ZN73_INTERNAL_41cdafbe_37_flash_bwd_hdim96_bf16_softcap_sm90_cu_744032ad_29274cuda3std3__45__cpo4cendE,(_ZN73_INTERNAL_41cdafbe_37_flash_bwd_hdim96_bf16_softcap_sm90_cu_744032ad_29274cuda3std6ranges3__45__cpo4swapE - _ZN73_INTERNAL_41cdafbe_37_flash_bwd_hdim96_bf16_softcap_sm90_cu_744032ad_29274cuda3std3__45__cpo4cendE)
_ZN73_INTERNAL_41cdafbe_37_flash_bwd_hdim96_bf16_softcap_sm90_cu_744032ad_29274cuda3std3__45__cpo4cendE:
	.zero		1
	.type		_ZN73_INTERNAL_41cdafbe_37_flash_bwd_hdim96_bf16_softcap_sm90_cu_744032ad_29274cuda3std6ranges3__45__cpo4swapE,@object
	.size		_ZN73_INTERNAL_41cdafbe_37_flash_bwd_hdim96_bf16_softcap_sm90_cu_744032ad_29274cuda3std6ranges3__45__cpo4swapE,(.L_12 - _ZN73_INTERNAL_41cdafbe_37_flash_bwd_hdim96_bf16_softcap_sm90_cu_744032ad_29274cuda3std6ranges3__45__cpo4swapE)
_ZN73_INTERNAL_41cdafbe_37_flash_bwd_hdim96_bf16_softcap_sm90_cu_744032ad_29274cuda3std6ranges3__45__cpo4swapE:
	.zero		1
.L_12:


//--------------------- .nv.shared._ZN7cutlass13device_kernelIN5flash11enable_sm90INS1_16FlashAttnBwdSm90INS1_25CollectiveMainloopBwdSm90ILi2ELi2ELi2EN4cute5tupleIJNS5_1CILi1EEES8_S8_EEENS6_IJNS7_ILi64EEENS7_ILi128EEENS7_ILi96EEEEEENS_10bfloat16_tEfNS_4arch4Sm90ELb0ELb0ELb1ELb0ELb1ELb1ELb0ELb0ELi2ELi1ELi2ELi1ELb1EEENS1_21CollectiveEpilogueBwdISD_SE_SG_Li256ELb0ELb0ELi1EEENS1_19SingleTileSchedulerILb0ELb0ELb0ELi128EEEEEEEEEvNT_6ParamsE --------------------------
	.section	.nv.shared._ZN7cutlass13device_kernelIN5flash11enable_sm90INS1_16FlashAttnBwdSm90INS1_25CollectiveMainloopBwdSm90ILi2ELi2ELi2EN4cute5tupleIJNS5_1CILi1EEES8_S8_EEENS6_IJNS7_ILi64EEENS7_ILi128EEENS7_ILi96EEEEEENS_10bfloat16_tEfNS_4arch4Sm90ELb0ELb0ELb1ELb0ELb1ELb1ELb0ELb0ELi2ELi1ELi2ELi1ELb1EEENS1_21CollectiveEpilogueBwdISD_SE_SG_Li256ELb0ELb0ELi1EEENS1_19SingleTileSchedulerILb0ELb0ELb0ELi128EEEEEEEEEvNT_6ParamsE,"aw",@nobits
	.sectionflags	@""
	.align	16
	.zero		1024


//--------------------- .nv.shared._ZN7cutlass13device_kernelIN5flash11enable_sm90INS1_16FlashAttnBwdSm90INS1_25CollectiveMainloopBwdSm90ILi2ELi2ELi2EN4cute5tupleIJNS5_1CILi1EEES8_S8_EEENS6_IJNS7_ILi64EEENS7_ILi128EEENS7_ILi96EEEEEENS_10bfloat16_tEfNS_4arch4Sm90ELb0ELb0ELb1ELb0ELb0ELb1ELb0ELb0ELi2ELi1ELi2ELi1ELb1EEENS1_24CollectiveEpilogueBwdGQAISD_fSG_Li256ELb0ELb0EEENS1_19SingleTileSchedulerILb0ELb0ELb0ELi128EEEEEEEEEvNT_6ParamsE --------------------------
	.section	.nv.shared._ZN7cutlass13device_kernelIN5flash11enable_sm90INS1_16FlashAttnBwdSm90INS1_25CollectiveMainloopBwdSm90ILi2ELi2ELi2EN4cute5tupleIJNS5_1CILi1EEES8_S8_EEENS6_IJNS7_ILi64EEENS7_ILi128EEENS7_ILi96EEEEEENS_10bfloat16_tEfNS_4arch4Sm90ELb0ELb0ELb1ELb0ELb0ELb1ELb0ELb0ELi2ELi1ELi2ELi1ELb1EEENS1_24CollectiveEpilogueBwdGQAISD_fSG_Li256ELb0ELb0EEENS1_19SingleTileSchedulerILb0ELb0ELb0ELi128EEEEEEEEEvNT_6ParamsE,"aw",@nobits
	.sectionflags	@""
	.align	16
	.zero		1024


//--------------------- .nv.shared._ZN7cutlass13device_kernelIN5flash11enable_sm90INS1_16FlashAttnBwdSm90INS1_25CollectiveMainloopBwdSm90ILi2ELi2ELi2EN4cute5tupleIJNS5_1CILi1EEES8_S8_EEENS6_IJNS7_ILi64EEENS7_ILi128EEENS7_ILi96EEEEEENS_10bfloat16_tEfNS_4arch4Sm90ELb0ELb0ELb1ELb0ELb1ELb1ELb0ELb0ELi2ELi1ELi2ELi1ELb1EEENS1_24CollectiveEpilogueBwdGQAISD_fSG_Li256ELb0ELb1EEENS1_19SingleTileSchedulerILb0ELb0ELb0ELi128EEEEEEEEEvNT_6ParamsE --------------------------
	.section	.nv.shared._ZN7cutlass13device_kernelIN5flash11enable_sm90INS1_16FlashAttnBwdSm90INS1_25CollectiveMainloopBwdSm90ILi2ELi2ELi2EN4cute5tupleIJNS5_1CILi1EEES8_S8_EEENS6_IJNS7_ILi64EEENS7_ILi128EEENS7_ILi96EEEEEENS_10bfloat16_tEfNS_4arch4Sm90ELb0ELb0ELb1ELb0ELb1ELb1ELb0ELb0ELi2ELi1ELi2ELi1ELb1EEENS1_24CollectiveEpilogueBwdGQAISD_fSG_Li256ELb0ELb1EEENS1_19SingleTileSchedulerILb0ELb0ELb0ELi128EEEEEEEEEvNT_6ParamsE,"aw",@nobits
	.sectionflags	@""
	.align	16
	.zero		1024


//--------------------- .nv.shared._ZN7cutlass13device_kernelIN5flash11enable_sm90INS1_16FlashAttnBwdSm90INS1_25CollectiveMainloopBwdSm90ILi2ELi2ELi2EN4cute5tupleIJNS5_1CILi1EEES8_S8_EEENS6_IJNS7_ILi64EEENS7_ILi128EEENS7_ILi96EEEEEENS_10bfloat16_tEfNS_4arch4Sm90ELb0ELb0ELb1ELb1ELb0ELb1ELb0ELb0ELi2ELi1ELi2ELi1ELb1EEENS1_21CollectiveEpilogueBwdISD_SE_SG_Li256ELb1ELb0ELi1EEENS1_19SingleTileSchedulerILb1ELb0ELb0ELi128EEEEEEEEEvNT_6ParamsE --------------------------
	.section	.nv.shared._ZN7cutlass13device_kernelIN5flash11enable_sm90INS1_16FlashAttnBwdSm90INS1_25CollectiveMainloopBwdSm90ILi2ELi2ELi2EN4cute5tupleIJNS5_1CILi1EEES8_S8_EEENS6_IJNS7_ILi64EEENS7_ILi128EEENS7_ILi96EEEEEENS_10bfloat16_tEfNS_4arch4Sm90ELb0ELb0ELb1ELb1ELb0ELb1ELb0ELb0ELi2ELi1ELi2ELi1ELb1EEENS1_21CollectiveEpilogueBwdISD_SE_SG_Li256ELb1ELb0ELi1EEENS1_19SingleTileSchedulerILb1ELb0ELb0ELi128EEEEEEEEEvNT_6ParamsE,"aw",@nobits
	.sectionflags	@""
	.align	16
	.zero		1024


//--------------------- .nv.shared._ZN7cutlass13device_kernelIN5flash11enable_sm90INS1_16FlashAttnBwdSm90INS1_25CollectiveMainloopBwdSm90ILi2ELi2ELi2EN4cute5tupleIJNS5_1CILi1EEES8_S8_EEENS6_IJNS7_ILi64EEENS7_ILi128EEENS7_ILi96EEEEEENS_10bfloat16_tEfNS_4arch4Sm90ELb0ELb0ELb1ELb1ELb1ELb1ELb0ELb0ELi2ELi1ELi2ELi1ELb1EEENS1_21CollectiveEpilogueBwdISD_SE_SG_Li256ELb1ELb0ELi1EEENS1_19SingleTileSchedulerILb1ELb0ELb0ELi128EEEEEEEEEvNT_6ParamsE --------------------------
	.section	.nv.shared._ZN7cutlass13device_kernelIN5flash11enable_sm90INS1_16FlashAttnBwdSm90INS1_25CollectiveMainloopBwdSm90ILi2ELi2ELi2EN4cute5tupleIJNS5_1CILi1EEES8_S8_EEENS6_IJNS7_ILi64EEENS7_ILi128EEENS7_ILi96EEEEEENS_10bfloat16_tEfNS_4arch4Sm90ELb0ELb0ELb1ELb1ELb1ELb1ELb0ELb0ELi2ELi1ELi2ELi1ELb1EEENS1_21CollectiveEpilogueBwdISD_SE_SG_Li256ELb1ELb0ELi1EEENS1_19SingleTileSchedulerILb1ELb0ELb0ELi128EEEEEEEEEvNT_6ParamsE,"aw",@nobits
	.sectionflags	@""
	.align	16
	.zero		1024


//--------------------- .nv.shared._ZN7cutlass13device_kernelIN5flash11enable_sm90INS1_16FlashAttnBwdSm90INS1_25CollectiveMainloopBwdSm90ILi2ELi2ELi2EN4cute5tupleIJNS5_1CILi1EEES8_S8_EEENS6_IJNS7_ILi64EEENS7_ILi128EEENS7_ILi96EEEEEENS_10bfloat16_tEfNS_4arch4Sm90ELb0ELb0ELb1ELb1ELb0ELb1ELb0ELb0ELi2ELi1ELi2ELi1ELb1EEENS1_24CollectiveEpilogueBwdGQAISD_fSG_Li256ELb1ELb0EEENS1_19SingleTileSchedulerILb1ELb0ELb0ELi128EEEEEEEEEvNT_6ParamsE --------------------------
	.section	.nv.shared._ZN7cutlass13device_kernelIN5flash11enable_sm90INS1_16FlashAttnBwdSm90INS1_25CollectiveMainloopBwdSm90ILi2ELi2ELi2EN4cute5tupleIJNS5_1CILi1EEES8_S8_EEENS6_IJNS7_ILi64EEENS7_ILi128EEENS7_ILi96EEEEEENS_10bfloat16_tEfNS_4arch4Sm90ELb0ELb0ELb1ELb1ELb0ELb1ELb0ELb0ELi2ELi1ELi2ELi1ELb1EEENS1_24CollectiveEpilogueBwdGQAISD_fSG_Li256ELb1ELb0EEENS1_19SingleTileSchedulerILb1ELb0ELb0ELi128EEEEEEEEEvNT_6ParamsE,"aw",@nobits
	.sectionflags	@""
	.align	16
	.zero		1024


//--------------------- .nv.shared._ZN7cutlass13device_kernelIN5flash11enable_sm90INS1_16FlashAttnBwdSm90INS1_25CollectiveMainloopBwdSm90ILi2ELi2ELi2EN4cute5tupleIJNS5_1CILi1EEES8_S8_EEENS6_IJNS7_ILi64EEENS7_ILi128EEENS7_ILi96EEEEEENS_10bfloat16_tEfNS_4arch4Sm90ELb0ELb0ELb1ELb1ELb1ELb1ELb0ELb0ELi2ELi1ELi2ELi1ELb1EEENS1_24CollectiveEpilogueBwdGQAISD_fSG_Li256ELb1ELb1EEENS1_19SingleTileSchedulerILb1ELb0ELb0ELi128EEEEEEEEEvNT_6ParamsE --------------------------
	.section	.nv.shared._ZN7cutlass13device_kernelIN5flash11enable_sm90INS1_16FlashAttnBwdSm90INS1_25CollectiveMainloopBwdSm90ILi2ELi2ELi2EN4cute5tupleIJNS5_1CILi1EEES8_S8_EEENS6_IJNS7_ILi64EEENS7_ILi128EEENS7_ILi96EEEEEENS_10bfloat16_tEfNS_4arch4Sm90ELb0ELb0ELb1ELb1ELb1ELb1ELb0ELb0ELi2ELi1ELi2ELi1ELb1EEENS1_24CollectiveEpilogueBwdGQAISD_fSG_Li256ELb1ELb1EEENS1_19SingleTileSchedulerILb1ELb0ELb0ELi128EEEEEEEEEvNT_6ParamsE,"aw",@nobits
	.sectionflags	@""
	.align	16
	.zero		1024


//--------------------- .nv.shared._ZN7cutlass13device_kernelIN5flash11enable_sm90INS1_16FlashAttnBwdSm90INS1_25CollectiveMainloopBwdSm90ILi2ELi2ELi2EN4cute5tupleIJNS5_1CILi1EEES8_S8_EEENS6_IJNS7_ILi64EEENS7_ILi128EEENS7_ILi96EEEEEENS_10bfloat16_tEfNS_4arch4Sm90ELb0ELb1ELb1ELb0ELb0ELb1ELb0ELb0ELi2ELi1ELi2ELi1ELb1EEENS1_21CollectiveEpilogueBwdISD_SE_SG_Li256ELb0ELb0ELi1EEENS1_19SingleTileSchedulerILb0ELb0ELb0ELi128EEEEEEEEEvNT_6ParamsE --------------------------
	.section	.nv.shared._ZN7cutlass13device_kernelIN5flash11enable_sm90INS1_16FlashAttnBwdSm90INS1_25CollectiveMainloopBwdSm90ILi2ELi2ELi2EN4cute5tupleIJNS5_1CILi1EEES8_S8_EEENS6_IJNS7_ILi64EEENS7_ILi128EEENS7_ILi96EEEEEENS_10bfloat16_tEfNS_4arch4Sm90ELb0ELb1ELb1ELb0ELb0ELb1ELb0ELb0ELi2ELi1ELi2ELi1ELb1EEENS1_21CollectiveEpilogueBwdISD_SE_SG_Li256ELb0ELb0ELi1EEENS1_19SingleTileSchedulerILb0ELb0ELb0ELi128EEEEEEEEEvNT_6ParamsE,"aw",@nobits
	.sectionflags	@""
	.align	16
	.zero		1024


//--------------------- .nv.shared._ZN7cutlass13device_kernelIN5flash11enable_sm90INS1_16FlashAttnBwdSm90INS1_25CollectiveMainloopBwdSm90ILi2ELi2ELi2EN4cute5tupleIJNS5_1CILi1EEES8_S8_EEENS6_IJNS7_ILi64EEENS7_ILi128EEENS7_ILi96EEEEEENS_10bfloat16_tEfNS_4arch4Sm90ELb0ELb1ELb1ELb0ELb1ELb1ELb0ELb0ELi2ELi1ELi2ELi1ELb1EEENS1_21CollectiveEpilogueBwdISD_SE_SG_Li256ELb0ELb0ELi1EEENS1_19SingleTileSchedulerILb0ELb0ELb0ELi128EEEEEEEEEvNT_6ParamsE --------------------------
	.section	.nv.shared._ZN7cutlass13device_kernelIN5flash11enable_sm90INS1_16FlashAttnBwdSm90INS1_25CollectiveMainloopBwdSm90ILi2ELi2ELi2EN4cute5tupleIJNS5_1CILi1EEES8_S8_EEENS6_IJNS7_ILi64EEENS7_ILi128EEENS7_ILi96EEEEEENS_10bfloat16_tEfNS_4arch4Sm90ELb0ELb1ELb1ELb0ELb1ELb1ELb0ELb0ELi2ELi1ELi2ELi1ELb1EEENS1_21CollectiveEpilogueBwdISD_SE_SG_Li256ELb0ELb0ELi1EEENS1_19SingleTileSchedulerILb0ELb0ELb0ELi128EEEEEEEEEvNT_6ParamsE,"aw",@nobits
	.sectionflags	@""
	.align	16
	.zero		1024


//--------------------- .nv.shared._ZN7cutlass13device_kernelIN5flash11enable_sm90INS1_16FlashAttnBwdSm90INS1_25CollectiveMainloopBwdSm90ILi2ELi2ELi2EN4cute5tupleIJNS5_1CILi1EEES8_S8_EEENS6_IJNS7_ILi64EEENS7_ILi128EEENS7_ILi96EEEEEENS_10bfloat16_tEfNS_4arch4Sm90ELb0ELb1ELb1ELb0ELb0ELb1ELb0ELb0ELi2ELi1ELi2ELi1ELb1EEENS1_24CollectiveEpilogueBwdGQAISD_fSG_Li256ELb0ELb0EEENS1_19SingleTileSchedulerILb0ELb0ELb0ELi128EEEEEEEEEvNT_6ParamsE --------------------------
	.section	.nv.shared._ZN7cutlass13device_kernelIN5flash11enable_sm90INS1_16FlashAttnBwdSm90INS1_25CollectiveMainloopBwdSm90ILi2ELi2ELi2EN4cute5tupleIJNS5_1CILi1EEES8_S8_EEENS6_IJNS7_ILi64EEENS7_ILi128EEENS7_ILi96EEEEEENS_10bfloat16_tEfNS_4arch4Sm90ELb0ELb1ELb1ELb0ELb0ELb1ELb0ELb0ELi2ELi1ELi2ELi1ELb1EEENS1_24CollectiveEpilogueBwdGQAISD_fSG_Li256ELb0ELb0EEENS1_19SingleTileSchedulerILb0ELb0ELb0ELi128EEEEEEEEEvNT_6ParamsE,"aw",@nobits
	.sectionflags	@""
	.align	16
	.zero		1024


//--------------------- .nv.shared._ZN7cutlass13device_kernelIN5flash11enable_sm90INS1_16FlashAttnBwdSm90INS1_25CollectiveMainloopBwdSm90ILi2ELi2ELi2EN4cute5tupleIJNS5_1CILi1EEES8_S8_EEENS6_IJNS7_ILi64EEENS7_ILi128EEENS7_ILi96EEEEEENS_10bfloat16_tEfNS_4arch4Sm90ELb0ELb1ELb1ELb0ELb1ELb1ELb0ELb0ELi2ELi1ELi2ELi1ELb1EEENS1_24CollectiveEpilogueBwdGQAISD_fSG_Li256ELb0ELb1EEENS1_19SingleTileSchedulerILb0ELb0ELb0ELi128EEEEEEEEEvNT_6ParamsE --------------------------
	.section	.nv.shared._ZN7cutlass13device_kernelIN5flash11enable_sm90INS1_16FlashAttnBwdSm90INS1_25CollectiveMainloopBwdSm90ILi2ELi2ELi2EN4cute5tupleIJNS5_1CILi1EEES8_S8_EEENS6_IJNS7_ILi64EEENS7_ILi128EEENS7_ILi96EEEEEENS_10bfloat16_tEfNS_4arch4Sm90ELb0ELb1ELb1ELb0ELb1ELb1ELb0ELb0ELi2ELi1ELi2ELi1ELb1EEENS1_24CollectiveEpilogueBwdGQAISD_fSG_Li256ELb0ELb1EEENS1_19SingleTileSchedulerILb0ELb0ELb0ELi128EEEEEEEEEvNT_6ParamsE,"aw",@nobits
	.sectionflags	@""
	.align	16
	.zero		1024


//--------------------- .nv.shared._ZN7cutlass13device_kernelIN5flash11enable_sm90INS1_16FlashAttnBwdSm90INS1_25CollectiveMainloopBwdSm90ILi2ELi2ELi2EN4cute5tupleIJNS5_1CILi1EEES8_S8_EEENS6_IJNS7_ILi64EEENS7_ILi128EEENS7_ILi96EEEEEENS_10bfloat16_tEfNS_4arch4Sm90ELb0ELb1ELb1ELb1ELb0ELb1ELb0ELb0ELi2ELi1ELi2ELi1ELb1EEENS1_21CollectiveEpilogueBwdISD_SE_SG_Li256ELb1ELb0ELi1EEENS1_19SingleTileSchedulerILb1ELb0ELb0ELi128EEEEEEEEEvNT_6ParamsE --------------------------
	.section	.nv.shared._ZN7cutlass13device_kernelIN5flash11enable_sm90INS1_16FlashAttnBwdSm90INS1_25CollectiveMainloopBwdSm90ILi2ELi2ELi2EN4cute5tupleIJNS5_1CILi1EEES8_S8_EEENS6_IJNS7_ILi64EEENS7_ILi128EEENS7_ILi96EEEEEENS_10bfloat16_tEfNS_4arch4Sm90ELb0ELb1ELb1ELb1ELb0ELb1ELb0ELb0ELi2ELi1ELi2ELi1ELb1EEENS1_21CollectiveEpilogueBwdISD_SE_SG_Li256ELb1ELb0ELi1EEENS1_19SingleTileSchedulerILb1ELb0ELb0ELi128EEEEEEEEEvNT_6ParamsE,"aw",@nobits
	.sectionflags	@""
	.align	16
	.zero		1024


//--------------------- .nv.shared._ZN7cutlass13device_kernelIN5flash11enable_sm90INS1_16FlashAttnBwdSm90INS1_25CollectiveMainloopBwdSm90ILi2ELi2ELi2EN4cute5tupleIJNS5_1CILi1EEES8_S8_EEENS6_IJNS7_ILi64EEENS7_ILi128EEENS7_ILi96EEEEEENS_10bfloat16_tEfNS_4arch4Sm90ELb0ELb1ELb1ELb1ELb1ELb1ELb0ELb0ELi2ELi1ELi2ELi1ELb1EEENS1_21CollectiveEpilogueBwdISD_SE_SG_Li256ELb1ELb0ELi1EEENS1_19SingleTileSchedulerILb1ELb0ELb0ELi128EEEEEEEEEvNT_6ParamsE --------------------------
	.section	.nv.shared._ZN7cutlass13device_kernelIN5flash11enable_sm90INS1_16FlashAttnBwdSm90INS1_25CollectiveMainloopBwdSm90ILi2ELi2ELi2EN4cute5tupleIJNS5_1CILi1EEES8_S8_EEENS6_IJNS7_ILi64EEENS7_ILi128EEENS7_ILi96EEEEEENS_10bfloat16_tEfNS_4arch4Sm90ELb0ELb1ELb1ELb1ELb1ELb1ELb0ELb0ELi2ELi1ELi2ELi1ELb1EEENS1_21CollectiveEpilogueBwdISD_SE_SG_Li256ELb1ELb0ELi1EEENS1_19SingleTileSchedulerILb1ELb0ELb0ELi128EEEEEEEEEvNT_6ParamsE,"aw",@nobits
	.sectionflags	@""
	.align	16
	.zero		1024


//--------------------- .nv.shared._ZN7cutlass13device_kernelIN5flash11enable_sm90INS1_16FlashAttnBwdSm90INS1_25CollectiveMainloopBwdSm90ILi2ELi2ELi2EN4cute5tupleIJNS5_1CILi1EEES8_S8_EEENS6_IJNS7_ILi64EEENS7_ILi128EEENS7_ILi96EEEEEENS_10bfloat16_tEfNS_4arch4Sm90ELb0ELb1ELb1ELb1ELb0ELb1ELb0ELb0ELi2ELi1ELi2ELi1ELb1EEENS1_24CollectiveEpilogueBwdGQAISD_fSG_Li256ELb1ELb0EEENS1_19SingleTileSchedulerILb1ELb0ELb0ELi128EEEEEEEEEvNT_6ParamsE --------------------------
	.section	.nv.shared._ZN7cutlass13device_kernelIN5flash11enable_sm90INS1_16FlashAttnBwdSm90INS1_25CollectiveMainloopBwdSm90ILi2ELi2ELi2EN4cute5tupleIJNS5_1CILi1EEES8_S8_EEENS6_IJNS7_ILi64EEENS7_ILi128EEENS7_ILi96EEEEEENS_10bfloat16_tEfNS_4arch4Sm90ELb0ELb1ELb1ELb1ELb0ELb1ELb0ELb0ELi2ELi1ELi2ELi1ELb1EEENS1_24CollectiveEpilogueBwdGQAISD_fSG_Li256ELb1ELb0EEENS1_19SingleTileSchedulerILb1ELb0ELb0ELi128EEEEEEEEEvNT_6ParamsE,"aw",@nobits
	.sectionflags	@""
	.align	16
	.zero		1024


//--------------------- .nv.shared._ZN7cutlass13device_kernelIN5flash11enable_sm90INS1_16FlashAttnBwdSm90INS1_25CollectiveMainloopBwdSm90ILi2ELi2ELi2EN4cute5tupleIJNS5_1CILi1EEES8_S8_EEENS6_IJNS7_ILi64EEENS7_ILi128EEENS7_ILi96EEEEEENS_10bfloat16_tEfNS_4arch4Sm90ELb0ELb1ELb1ELb1ELb1ELb1ELb0ELb0ELi2ELi1ELi2ELi1ELb1EEENS1_24CollectiveEpilogueBwdGQAISD_fSG_Li256ELb1ELb1EEENS1_19SingleTileSchedulerILb1ELb0ELb0ELi128EEEEEEEEEvNT_6ParamsE --------------------------
	.section	.nv.shared._ZN7cutlass13device_kernelIN5flash11enable_sm90INS1_16FlashAttnBwdSm90INS1_25CollectiveMainloopBwdSm90ILi2ELi2ELi2EN4cute5tupleIJNS5_1CILi1EEES8_S8_EEENS6_IJNS7_ILi64EEENS7_ILi128EEENS7_ILi96EEEEEENS_10bfloat16_tEfNS_4arch4Sm90ELb0ELb1ELb1ELb1ELb1ELb1ELb0ELb0ELi2ELi1ELi2ELi1ELb1EEENS1_24CollectiveEpilogueBwdGQAISD_fSG_Li256ELb1ELb1EEENS1_19SingleTileSchedulerILb1ELb0ELb0ELi128EEEEEEEEEvNT_6ParamsE,"aw",@nobits
	.sectionflags	@""
	.align	16
	.zero		1024


//--------------------- .nv.shared._ZN7cutlass13device_kernelIN5flash11enable_sm90INS1_16FlashAttnBwdSm90INS1_25CollectiveMainloopBwdSm90ILi2ELi2ELi2EN4cute5tupleIJNS5_1CILi1EEES8_S8_EEENS6_IJNS7_ILi64EEENS7_ILi128EEENS7_ILi96EEEEEENS_10bfloat16_tEfNS_4arch4Sm90ELb1ELb0ELb1ELb0ELb0ELb1ELb0ELb0ELi2ELi1ELi2ELi1ELb1EEENS1_21CollectiveEpilogueBwdISD_SE_SG_Li256ELb0ELb0ELi1EEENS1_25SingleTileBwdLPTSchedulerILb0ELi128ELb0EEEEEEEEEvNT_6ParamsE --------------------------
	.section	.nv.shared._ZN7cutlass13device_kernelIN5flash11enable_sm90INS1_16FlashAttnBwdSm90INS1_25CollectiveMainloopBwdSm90ILi2ELi2ELi2EN4cute5tupleIJNS5_1CILi1EEES8_S8_EEENS6_IJNS7_ILi64EEENS7_ILi128EEENS7_ILi96EEEEEENS_10bfloat16_tEfNS_4arch4Sm90ELb1ELb0ELb1ELb0ELb0ELb1ELb0ELb0ELi2ELi1ELi2ELi1ELb1EEENS1_21CollectiveEpilogueBwdISD_SE_SG_Li256ELb0ELb0ELi1EEENS1_25SingleTileBwdLPTSchedulerILb0ELi128ELb0EEEEEEEEEvNT_6ParamsE,"aw",@nobits
	.sectionflags	@""
	.align	16
	.zero		1024


//--------------------- .nv.shared._ZN7cutlass13device_kernelIN5flash11enable_sm90INS1_16FlashAttnBwdSm90INS1_25CollectiveMainloopBwdSm90ILi2ELi2ELi2EN4cute5tupleIJNS5_1CILi1EEES8_S8_EEENS6_IJNS7_ILi64EEENS7_ILi128EEENS7_ILi96EEEEEENS_10bfloat16_tEfNS_4arch4Sm90ELb1ELb0ELb1ELb0ELb1ELb1ELb0ELb0ELi2ELi1ELi2ELi1ELb1EEENS1_21CollectiveEpilogueBwdISD_SE_SG_Li256ELb0ELb0ELi1EEENS1_25SingleTileBwdLPTSchedulerILb0ELi128ELb1EEEEEEEEEvNT_6ParamsE --------------------------
	.section	.nv.shared._ZN7cutlass13device_kernelIN5flash11enable_sm90INS1_16FlashAttnBwdSm90INS1_25CollectiveMainloopBwdSm90ILi2ELi2ELi2EN4cute5tupleIJNS5_1CILi1EEES8_S8_EEENS6_IJNS7_ILi64EEENS7_ILi128EEENS7_ILi96EEEEEENS_10bfloat16_tEfNS_4arch4Sm90ELb1ELb0ELb1ELb0ELb1ELb1ELb0ELb0ELi2ELi1ELi2ELi1ELb1EEENS1_21CollectiveEpilogueBwdISD_SE_SG_Li256ELb0ELb0ELi1EEENS1_25SingleTileBwdLPTSchedulerILb0ELi128ELb1EEEEEEEEEvNT_6ParamsE,"aw",@nobits
	.sectionflags	@""
	.align	16
	.zero		1024


//--------------------- .nv.shared._ZN7cutlass13device_kernelIN5flash11enable_sm90INS1_16FlashAttnBwdSm90INS1_25CollectiveMainloopBwdSm90ILi2ELi2ELi2EN4cute5tupleIJNS5_1CILi1EEES8_S8_EEENS6_IJNS7_ILi64EEENS7_ILi128EEENS7_ILi96EEEEEENS_10bfloat16_tEfNS_4arch4Sm90ELb1ELb0ELb1ELb0ELb0ELb1ELb0ELb0ELi2ELi1ELi2ELi1ELb1EEENS1_24CollectiveEpilogueBwdGQAISD_fSG_Li256ELb0ELb0EEENS1_25SingleTileBwdLPTSchedulerILb0ELi128ELb0EEEEEEEEEvNT_6ParamsE --------------------------
	.section	.nv.shared._ZN7cutlass13device_kernelIN5flash11enable_sm90INS1_16FlashAttnBwdSm90INS1_25CollectiveMainloopBwdSm90ILi2ELi2ELi2EN4cute5tupleIJNS5_1CILi1EEES8_S8_EEENS6_IJNS7_ILi64EEENS7_ILi128EEENS7_ILi96EEEEEENS_10bfloat16_tEfNS_4arch4Sm90ELb1ELb0ELb1ELb0ELb0ELb1ELb0ELb0ELi2ELi1ELi2ELi1ELb1EEENS1_24CollectiveEpilogueBwdGQAISD_fSG_Li256ELb0ELb0EEENS1_25SingleTileBwdLPTSchedulerILb0ELi128ELb0EEEEEEEEEvNT_6ParamsE,"aw",@nobits
	.sectionflags	@""
	.align	16
	.zero		1024


//--------------------- .nv.shared._ZN7cutlass13device_kernelIN5flash11enable_sm90INS1_16FlashAttnBwdSm90INS1_25CollectiveMainloopBwdSm90ILi2ELi2ELi2EN4cute5tupleIJNS5_1CILi1EEES8_S8_EEENS6_IJNS7_ILi64EEENS7_ILi128EEENS7_ILi96EEEEEENS_10bfloat16_tEfNS_4arch4Sm90ELb1ELb0ELb1ELb0ELb1ELb1ELb0ELb0ELi2ELi1ELi2ELi1ELb1EEENS1_24CollectiveEpilogueBwdGQAISD_fSG_Li256ELb0ELb1EEENS1_25SingleTileBwdLPTSchedulerILb0ELi128ELb1EEEEEEEEEvNT_6ParamsE --------------------------
	.section	.nv.shared._ZN7cutlass13device_kernelIN5flash11enable_sm90INS1_16FlashAttnBwdSm90INS1_25CollectiveMainloopBwdSm90ILi2ELi2ELi2EN4cute5tupleIJNS5_1CILi1EEES8_S8_EEENS6_IJNS7_ILi64EEENS7_ILi128EEENS7_ILi96EEEEEENS_10bfloat16_tEfNS_4arch4Sm90ELb1ELb0ELb1ELb0ELb1ELb1ELb0ELb0ELi2ELi1ELi2ELi1ELb1EEENS1_24CollectiveEpilogueBwdGQAISD_fSG_Li256ELb0ELb1EEENS1_25SingleTileBwdLPTSchedulerILb0ELi128ELb1EEEEEEEEEvNT_6ParamsE,"aw",@nobits
	.sectionflags	@""
	.align	16
	.zero		1024


//--------------------- .nv.shared._ZN7cutlass13device_kernelIN5flash22FlashAttnBwdPreprocessIN4cute5tupleIJNS3_1CILi64EEENS5_ILi96EEEEEENS_10bfloat16_tEfNS_4arch4Sm90ELb1ELb0EEEEEvNT_6ParamsE --------------------------
	.section	.nv.shared._ZN7cutlass13device_kernelIN5flash22FlashAttnBwdPreprocessIN4cute5tupleIJNS3_1CILi64EEENS5_ILi96EEEEEENS_10bfloat16_tEfNS_4arch4Sm90ELb1ELb0EEEEEvNT_6ParamsE,"aw",@nobits
	.sectionflags	@""
	.align	16
	.zero		1024


//--------------------- .nv.shared._ZN7cutlass13device_kernelIN5flash11enable_sm90INS1_16FlashAttnBwdSm90INS1_25CollectiveMainloopBwdSm90ILi2ELi2ELi2EN4cute5tupleIJNS5_1CILi1EEES8_S8_EEENS6_IJNS7_ILi64EEENS7_ILi128EEENS7_ILi96EEEEEENS_10bfloat16_tEfNS_4arch4Sm90ELb1ELb0ELb1ELb1ELb0ELb1ELb0ELb0ELi2ELi1ELi2ELi1ELb1EEENS1_21CollectiveEpilogueBwdISD_SE_SG_Li256ELb1ELb0ELi1EEENS1_25SingleTileBwdLPTSchedulerILb1ELi128ELb0EEEEEEEEEvNT_6ParamsE --------------------------
	.section	.nv.shared._ZN7cutlass13device_kernelIN5flash11enable_sm90INS1_16FlashAttnBwdSm90INS1_25CollectiveMainloopBwdSm90ILi2ELi2ELi2EN4cute5tupleIJNS5_1CILi1EEES8_S8_EEENS6_IJNS7_ILi64EEENS7_ILi128EEENS7_ILi96EEEEEENS_10bfloat16_tEfNS_4arch4Sm90ELb1ELb0ELb1ELb1ELb0ELb1ELb0ELb0ELi2ELi1ELi2ELi1ELb1EEENS1_21CollectiveEpilogueBwdISD_SE_SG_Li256ELb1ELb0ELi1EEENS1_25SingleTileBwdLPTSchedulerILb1ELi128ELb0EEEEEEEEEvNT_6ParamsE,"aw",@nobits
	.sectionflags	@""
	.align	16
	.zero		1024


//--------------------- .nv.shared._ZN7cutlass13device_kernelIN5flash11enable_sm90INS1_16FlashAttnBwdSm90INS1_25CollectiveMainloopBwdSm90ILi2ELi2ELi2EN4cute5tupleIJNS5_1CILi1EEES8_S8_EEENS6_IJNS7_ILi64EEENS7_ILi128EEENS7_ILi96EEEEEENS_10bfloat16_tEfNS_4arch4Sm90ELb1ELb0ELb1ELb1ELb1ELb1ELb0ELb0ELi2ELi1ELi2ELi1ELb1EEENS1_21CollectiveEpilogueBwdISD_SE_SG_Li256ELb1ELb0ELi1EEENS1_25SingleTileBwdLPTSchedulerILb1ELi128ELb1EEEEEEEEEvNT_6ParamsE --------------------------
	.section	.nv.shared._ZN7cutlass13device_kernelIN5flash11enable_sm90INS1_16FlashAttnBwdSm90INS1_25CollectiveMainloopBwdSm90ILi2ELi2ELi2EN4cute5tupleIJNS5_1CILi1EEES8_S8_EEENS6_IJNS7_ILi64EEENS7_ILi128EEENS7_ILi96EEEEEENS_10bfloat16_tEfNS_4arch4Sm90ELb1ELb0ELb1ELb1ELb1ELb1ELb0ELb0ELi2ELi1ELi2ELi1ELb1EEENS1_21CollectiveEpilogueBwdISD_SE_SG_Li256ELb1ELb0ELi1EEENS1_25SingleTileBwdLPTSchedulerILb1ELi128ELb1EEEEEEEEEvNT_6ParamsE,"aw",@nobits
	.sectionflags	@""
	.align	16
	.zero		1024


//--------------------- .nv.shared._ZN7cutlass13device_kernelIN5flash11enable_sm90INS1_16FlashAttnBwdSm90INS1_25CollectiveMainloopBwdSm90ILi2ELi2ELi2EN4cute5tupleIJNS5_1CILi1EEES8_S8_EEENS6_IJNS7_ILi64EEENS7_ILi128EEENS7_ILi96EEEEEENS_10bfloat16_tEfNS_4arch4Sm90ELb1ELb0ELb1ELb1ELb0ELb1ELb0ELb0ELi2ELi1ELi2ELi1ELb1EEENS1_24CollectiveEpilogueBwdGQAISD_fSG_Li256ELb1ELb0EEENS1_25SingleTileBwdLPTSchedulerILb1ELi128ELb0EEEEEEEEEvNT_6ParamsE --------------------------
	.section	.nv.shared._ZN7cutlass13device_kernelIN5flash11enable_sm90INS1_16FlashAttnBwdSm90INS1_25CollectiveMainloopBwdSm90ILi2ELi2ELi2EN4cute5tupleIJNS5_1CILi1EEES8_S8_EEENS6_IJNS7_ILi64EEENS7_ILi128EEENS7_ILi96EEEEEENS_10bfloat16_tEfNS_4arch4Sm90ELb1ELb0ELb1ELb1ELb0ELb1ELb0ELb0ELi2ELi1ELi2ELi1ELb1EEENS1_24CollectiveEpilogueBwdGQAISD_fSG_Li256ELb1ELb0EEENS1_25SingleTileBwdLPTSchedulerILb1ELi128ELb0EEEEEEEEEvNT_6ParamsE,"aw",@nobits
	.sectionflags	@""
	.align	16
	.zero		1024


//--------------------- .nv.shared._ZN7cutlass13device_kernelIN5flash32FlashAttnBwdPostprocessConvertdQIN4cute5tupleIJNS3_1CILi128EEENS5_ILi96EEEEEENS_10bfloat16_tEfNS_4arch4Sm90ELi256ENS3_8TiledMMAINS3_8MMA_AtomIJNS3_4SM904GMMA27MMA_64x96x16_F32BF16BF16_RSILNSF_5MajorE0ELSH_1ELNSF_7ScaleInE1ELSI_1EEEEEENS3_6LayoutINS4_IJNS5_ILi2EEENS5_ILi1EEESN_EEENS4_IJSN_NS5_ILi0EEESP_EEEEENS4_IJNS3_10UnderscoreESS_SS_EEEEELb0EEEEEvNT_6ParamsE --------------------------
	.section	.nv.shared._ZN7cutlass13device_kernelIN5flash32FlashAttnBwdPostprocessConvertdQIN4cute5tupleIJNS3_1CILi128EEENS5_ILi96EEEEEENS_10bfloat16_tEfNS_4arch4Sm90ELi256ENS3_8TiledMMAINS3_8MMA_AtomIJNS3_4SM904GMMA27MMA_64x96x16_F32BF16BF16_RSILNSF_5MajorE0ELSH_1ELNSF_7ScaleInE1ELSI_1EEEEEENS3_6LayoutINS4_IJNS5_ILi2EEENS5_ILi1EEESN_EEENS4_IJSN_NS5_ILi0EEESP_EEEEENS4_IJNS3_10UnderscoreESS_SS_EEEEELb0EEEEEvNT_6ParamsE,"aw",@nobits
	.sectionflags	@""
	.align	16
	.zero		1024


//--------------------- .nv.shared._ZN7cutlass13device_kernelIN5flash32FlashAttnBwdPostprocessConvertdQIN4cute5tupleIJNS3_1CILi64EEENS5_ILi96EEEEEENS_10bfloat16_tEfNS_4arch4Sm90ELi256ENS3_8TiledMMAINS3_8MMA_AtomIJNS3_4SM904GMMA27MMA_64x16x16_F32BF16BF16_SSILNSF_5MajorE0ELSH_1ELNSF_7ScaleInE1ELSI_1EEEEEENS3_6LayoutINS4_IJNS5_ILi1EEENS5_ILi2EEESM_EEENS4_IJNS5_ILi0EEESM_SP_EEEEENS4_IJNS3_10UnderscoreESS_SS_EEEEELb0EEEEEvNT_6ParamsE --------------------------
	.section	.nv.shared._ZN7cutlass13device_kernelIN5flash32FlashAttnBwdPostprocessConvertdQIN4cute5tupleIJNS3_1CILi64EEENS5_ILi96EEEEEENS_10bfloat16_tEfNS_4arch4Sm90ELi256ENS3_8TiledMMAINS3_8MMA_AtomIJNS3_4SM904GMMA27MMA_64x16x16_F32BF16BF16_SSILNSF_5MajorE0ELSH_1ELNSF_7ScaleInE1ELSI_1EEEEEENS3_6LayoutINS4_IJNS5_ILi1EEENS5_ILi2EEESM_EEENS4_IJNS5_ILi0EEESM_SP_EEEEENS4_IJNS3_10UnderscoreESS_SS_EEEEELb0EEEEEvNT_6ParamsE,"aw",@nobits
	.sectionflags	@""
	.align	16
	.zero		1024


//--------------------- .nv.shared._ZN7cutlass13device_kernelIN5flash11enable_sm90INS1_16FlashAttnBwdSm90INS1_25CollectiveMainloopBwdSm90ILi2ELi2ELi2EN4cute5tupleIJNS5_1CILi1EEES8_S8_EEENS6_IJNS7_ILi64EEENS7_ILi128EEENS7_ILi96EEEEEENS_10bfloat16_tEfNS_4arch4Sm90ELb1ELb0ELb1ELb1ELb1ELb1ELb0ELb0ELi2ELi1ELi2ELi1ELb1EEENS1_24CollectiveEpilogueBwdGQAISD_fSG_Li256ELb1ELb1EEENS1_25SingleTileBwdLPTSchedulerILb1ELi128ELb1EEEEEEEEEvNT_6ParamsE --------------------------
	.section	.nv.shared._ZN7cutlass13device_kernelIN5flash11enable_sm90INS1_16FlashAttnBwdSm90INS1_25CollectiveMainloopBwdSm90ILi2ELi2ELi2EN4cute5tupleIJNS5_1CILi1EEES8_S8_EEENS6_IJNS7_ILi64EEENS7_ILi128EEENS7_ILi96EEEEEENS_10bfloat16_tEfNS_4arch4Sm90ELb1ELb0ELb1ELb1ELb1ELb1ELb0ELb0ELi2ELi1ELi2ELi1ELb1EEENS1_24CollectiveEpilogueBwdGQAISD_fSG_Li256ELb1ELb1EEENS1_25SingleTileBwdLPTSchedulerILb1ELi128ELb1EEEEEEEEEvNT_6ParamsE,"aw",@nobits
	.sectionflags	@""
	.align	16
	.zero		1024


//--------------------- .nv.shared._ZN7cutlass13device_kernelIN5flash22FlashAttnBwdPreprocessIN4cute5tupleIJNS3_1CILi64EEENS5_ILi96EEEEEENS_10bfloat16_tEfNS_4arch4Sm90ELb1ELb1EEEEEvNT_6ParamsE --------------------------
	.section	.nv.shared._ZN7cutlass13device_kernelIN5flash22FlashAttnBwdPreprocessIN4cute5tupleIJNS3_1CILi64EEENS5_ILi96EEEEEENS_10bfloat16_tEfNS_4arch4Sm90ELb1ELb1EEEEEvNT_6ParamsE,"aw",@nobits
	.sectionflags	@""
	.align	16
	.zero		1024


//--------------------- .nv.constant0._ZN7cutlass13device_kernelIN5flash11enable_sm90INS1_16FlashAttnBwdSm90INS1_25CollectiveMainloopBwdSm90ILi2ELi2ELi2EN4cute5tupleIJNS5_1CILi1EEES8_S8_EEENS6_IJNS7_ILi64EEENS7_ILi128EEENS7_ILi96EEEEEENS_10bfloat16_tEfNS_4arch4Sm90ELb0ELb0ELb1ELb0ELb0ELb1ELb0ELb0ELi2ELi1ELi2ELi1ELb1EEENS1_21CollectiveEpilogueBwdISD_SE_SG_Li256ELb0ELb0ELi1EEENS1_19SingleTileSchedulerILb0ELb0ELb0ELi128EEEEEEEEEvNT_6ParamsE --------------------------
	.section	.nv.constant0._ZN7cutlass13device_kernelIN5flash11enable_sm90INS1_16FlashAttnBwdSm90INS1_25CollectiveMainloopBwdSm90ILi2ELi2ELi2EN4cute5tupleIJNS5_1CILi1EEES8_S8_EEENS6_IJNS7_ILi64EEENS7_ILi128EEENS7_ILi96EEEEEENS_10bfloat16_tEfNS_4arch4Sm90ELb0ELb0ELb1ELb0ELb0ELb1ELb0ELb0ELi2ELi1ELi2ELi1ELb1EEENS1_21CollectiveEpilogueBwdISD_SE_SG_Li256ELb0ELb0ELi1EEENS1_19SingleTileSchedulerILb0ELb0ELb0ELi128EEEEEEEEEvNT_6ParamsE,"a",@progbits
	.sectionflags	@""
	.align	4
.nv.constant0._ZN7cutlass13device_kernelIN5flash11enable_sm90INS1_16FlashAttnBwdSm90INS1_25CollectiveMainloopBwdSm90ILi2ELi2ELi2EN4cute5tupleIJNS5_1CILi1EEES8_S8_EEENS6_IJNS7_ILi64EEENS7_ILi128EEENS7_ILi96EEEEEENS_10bfloat16_tEfNS_4arch4Sm90ELb0ELb0ELb1ELb0ELb0ELb1ELb0ELb0ELi2ELi1ELi2ELi1ELb1EEENS1_21CollectiveEpilogueBwdISD_SE_SG_Li256ELb0ELb0ELi1EEENS1_19SingleTileSchedulerILb0ELb0ELb0ELi128EEEEEEEEEvNT_6ParamsE:
	.zero		2944


//--------------------- .nv.constant0._ZN7cutlass13device_kernelIN5flash11enable_sm90INS1_16FlashAttnBwdSm90INS1_25CollectiveMainloopBwdSm90ILi2ELi2ELi2EN4cute5tupleIJNS5_1CILi1EEES8_S8_EEENS6_IJNS7_ILi64EEENS7_ILi128EEENS7_ILi96EEEEEENS_10bfloat16_tEfNS_4arch4Sm90ELb0ELb0ELb1ELb0ELb1ELb1ELb0ELb0ELi2ELi1ELi2ELi1ELb1EEENS1_21CollectiveEpilogueBwdISD_SE_SG_Li256ELb0ELb0ELi1EEENS1_19SingleTileSchedulerILb0ELb0ELb0ELi128EEEEEEEEEvNT_6ParamsE --------------------------
	.section	.nv.constant0._ZN7cutlass13device_kernelIN5flash11enable_sm90INS1_16FlashAttnBwdSm90INS1_25CollectiveMainloopBwdSm90ILi2ELi2ELi2EN4cute5tupleIJNS5_1CILi1EEES8_S8_EEENS6_IJNS7_ILi64EEENS7_ILi128EEENS7_ILi96EEEEEENS_10bfloat16_tEfNS_4arch4Sm90ELb0ELb0ELb1ELb0ELb1ELb1ELb0ELb0ELi2ELi1ELi2ELi1ELb1EEENS1_21CollectiveEpilogueBwdISD_SE_SG_Li256ELb0ELb0ELi1EEENS1_19SingleTileSchedulerILb0ELb0ELb0ELi128EEEEEEEEEvNT_6ParamsE,"a",@progbits
	.sectionflags	@""
	.align	4
.nv.constant0._ZN7cutlass13device_kernelIN5flash11enable_sm90INS1_16FlashAttnBwdSm90INS1_25CollectiveMainloopBwdSm90ILi2ELi2ELi2EN4cute5tupleIJNS5_1CILi1EEES8_S8_EEENS6_IJNS7_ILi64EEENS7_ILi128EEENS7_ILi96EEEEEENS_10bfloat16_tEfNS_4arch4Sm90ELb0ELb0ELb1ELb0ELb1ELb1ELb0ELb0ELi2ELi1ELi2ELi1ELb1EEENS1_21CollectiveEpilogueBwdISD_SE_SG_Li256ELb0ELb0ELi1EEENS1_19SingleTileSchedulerILb0ELb0ELb0ELi128EEEEEEEEEvNT_6ParamsE:
	.zero		2944


//--------------------- .nv.constant0._ZN7cutlass13device_kernelIN5flash11enable_sm90INS1_16FlashAttnBwdSm90INS1_25CollectiveMainloopBwdSm90ILi2ELi2ELi2EN4cute5tupleIJNS5_1CILi1EEES8_S8_EEENS6_IJNS7_ILi64EEENS7_ILi128EEENS7_ILi96EEEEEENS_10bfloat16_tEfNS_4arch4Sm90ELb0ELb0ELb1ELb0ELb0ELb1ELb0ELb0ELi2ELi1ELi2ELi1ELb1EEENS1_24CollectiveEpilogueBwdGQAISD_fSG_Li256ELb0ELb0EEENS1_19SingleTileSchedulerILb0ELb0ELb0ELi128EEEEEEEEEvNT_6ParamsE --------------------------
	.section	.nv.constant0._ZN7cutlass13device_kernelIN5flash11enable_sm90INS1_16FlashAttnBwdSm90INS1_25CollectiveMainloopBwdSm90ILi2ELi2ELi2EN4cute5tupleIJNS5_1CILi1EEES8_S8_EEENS6_IJNS7_ILi64EEENS7_ILi128EEENS7_ILi96EEEEEENS_10bfloat16_tEfNS_4arch4Sm90ELb0ELb0ELb1ELb0ELb0ELb1ELb0ELb0ELi2ELi1ELi2ELi1ELb1EEENS1_24CollectiveEpilogueBwdGQAISD_fSG_Li256ELb0ELb0EEENS1_19SingleTileSchedulerILb0ELb0ELb0ELi128EEEEEEEEEvNT_6ParamsE,"a",@progbits
	.sectionflags	@""
	.align	4
.nv.constant0._ZN7cutlass13device_kernelIN5flash11enable_sm90INS1_16FlashAttnBwdSm90INS1_25CollectiveMainloopBwdSm90ILi2ELi2ELi2EN4cute5tupleIJNS5_1CILi1EEES8_S8_EEENS6_IJNS7_ILi64EEENS7_ILi128EEENS7_ILi96EEEEEENS_10bfloat16_tEfNS_4arch4Sm90ELb0ELb0ELb1ELb0ELb0ELb1ELb0ELb0ELi2ELi1ELi2ELi1ELb1EEENS1_24CollectiveEpilogueBwdGQAISD_fSG_Li256ELb0ELb0EEENS1_19SingleTileSchedulerILb0ELb0ELb0ELi128EEEEEEEEEvNT_6ParamsE:
	.zero		2304


//--------------------- .nv.constant0._ZN7cutlass13device_kernelIN5flash11enable_sm90INS1_16FlashAttnBwdSm90INS1_25CollectiveMainloopBwdSm90ILi2ELi2ELi2EN4cute5tupleIJNS5_1CILi1EEES8_S8_EEENS6_IJNS7_ILi64EEENS7_ILi128EEENS7_ILi96EEEEEENS_10bfloat16_tEfNS_4arch4Sm90ELb0ELb0ELb1ELb0ELb1ELb1ELb0ELb0ELi2ELi1ELi2ELi1ELb1EEENS1_24CollectiveEpilogueBwdGQAISD_fSG_Li256ELb0ELb1EEENS1_19SingleTileSchedulerILb0ELb0ELb0ELi128EEEEEEEEEvNT_6ParamsE --------------------------
	.section	.nv.constant0._ZN7cutlass13device_kernelIN5flash11enable_sm90INS1_16FlashAttnBwdSm90INS1_25CollectiveMainloopBwdSm90ILi2ELi2ELi2EN4cute5tupleIJNS5_1CILi1EEES8_S8_EEENS6_IJNS7_ILi64EEENS7_ILi128EEENS7_ILi96EEEEEENS_10bfloat16_tEfNS_4arch4Sm90ELb0ELb0ELb1ELb0ELb1ELb1ELb0ELb0ELi2ELi1ELi2ELi1ELb1EEENS1_24CollectiveEpilogueBwdGQAISD_fSG_Li256ELb0ELb1EEENS1_19SingleTileSchedulerILb0ELb0ELb0ELi128EEEEEEEEEvNT_6ParamsE,"a",@progbits
	.sectionflags	@""
	.align	4
.nv.constant0._ZN7cutlass13device_kernelIN5flash11enable_sm90INS1_16FlashAttnBwdSm90INS1_25CollectiveMainloopBwdSm90ILi2ELi2ELi2EN4cute5tupleIJNS5_1CILi1EEES8_S8_EEENS6_IJNS7_ILi64EEENS7_ILi128EEENS7_ILi96EEEEEENS_10bfloat16_tEfNS_4arch4Sm90ELb0ELb0ELb1ELb0ELb1ELb1ELb0ELb0ELi2ELi1ELi2ELi1ELb1EEENS1_24CollectiveEpilogueBwdGQAISD_fSG_Li256ELb0ELb1EEENS1_19SingleTileSchedulerILb0ELb0ELb0ELi128EEEEEEEEEvNT_6ParamsE:
	.zero		2304


//--------------------- .nv.constant0._ZN7cutlass13device_kernelIN5flash11enable_sm90INS1_16FlashAttnBwdSm90INS1_25CollectiveMainloopBwdSm90ILi2ELi2ELi2EN4cute5tupleIJNS5_1CILi1EEES8_S8_EEENS6_IJNS7_ILi64EEENS7_ILi128EEENS7_ILi96EEEEEENS_10bfloat16_tEfNS_4arch4Sm90ELb0ELb0ELb1ELb1ELb0ELb1ELb0ELb0ELi2ELi1ELi2ELi1ELb1EEENS1_21CollectiveEpilogueBwdISD_SE_SG_Li256ELb1ELb0ELi1EEENS1_19SingleTileSchedulerILb1ELb0ELb0ELi128EEEEEEEEEvNT_6ParamsE --------------------------
	.section	.nv.constant0._ZN7cutlass13device_kernelIN5flash11enable_sm90INS1_16FlashAttnBwdSm90INS1_25CollectiveMainloopBwdSm90ILi2ELi2ELi2EN4cute5tupleIJNS5_1CILi1EEES8_S8_EEENS6_IJNS7_ILi64EEENS7_ILi128EEENS7_ILi96EEEEEENS_10bfloat16_tEfNS_4arch4Sm90ELb0ELb0ELb1ELb1ELb0ELb1ELb0ELb0ELi2ELi1ELi2ELi1ELb1EEENS1_21CollectiveEpilogueBwdISD_SE_SG_Li256ELb1ELb0ELi1EEENS1_19SingleTileSchedulerILb1ELb0ELb0ELi128EEEEEEEEEvNT_6ParamsE,"a",@progbits
	.sectionflags	@""
	.align	4
.nv.constant0._ZN7cutlass13device_kernelIN5flash11enable_sm90INS1_16FlashAttnBwdSm90INS1_25CollectiveMainloopBwdSm90ILi2ELi2ELi2EN4cute5tupleIJNS5_1CILi1EEES8_S8_EEENS6_IJNS7_ILi64EEENS7_ILi128EEENS7_ILi96EEEEEENS_10bfloat16_tEfNS_4arch4Sm90ELb0ELb0ELb1ELb1ELb0ELb1ELb0ELb0ELi2ELi1ELi2ELi1ELb1EEENS1_21CollectiveEpilogueBwdISD_SE_SG_Li256ELb1ELb0ELi1EEENS1_19SingleTileSchedulerILb1ELb0ELb0ELi128EEEEEEEEEvNT_6ParamsE:
	.zero		2304


//--------------------- .nv.constant0._ZN7cutlass13device_kernelIN5flash11enable_sm90INS1_16FlashAttnBwdSm90INS1_25CollectiveMainloopBwdSm90ILi2ELi2ELi2EN4cute5tupleIJNS5_1CILi1EEES8_S8_EEENS6_IJNS7_ILi64EEENS7_ILi128EEENS7_ILi96EEEEEENS_10bfloat16_tEfNS_4arch4Sm90ELb0ELb0ELb1ELb1ELb1ELb1ELb0ELb0ELi2ELi1ELi2ELi1ELb1EEENS1_21CollectiveEpilogueBwdISD_SE_SG_Li256ELb1ELb0ELi1EEENS1_19SingleTileSchedulerILb1ELb0ELb0ELi128EEEEEEEEEvNT_6ParamsE --------------------------
	.section	.nv.constant0._ZN7cutlass13device_kernelIN5flash11enable_sm90INS1_16FlashAttnBwdSm90INS1_25CollectiveMainloopBwdSm90ILi2ELi2ELi2EN4cute5tupleIJNS5_1CILi1EEES8_S8_EEENS6_IJNS7_ILi64EEENS7_ILi128EEENS7_ILi96EEEEEENS_10bfloat16_tEfNS_4arch4Sm90ELb0ELb0ELb1ELb1ELb1ELb1ELb0ELb0ELi2ELi1ELi2ELi1ELb1EEENS1_21CollectiveEpilogueBwdISD_SE_SG_Li256ELb1ELb0ELi1EEENS1_19SingleTileSchedulerILb1ELb0ELb0ELi128EEEEEEEEEvNT_6ParamsE,"a",@progbits
	.sectionflags	@""
	.align	4
.nv.constant0._ZN7cutlass13device_kernelIN5flash11enable_sm90INS1_16FlashAttnBwdSm90INS1_25CollectiveMainloopBwdSm90ILi2ELi2ELi2EN4cute5tupleIJNS5_1CILi1EEES8_S8_EEENS6_IJNS7_ILi64EEENS7_ILi128EEENS7_ILi96EEEEEENS_10bfloat16_tEfNS_4arch4Sm90ELb0ELb0ELb1ELb1ELb1ELb1ELb0ELb0ELi2ELi1ELi2ELi1ELb1EEENS1_21CollectiveEpilogueBwdISD_SE_SG_Li256ELb1ELb0ELi1EEENS1_19SingleTileSchedulerILb1ELb0ELb0ELi128EEEEEEEEEvNT_6ParamsE:
	.zero		2304


//--------------------- .nv.constant0._ZN7cutlass13device_kernelIN5flash11enable_sm90INS1_16FlashAttnBwdSm90INS1_25CollectiveMainloopBwdSm90ILi2ELi2ELi2EN4cute5tupleIJNS5_1CILi1EEES8_S8_EEENS6_IJNS7_ILi64EEENS7_ILi128EEENS7_ILi96EEEEEENS_10bfloat16_tEfNS_4arch4Sm90ELb0ELb0ELb1ELb1ELb0ELb1ELb0ELb0ELi2ELi1ELi2ELi1ELb1EEENS1_24CollectiveEpilogueBwdGQAISD_fSG_Li256ELb1ELb0EEENS1_19SingleTileSchedulerILb1ELb0ELb0ELi128EEEEEEEEEvNT_6ParamsE --------------------------
	.section	.nv.constant0._ZN7cutlass13device_kernelIN5flash11enable_sm90INS1_16FlashAttnBwdSm90INS1_25CollectiveMainloopBwdSm90ILi2ELi2ELi2EN4cute5tupleIJNS5_1CILi1EEES8_S8_EEENS6_IJNS7_ILi64EEENS7_ILi128EEENS7_ILi96EEEEEENS_10bfloat16_tEfNS_4arch4Sm90ELb0ELb0ELb1ELb1ELb0ELb1ELb0ELb0ELi2ELi1ELi2ELi1ELb1EEENS1_24CollectiveEpilogueBwdGQAISD_fSG_Li256ELb1ELb0EEENS1_19SingleTileSchedulerILb1ELb0ELb0ELi128EEEEEEEEEvNT_6ParamsE,"a",@progbits
	.sectionflags	@""
	.align	4
.nv.constant0._ZN7cutlass13device_kernelIN5flash11enable_sm90INS1_16FlashAttnBwdSm90INS1_25CollectiveMainloopBwdSm90ILi2ELi2ELi2EN4cute5tupleIJNS5_1CILi1EEES8_S8_EEENS6_IJNS7_ILi64EEENS7_ILi128EEENS7_ILi96EEEEEENS_10bfloat16_tEfNS_4arch4Sm90ELb0ELb0ELb1ELb1ELb0ELb1ELb0ELb0ELi2ELi1ELi2ELi1ELb1EEENS1_24CollectiveEpilogueBwdGQAISD_fSG_Li256ELb1ELb0EEENS1_19SingleTileSchedulerILb1ELb0ELb0ELi128EEEEEEEEEvNT_6ParamsE:
	.zero		2304


//--------------------- .nv.constant0._ZN7cutlass13device_kernelIN5flash11enable_sm90INS1_16FlashAttnBwdSm90INS1_25CollectiveMainloopBwdSm90ILi2ELi2ELi2EN4cute5tupleIJNS5_1CILi1EEES8_S8_EEENS6_IJNS7_ILi64EEENS7_ILi128EEENS7_ILi96EEEEEENS_10bfloat16_tEfNS_4arch4Sm90ELb0ELb0ELb1ELb1ELb1ELb1ELb0ELb0ELi2ELi1ELi2ELi1ELb1EEENS1_24CollectiveEpilogueBwdGQAISD_fSG_Li256ELb1ELb1EEENS1_19SingleTileSchedulerILb1ELb0ELb0ELi128EEEEEEEEEvNT_6ParamsE --------------------------
	.section	.nv.constant0._ZN7cutlass13device_kernelIN5flash11enable_sm90INS1_16FlashAttnBwdSm90INS1_25CollectiveMainloopBwdSm90ILi2ELi2ELi2EN4cute5tupleIJNS5_1CILi1EEES8_S8_EEENS6_IJNS7_ILi64EEENS7_ILi128EEENS7_ILi96EEEEEENS_10bfloat16_tEfNS_4arch4Sm90ELb0ELb0ELb1ELb1ELb1ELb1ELb0ELb0ELi2ELi1ELi2ELi1ELb1EEENS1_24CollectiveEpilogueBwdGQAISD_fSG_Li256ELb1ELb1EEENS1_19SingleTileSchedulerILb1ELb0ELb0ELi128EEEEEEEEEvNT_6ParamsE,"a",@progbits
	.sectionflags	@""
	.align	4
.nv.constant0._ZN7cutlass13device_kernelIN5flash11enable_sm90INS1_16FlashAttnBwdSm90INS1_25CollectiveMainloopBwdSm90ILi2ELi2ELi2EN4cute5tupleIJNS5_1CILi1EEES8_S8_EEENS6_IJNS7_ILi64EEENS7_ILi128EEENS7_ILi96EEEEEENS_10bfloat16_tEfNS_4arch4Sm90ELb0ELb0ELb1ELb1ELb1ELb1ELb0ELb0ELi2ELi1ELi2ELi1ELb1EEENS1_24CollectiveEpilogueBwdGQAISD_fSG_Li256ELb1ELb1EEENS1_19SingleTileSchedulerILb1ELb0ELb0ELi128EEEEEEEEEvNT_6ParamsE:
	.zero		2304


//--------------------- .nv.constant0._ZN7cutlass13device_kernelIN5flash11enable_sm90INS1_16FlashAttnBwdSm90INS1_25CollectiveMainloopBwdSm90ILi2ELi2ELi2EN4cute5tupleIJNS5_1CILi1EEES8_S8_EEENS6_IJNS7_ILi64EEENS7_ILi128EEENS7_ILi96EEEEEENS_10bfloat16_tEfNS_4arch4Sm90ELb0ELb1ELb1ELb0ELb0ELb1ELb0ELb0ELi2ELi1ELi2ELi1ELb1EEENS1_21CollectiveEpilogueBwdISD_SE_SG_Li256ELb0ELb0ELi1EEENS1_19SingleTileSchedulerILb0ELb0ELb0ELi128EEEEEEEEEvNT_6ParamsE --------------------------
	.section	.nv.constant0._ZN7cutlass13device_kernelIN5flash11enable_sm90INS1_16FlashAttnBwdSm90INS1_25CollectiveMainloopBwdSm90ILi2ELi2ELi2EN4cute5tupleIJNS5_1CILi1EEES8_S8_EEENS6_IJNS7_ILi64EEENS7_ILi128EEENS7_ILi96EEEEEENS_10bfloat16_tEfNS_4arch4Sm90ELb0ELb1ELb1ELb0ELb0ELb1ELb0ELb0ELi2ELi1ELi2ELi1ELb1EEENS1_21CollectiveEpilogueBwdISD_SE_SG_Li256ELb0ELb0ELi1EEENS1_19SingleTileSchedulerILb0ELb0ELb0ELi128EEEEEEEEEvNT_6ParamsE,"a",@progbits
	.sectionflags	@""
	.align	4
.nv.constant0._ZN7cutlass13device_kernelIN5flash11enable_sm90INS1_16FlashAttnBwdSm90INS1_25CollectiveMainloopBwdSm90ILi2ELi2ELi2EN4cute5tupleIJNS5_1CILi1EEES8_S8_EEENS6_IJNS7_ILi64EEENS7_ILi128EEENS7_ILi96EEEEEENS_10bfloat16_tEfNS_4arch4Sm90ELb0ELb1ELb1ELb0ELb0ELb1ELb0ELb0ELi2ELi1ELi2ELi1ELb1EEENS1_21CollectiveEpilogueBwdISD_SE_SG_Li256ELb0ELb0ELi1EEENS1_19SingleTileSchedulerILb0ELb0ELb0ELi128EEEEEEEEEvNT_6ParamsE:
	.zero		2944


//--------------------- .nv.constant0._ZN7cutlass13device_kernelIN5flash11enable_sm90INS1_16FlashAttnBwdSm90INS1_25CollectiveMainloopBwdSm90ILi2ELi2ELi2EN4cute5tupleIJNS5_1CILi1EEES8_S8_EEENS6_IJNS7_ILi64EEENS7_ILi128EEENS7_ILi96EEEEEENS_10bfloat16_tEfNS_4arch4Sm90ELb0ELb1ELb1ELb0ELb1ELb1ELb0ELb0ELi2ELi1ELi2ELi1ELb1EEENS1_21CollectiveEpilogueBwdISD_SE_SG_Li256ELb0ELb0ELi1EEENS1_19SingleTileSchedulerILb0ELb0ELb0ELi128EEEEEEEEEvNT_6ParamsE --------------------------
	.section	.nv.constant0._ZN7cutlass13device_kernelIN5flash11enable_sm90INS1_16FlashAttnBwdSm90INS1_25CollectiveMainloopBwdSm90ILi2ELi2ELi2EN4cute5tupleIJNS5_1CILi1EEES8_S8_EEENS6_IJNS7_ILi64EEENS7_ILi128EEENS7_ILi96EEEEEENS_10bfloat16_tEfNS_4arch4Sm90ELb0ELb1ELb1ELb0ELb1ELb1ELb0ELb0ELi2ELi1ELi2ELi1ELb1EEENS1_21CollectiveEpilogueBwdISD_SE_SG_Li256ELb0ELb0ELi1EEENS1_19SingleTileSchedulerILb0ELb0ELb0ELi128EEEEEEEEEvNT_6ParamsE,"a",@progbits
	.sectionflags	@""
	.align	4
.nv.constant0._ZN7cutlass13device_kernelIN5flash11enable_sm90INS1_16FlashAttnBwdSm90INS1_25CollectiveMainloopBwdSm90ILi2ELi2ELi2EN4cute5tupleIJNS5_1CILi1EEES8_S8_EEENS6_IJNS7_ILi64EEENS7_ILi128EEENS7_ILi96EEEEEENS_10bfloat16_tEfNS_4arch4Sm90ELb0ELb1ELb1ELb0ELb1ELb1ELb0ELb0ELi2ELi1ELi2ELi1ELb1EEENS1_21CollectiveEpilogueBwdISD_SE_SG_Li256ELb0ELb0ELi1EEENS1_19SingleTileSchedulerILb0ELb0ELb0ELi128EEEEEEEEEvNT_6ParamsE:
	.zero		2944


//--------------------- .nv.constant0._ZN7cutlass13device_kernelIN5flash11enable_sm90INS1_16FlashAttnBwdSm90INS1_25CollectiveMainloopBwdSm90ILi2ELi2ELi2EN4cute5tupleIJNS5_1CILi1EEES8_S8_EEENS6_IJNS7_ILi64EEENS7_ILi128EEENS7_ILi96EEEEEENS_10bfloat16_tEfNS_4arch4Sm90ELb0ELb1ELb1ELb0ELb0ELb1ELb0ELb0ELi2ELi1ELi2ELi1ELb1EEENS1_24CollectiveEpilogueBwdGQAISD_fSG_Li256ELb0ELb0EEENS1_19SingleTileSchedulerILb0ELb0ELb0ELi128EEEEEEEEEvNT_6ParamsE --------------------------
	.section	.nv.constant0._ZN7cutlass13device_kernelIN5flash11enable_sm90INS1_16FlashAttnBwdSm90INS1_25CollectiveMainloopBwdSm90ILi2ELi2ELi2EN4cute5tupleIJNS5_1CILi1EEES8_S8_EEENS6_IJNS7_ILi64EEENS7_ILi128EEENS7_ILi96EEEEEENS_10bfloat16_tEfNS_4arch4Sm90ELb0ELb1ELb1ELb0ELb0ELb1ELb0ELb0ELi2ELi1ELi2ELi1ELb1EEENS1_24CollectiveEpilogueBwdGQAISD_fSG_Li256ELb0ELb0EEENS1_19SingleTileSchedulerILb0ELb0ELb0ELi128EEEEEEEEEvNT_6ParamsE,"a",@progbits
	.sectionflags	@""
	.align	4
.nv.constant0._ZN7cutlass13device_kernelIN5flash11enable_sm90INS1_16FlashAttnBwdSm90INS1_25CollectiveMainloopBwdSm90ILi2ELi2ELi2EN4cute5tupleIJNS5_1CILi1EEES8_S8_EEENS6_IJNS7_ILi64EEENS7_ILi128EEENS7_ILi96EEEEEENS_10bfloat16_tEfNS_4arch4Sm90ELb0ELb1ELb1ELb0ELb0ELb1ELb0ELb0ELi2ELi1ELi2ELi1ELb1EEENS1_24CollectiveEpilogueBwdGQAISD_fSG_Li256ELb0ELb0EEENS1_19SingleTileSchedulerILb0ELb0ELb0ELi128EEEEEEEEEvNT_6ParamsE:
	.zero		2304


//--------------------- .nv.constant0._ZN7cutlass13device_kernelIN5flash11enable_sm90INS1_16FlashAttnBwdSm90INS1_25CollectiveMainloopBwdSm90ILi2ELi2ELi2EN4cute5tupleIJNS5_1CILi1EEES8_S8_EEENS6_IJNS7_ILi64EEENS7_ILi128EEENS7_ILi96EEEEEENS_10bfloat16_tEfNS_4arch4Sm90ELb0ELb1ELb1ELb0ELb1ELb1ELb0ELb0ELi2ELi1ELi2ELi1ELb1EEENS1_24CollectiveEpilogueBwdGQAISD_fSG_Li256ELb0ELb1EEENS1_19SingleTileSchedulerILb0ELb0ELb0ELi128EEEEEEEEEvNT_6ParamsE --------------------------
	.section	.nv.constant0._ZN7cutlass13device_kernelIN5flash11enable_sm90INS1_16FlashAttnBwdSm90INS1_25CollectiveMainloopBwdSm90ILi2ELi2ELi2EN4cute5tupleIJNS5_1CILi1EEES8_S8_EEENS6_IJNS7_ILi64EEENS7_ILi128EEENS7_ILi96EEEEEENS_10bfloat16_tEfNS_4arch4Sm90ELb0ELb1ELb1ELb0ELb1ELb1ELb0ELb0ELi2ELi1ELi2ELi1ELb1EEENS1_24CollectiveEpilogueBwdGQAISD_fSG_Li256ELb0ELb1EEENS1_19SingleTileSchedulerILb0ELb0ELb0ELi128EEEEEEEEEvNT_6ParamsE,"a",@progbits
	.sectionflags	@""
	.align	4
.nv.constant0._ZN7cutlass13device_kernelIN5flash11enable_sm90INS1_16FlashAttnBwdSm90INS1_25CollectiveMainloopBwdSm90ILi2ELi2ELi2EN4cute5tupleIJNS5_1CILi1EEES8_S8_EEENS6_IJNS7_ILi64EEENS7_ILi128EEENS7_ILi96EEEEEENS_10bfloat16_tEfNS_4arch4Sm90ELb0ELb1ELb1ELb0ELb1ELb1ELb0ELb0ELi2ELi1ELi2ELi1ELb1EEENS1_24CollectiveEpilogueBwdGQAISD_fSG_Li256ELb0ELb1EEENS1_19SingleTileSchedulerILb0ELb0ELb0ELi128EEEEEEEEEvNT_6ParamsE:
	.zero		2304


//--------------------- .nv.constant0._ZN7cutlass13device_kernelIN5flash11enable_sm90INS1_16FlashAttnBwdSm90INS1_25CollectiveMainloopBwdSm90ILi2ELi2ELi2EN4cute5tupleIJNS5_1CILi1EEES8_S8_EEENS6_IJNS7_ILi64EEENS7_ILi128EEENS7_ILi96EEEEEENS_10bfloat16_tEfNS_4arch4Sm90ELb0ELb1ELb1ELb1ELb0ELb1ELb0ELb0ELi2ELi1ELi2ELi1ELb1EEENS1_21CollectiveEpilogueBwdISD_SE_SG_Li256ELb1ELb0ELi1EEENS1_19SingleTileSchedulerILb1ELb0ELb0ELi128EEEEEEEEEvNT_6ParamsE --------------------------
	.section	.nv.constant0._ZN7cutlass13device_kernelIN5flash11enable_sm90INS1_16FlashAttnBwdSm90INS1_25CollectiveMainloopBwdSm90ILi2ELi2ELi2EN4cute5tupleIJNS5_1CILi1EEES8_S8_EEENS6_IJNS7_ILi64EEENS7_ILi128EEENS7_ILi96EEEEEENS_10bfloat16_tEfNS_4arch4Sm90ELb0ELb1ELb1ELb1ELb0ELb1ELb0ELb0ELi2ELi1ELi2ELi1ELb1EEENS1_21CollectiveEpilogueBwdISD_SE_SG_Li256ELb1ELb0ELi1EEENS1_19SingleTileSchedulerILb1ELb0ELb0ELi128EEEEEEEEEvNT_6ParamsE,"a",@progbits
	.sectionflags	@""
	.align	4
.nv.constant0._ZN7cutlass13device_kernelIN5flash11enable_sm90INS1_16FlashAttnBwdSm90INS1_25CollectiveMainloopBwdSm90ILi2ELi2ELi2EN4cute5tupleIJNS5_1CILi1EEES8_S8_EEENS6_IJNS7_ILi64EEENS7_ILi128EEENS7_ILi96EEEEEENS_10bfloat16_tEfNS_4arch4Sm90ELb0ELb1ELb1ELb1ELb0ELb1ELb0ELb0ELi2ELi1ELi2ELi1ELb1EEENS1_21CollectiveEpilogueBwdISD_SE_SG_Li256ELb1ELb0ELi1EEENS1_19SingleTileSchedulerILb1ELb0ELb0ELi128EEEEEEEEEvNT_6ParamsE:
	.zero		2304


//--------------------- .nv.constant0._ZN7cutlass13device_kernelIN5flash11enable_sm90INS1_16FlashAttnBwdSm90INS1_25CollectiveMainloopBwdSm90ILi2ELi2ELi2EN4cute5tupleIJNS5_1CILi1EEES8_S8_EEENS6_IJNS7_ILi64EEENS7_ILi128EEENS7_ILi96EEEEEENS_10bfloat16_tEfNS_4arch4Sm90ELb0ELb1ELb1ELb1ELb1ELb1ELb0ELb0ELi2ELi1ELi2ELi1ELb1EEENS1_21CollectiveEpilogueBwdISD_SE_SG_Li256ELb1ELb0ELi1EEENS1_19SingleTileSchedulerILb1ELb0ELb0ELi128EEEEEEEEEvNT_6ParamsE --------------------------
	.section	.nv.constant0._ZN7cutlass13device_kernelIN5flash11enable_sm90INS1_16FlashAttnBwdSm90INS1_25CollectiveMainloopBwdSm90ILi2ELi2ELi2EN4cute5tupleIJNS5_1CILi1EEES8_S8_EEENS6_IJNS7_ILi64EEENS7_ILi128EEENS7_ILi96EEEEEENS_10bfloat16_tEfNS_4arch4Sm90ELb0ELb1ELb1ELb1ELb1ELb1ELb0ELb0ELi2ELi1ELi2ELi1ELb1EEENS1_21CollectiveEpilogueBwdISD_SE_SG_Li256ELb1ELb0ELi1EEENS1_19SingleTileSchedulerILb1ELb0ELb0ELi128EEEEEEEEEvNT_6ParamsE,"a",@progbits
	.sectionflags	@""
	.align	4
.nv.constant0._ZN7cutlass13device_kernelIN5flash11enable_sm90INS1_16FlashAttnBwdSm90INS1_25CollectiveMainloopBwdSm90ILi2ELi2ELi2EN4cute5tupleIJNS5_1CILi1EEES8_S8_EEENS6_IJNS7_ILi64EEENS7_ILi128EEENS7_ILi96EEEEEENS_10bfloat16_tEfNS_4arch4Sm90ELb0ELb1ELb1ELb1ELb1ELb1ELb0ELb0ELi2ELi1ELi2ELi1ELb1EEENS1_21CollectiveEpilogueBwdISD_SE_SG_Li256ELb1ELb0ELi1EEENS1_19SingleTileSchedulerILb1ELb0ELb0ELi128EEEEEEEEEvNT_6ParamsE:
	.zero		2304


//--------------------- .nv.constant0._ZN7cutlass13device_kernelIN5flash11enable_sm90INS1_16FlashAttnBwdSm90INS1_25CollectiveMainloopBwdSm90ILi2ELi2ELi2EN4cute5tupleIJNS5_1CILi1EEES8_S8_EEENS6_IJNS7_ILi64EEENS7_ILi128EEENS7_ILi96EEEEEENS_10bfloat16_tEfNS_4arch4Sm90ELb0ELb1ELb1ELb1ELb0ELb1ELb0ELb0ELi2ELi1ELi2ELi1ELb1EEENS1_24CollectiveEpilogueBwdGQAISD_fSG_Li256ELb1ELb0EEENS1_19SingleTileSchedulerILb1ELb0ELb0ELi128EEEEEEEEEvNT_6ParamsE --------------------------
	.section	.nv.constant0._ZN7cutlass13device_kernelIN5flash11enable_sm90INS1_16FlashAttnBwdSm90INS1_25CollectiveMainloopBwdSm90ILi2ELi2ELi2EN4cute5tupleIJNS5_1CILi1EEES8_S8_EEENS6_IJNS7_ILi64EEENS7_ILi128EEENS7_ILi96EEEEEENS_10bfloat16_tEfNS_4arch4Sm90ELb0ELb1ELb1ELb1ELb0ELb1ELb0ELb0ELi2ELi1ELi2ELi1ELb1EEENS1_24CollectiveEpilogueBwdGQAISD_fSG_Li256ELb1ELb0EEENS1_19SingleTileSchedulerILb1ELb0ELb0ELi128EEEEEEEEEvNT_6ParamsE,"a",@progbits
	.sectionflags	@""
	.align	4
.nv.constant0._ZN7cutlass13device_kernelIN5flash11enable_sm90INS1_16FlashAttnBwdSm90INS1_25CollectiveMainloopBwdSm90ILi2ELi2ELi2EN4cute5tupleIJNS5_1CILi1EEES8_S8_EEENS6_IJNS7_ILi64EEENS7_ILi128EEENS7_ILi96EEEEEENS_10bfloat16_tEfNS_4arch4Sm90ELb0ELb1ELb1ELb1ELb0ELb1ELb0ELb0ELi2ELi1ELi2ELi1ELb1EEENS1_24CollectiveEpilogueBwdGQAISD_fSG_Li256ELb1ELb0EEENS1_19SingleTileSchedulerILb1ELb0ELb0ELi128EEEEEEEEEvNT_6ParamsE:
	.zero		2304


//--------------------- .nv.constant0._ZN7cutlass13device_kernelIN5flash11enable_sm90INS1_16FlashAttnBwdSm90INS1_25CollectiveMainloopBwdSm90ILi2ELi2ELi2EN4cute5tupleIJNS5_1CILi1EEES8_S8_EEENS6_IJNS7_ILi64EEENS7_ILi128EEENS7_ILi96EEEEEENS_10bfloat16_tEfNS_4arch4Sm90ELb0ELb1ELb1ELb1ELb1ELb1ELb0ELb0ELi2ELi1ELi2ELi1ELb1EEENS1_24CollectiveEpilogueBwdGQAISD_fSG_Li256ELb1ELb1EEENS1_19SingleTileSchedulerILb1ELb0ELb0ELi128EEEEEEEEEvNT_6ParamsE --------------------------
	.section	.nv.constant0._ZN7cutlass13device_kernelIN5flash11enable_sm90INS1_16FlashAttnBwdSm90INS1_25CollectiveMainloopBwdSm90ILi2ELi2ELi2EN4cute5tupleIJNS5_1CILi1EEES8_S8_EEENS6_IJNS7_ILi64EEENS7_ILi128EEENS7_ILi96EEEEEENS_10bfloat16_tEfNS_4arch4Sm90ELb0ELb1ELb1ELb1ELb1ELb1ELb0ELb0ELi2ELi1ELi2ELi1ELb1EEENS1_24CollectiveEpilogueBwdGQAISD_fSG_Li256ELb1ELb1EEENS1_19SingleTileSchedulerILb1ELb0ELb0ELi128EEEEEEEEEvNT_6ParamsE,"a",@progbits
	.sectionflags	@""
	.align	4
.nv.constant0._ZN7cutlass13device_kernelIN5flash11enable_sm90INS1_16FlashAttnBwdSm90INS1_25CollectiveMainloopBwdSm90ILi2ELi2ELi2EN4cute5tupleIJNS5_1CILi1EEES8_S8_EEENS6_IJNS7_ILi64EEENS7_ILi128EEENS7_ILi96EEEEEENS_10bfloat16_tEfNS_4arch4Sm90ELb0ELb1ELb1ELb1ELb1ELb1ELb0ELb0ELi2ELi1ELi2ELi1ELb1EEENS1_24CollectiveEpilogueBwdGQAISD_fSG_Li256ELb1ELb1EEENS1_19SingleTileSchedulerILb1ELb0ELb0ELi128EEEEEEEEEvNT_6ParamsE:
	.zero		2304


//--------------------- .nv.constant0._ZN7cutlass13device_kernelIN5flash11enable_sm90INS1_16FlashAttnBwdSm90INS1_25CollectiveMainloopBwdSm90ILi2ELi2ELi2EN4cute5tupleIJNS5_1CILi1EEES8_S8_EEENS6_IJNS7_ILi64EEENS7_ILi128EEENS7_ILi96EEEEEENS_10bfloat16_tEfNS_4arch4Sm90ELb1ELb0ELb1ELb0ELb0ELb1ELb0ELb0ELi2ELi1ELi2ELi1ELb1EEENS1_21CollectiveEpilogueBwdISD_SE_SG_Li256ELb0ELb0ELi1EEENS1_25SingleTileBwdLPTSchedulerILb0ELi128ELb0EEEEEEEEEvNT_6ParamsE --------------------------
	.section	.nv.constant0._ZN7cutlass13device_kernelIN5flash11enable_sm90INS1_16FlashAttnBwdSm90INS1_25CollectiveMainloopBwdSm90ILi2ELi2ELi2EN4cute5tupleIJNS5_1CILi1EEES8_S8_EEENS6_IJNS7_ILi64EEENS7_ILi128EEENS7_ILi96EEEEEENS_10bfloat16_tEfNS_4arch4Sm90ELb1ELb0ELb1ELb0ELb0ELb1ELb0ELb0ELi2ELi1ELi2ELi1ELb1EEENS1_21CollectiveEpilogueBwdISD_SE_SG_Li256ELb0ELb0ELi1EEENS1_25SingleTileBwdLPTSchedulerILb0ELi128ELb0EEEEEEEEEvNT_6ParamsE,"a",@progbits
	.sectionflags	@""
	.align	4
.nv.constant0._ZN7cutlass13device_kernelIN5flash11enable_sm90INS1_16FlashAttnBwdSm90INS1_25CollectiveMainloopBwdSm90ILi2ELi2ELi2EN4cute5tupleIJNS5_1CILi1EEES8_S8_EEENS6_IJNS7_ILi64EEENS7_ILi128EEENS7_ILi96EEEEEENS_10bfloat16_tEfNS_4arch4Sm90ELb1ELb0ELb1ELb0ELb0ELb1ELb0ELb0ELi2ELi1ELi2ELi1ELb1EEENS1_21CollectiveEpilogueBwdISD_SE_SG_Li256ELb0ELb0ELi1EEENS1_25SingleTileBwdLPTSchedulerILb0ELi128ELb0EEEEEEEEEvNT_6ParamsE:
	.zero		2944


//--------------------- .nv.constant0._ZN7cutlass13device_kernelIN5flash11enable_sm90INS1_16FlashAttnBwdSm90INS1_25CollectiveMainloopBwdSm90ILi2ELi2ELi2EN4cute5tupleIJNS5_1CILi1EEES8_S8_EEENS6_IJNS7_ILi64EEENS7_ILi128EEENS7_ILi96EEEEEENS_10bfloat16_tEfNS_4arch4Sm90ELb1ELb0ELb1ELb0ELb1ELb1ELb0ELb0ELi2ELi1ELi2ELi1ELb1EEENS1_21CollectiveEpilogueBwdISD_SE_SG_Li256ELb0ELb0ELi1EEENS1_25SingleTileBwdLPTSchedulerILb0ELi128ELb1EEEEEEEEEvNT_6ParamsE --------------------------
	.section	.nv.constant0._ZN7cutlass13device_kernelIN5flash11enable_sm90INS1_16FlashAttnBwdSm90INS1_25CollectiveMainloopBwdSm90ILi2ELi2ELi2EN4cute5tupleIJNS5_1CILi1EEES8_S8_EEENS6_IJNS7_ILi64EEENS7_ILi128EEENS7_ILi96EEEEEENS_10bfloat16_tEfNS_4arch4Sm90ELb1ELb0ELb1ELb0ELb1ELb1ELb0ELb0ELi2ELi1ELi2ELi1ELb1EEENS1_21CollectiveEpilogueBwdISD_SE_SG_Li256ELb0ELb0ELi1EEENS1_25SingleTileBwdLPTSchedulerILb0ELi128ELb1EEEEEEEEEvNT_6ParamsE,"a",@progbits
	.sectionflags	@""
	.align	4
.nv.constant0._ZN7cutlass13device_kernelIN5flash11enable_sm90INS1_16FlashAttnBwdSm90INS1_25CollectiveMainloopBwdSm90ILi2ELi2ELi2EN4cute5tupleIJNS5_1CILi1EEES8_S8_EEENS6_IJNS7_ILi64EEENS7_ILi128EEENS7_ILi96EEEEEENS_10bfloat16_tEfNS_4arch4Sm90ELb1ELb0ELb1ELb0ELb1ELb1ELb0ELb0ELi2ELi1ELi2ELi1ELb1EEENS1_21CollectiveEpilogueBwdISD_SE_SG_Li256ELb0ELb0ELi1EEENS1_25SingleTileBwdLPTSchedulerILb0ELi128ELb1EEEEEEEEEvNT_6ParamsE:
	.zero		2944


//--------------------- .nv.constant0._ZN7cutlass13device_kernelIN5flash11enable_sm90INS1_16FlashAttnBwdSm90INS1_25CollectiveMainloopBwdSm90ILi2ELi2ELi2EN4cute5tupleIJNS5_1CILi1EEES8_S8_EEENS6_IJNS7_ILi64EEENS7_ILi128EEENS7_ILi96EEEEEENS_10bfloat16_tEfNS_4arch4Sm90ELb1ELb0ELb1ELb0ELb0ELb1ELb0ELb0ELi2ELi1ELi2ELi1ELb1EEENS1_24CollectiveEpilogueBwdGQAISD_fSG_Li256ELb0ELb0EEENS1_25SingleTileBwdLPTSchedulerILb0ELi128ELb0EEEEEEEEEvNT_6ParamsE --------------------------
	.section	.nv.constant0._ZN7cutlass13device_kernelIN5flash11enable_sm90INS1_16FlashAttnBwdSm90INS1_25CollectiveMainloopBwdSm90ILi2ELi2ELi2EN4cute5tupleIJNS5_1CILi1EEES8_S8_EEENS6_IJNS7_ILi64EEENS7_ILi128EEENS7_ILi96EEEEEENS_10bfloat16_tEfNS_4arch4Sm90ELb1ELb0ELb1ELb0ELb0ELb1ELb0ELb0ELi2ELi1ELi2ELi1ELb1EEENS1_24CollectiveEpilogueBwdGQAISD_fSG_Li256ELb0ELb0EEENS1_25SingleTileBwdLPTSchedulerILb0ELi128ELb0EEEEEEEEEvNT_6ParamsE,"a",@progbits
	.sectionflags	@""
	.align	4
.nv.constant0._ZN7cutlass13device_kernelIN5flash11enable_sm90INS1_16FlashAttnBwdSm90INS1_25CollectiveMainloopBwdSm90ILi2ELi2ELi2EN4cute5tupleIJNS5_1CILi1EEES8_S8_EEENS6_IJNS7_ILi64EEENS7_ILi128EEENS7_ILi96EEEEEENS_10bfloat16_tEfNS_4arch4Sm90ELb1ELb0ELb1ELb0ELb0ELb1ELb0ELb0ELi2ELi1ELi2ELi1ELb1EEENS1_24CollectiveEpilogueBwdGQAISD_fSG_Li256ELb0ELb0EEENS1_25SingleTileBwdLPTSchedulerILb0ELi128ELb0EEEEEEEEEvNT_6ParamsE:
	.zero		2432


//--------------------- .nv.constant0._ZN7cutlass13device_kernelIN5flash11enable_sm90INS1_16FlashAttnBwdSm90INS1_25CollectiveMainloopBwdSm90ILi2ELi2ELi2EN4cute5tupleIJNS5_1CILi1EEES8_S8_EEENS6_IJNS7_ILi64EEENS7_ILi128EEENS7_ILi96EEEEEENS_10bfloat16_tEfNS_4arch4Sm90ELb1ELb0ELb1ELb0ELb1ELb1ELb0ELb0ELi2ELi1ELi2ELi1ELb1EEENS1_24CollectiveEpilogueBwdGQAISD_fSG_Li256ELb0ELb1EEENS1_25SingleTileBwdLPTSchedulerILb0ELi128ELb1EEEEEEEEEvNT_6ParamsE --------------------------
	.section	.nv.constant0._ZN7cutlass13device_kernelIN5flash11enable_sm90INS1_16FlashAttnBwdSm90INS1_25CollectiveMainloopBwdSm90ILi2ELi2ELi2EN4cute5tupleIJNS5_1CILi1EEES8_S8_EEENS6_IJNS7_ILi64EEENS7_ILi128EEENS7_ILi96EEEEEENS_10bfloat16_tEfNS_4arch4Sm90ELb1ELb0ELb1ELb0ELb1ELb1ELb0ELb0ELi2ELi1ELi2ELi1ELb1EEENS1_24CollectiveEpilogueBwdGQAISD_fSG_Li256ELb0ELb1EEENS1_25SingleTileBwdLPTSchedulerILb0ELi128ELb1EEEEEEEEEvNT_6ParamsE,"a",@progbits
	.sectionflags	@""
	.align	4
.nv.constant0._ZN7cutlass13device_kernelIN5flash11enable_sm90INS1_16FlashAttnBwdSm90INS1_25CollectiveMainloopBwdSm90ILi2ELi2ELi2EN4cute5tupleIJNS5_1CILi1EEES8_S8_EEENS6_IJNS7_ILi64EEENS7_ILi128EEENS7_ILi96EEEEEENS_10bfloat16_tEfNS_4arch4Sm90ELb1ELb0ELb1ELb0ELb1ELb1ELb0ELb0ELi2ELi1ELi2ELi1ELb1EEENS1_24CollectiveEpilogueBwdGQAISD_fSG_Li256ELb0ELb1EEENS1_25SingleTileBwdLPTSchedulerILb0ELi128ELb1EEEEEEEEEvNT_6ParamsE:
	.zero		2432


//--------------------- .nv.constant0._ZN7cutlass13device_kernelIN5flash22FlashAttnBwdPreprocessIN4cute5tupleIJNS3_1CILi64EEENS5_ILi96EEEEEENS_10bfloat16_tEfNS_4arch4Sm90ELb1ELb0EEEEEvNT_6ParamsE --------------------------
	.section	.nv.constant0._ZN7cutlass13device_kernelIN5flash22FlashAttnBwdPreprocessIN4cute5tupleIJNS3_1CILi64EEENS5_ILi96EEEEEENS_10bfloat16_tEfNS_4arch4Sm90ELb1ELb0EEEEEvNT_6ParamsE,"a",@progbits
	.sectionflags	@""
	.align	4
.nv.constant0._ZN7cutlass13device_kernelIN5flash22FlashAttnBwdPreprocessIN4cute5tupleIJNS3_1CILi64EEENS5_ILi96EEEEEENS_10bfloat16_tEfNS_4arch4Sm90ELb1ELb0EEEEEvNT_6ParamsE:
	.zero		768


//--------------------- .nv.constant0._ZN7cutlass13device_kernelIN5flash11enable_sm90INS1_16FlashAttnBwdSm90INS1_25CollectiveMainloopBwdSm90ILi2ELi2ELi2EN4cute5tupleIJNS5_1CILi1EEES8_S8_EEENS6_IJNS7_ILi64EEENS7_ILi128EEENS7_ILi96EEEEEENS_10bfloat16_tEfNS_4arch4Sm90ELb1ELb0ELb1ELb1ELb0ELb1ELb0ELb0ELi2ELi1ELi2ELi1ELb1EEENS1_21CollectiveEpilogueBwdISD_SE_SG_Li256ELb1ELb0ELi1EEENS1_25SingleTileBwdLPTSchedulerILb1ELi128ELb0EEEEEEEEEvNT_6ParamsE --------------------------
	.section	.nv.constant0._ZN7cutlass13device_kernelIN5flash11enable_sm90INS1_16FlashAttnBwdSm90INS1_25CollectiveMainloopBwdSm90ILi2ELi2ELi2EN4cute5tupleIJNS5_1CILi1EEES8_S8_EEENS6_IJNS7_ILi64EEENS7_ILi128EEENS7_ILi96EEEEEENS_10bfloat16_tEfNS_4arch4Sm90ELb1ELb0ELb1ELb1ELb0ELb1ELb0ELb0ELi2ELi1ELi2ELi1ELb1EEENS1_21CollectiveEpilogueBwdISD_SE_SG_Li256ELb1ELb0ELi1EEENS1_25SingleTileBwdLPTSchedulerILb1ELi128ELb0EEEEEEEEEvNT_6ParamsE,"a",@progbits
	.sectionflags	@""
	.align	4
.nv.constant0._ZN7cutlass13device_kernelIN5flash11enable_sm90INS1_16FlashAttnBwdSm90INS1_25CollectiveMainloopBwdSm90ILi2ELi2ELi2EN4cute5tupleIJNS5_1CILi1EEES8_S8_EEENS6_IJNS7_ILi64EEENS7_ILi128EEENS7_ILi96EEEEEENS_10bfloat16_tEfNS_4arch4Sm90ELb1ELb0ELb1ELb1ELb0ELb1ELb0ELb0ELi2ELi1ELi2ELi1ELb1EEENS1_21CollectiveEpilogueBwdISD_SE_SG_Li256ELb1ELb0ELi1EEENS1_25SingleTileBwdLPTSchedulerILb1ELi128ELb0EEEEEEEEEvNT_6ParamsE:
	.zero		2304


//--------------------- .nv.constant0._ZN7cutlass13device_kernelIN5flash11enable_sm90INS1_16FlashAttnBwdSm90INS1_25CollectiveMainloopBwdSm90ILi2ELi2ELi2EN4cute5tupleIJNS5_1CILi1EEES8_S8_EEENS6_IJNS7_ILi64EEENS7_ILi128EEENS7_ILi96EEEEEENS_10bfloat16_tEfNS_4arch4Sm90ELb1ELb0ELb1ELb1ELb1ELb1ELb0ELb0ELi2ELi1ELi2ELi1ELb1EEENS1_21CollectiveEpilogueBwdISD_SE_SG_Li256ELb1ELb0ELi1EEENS1_25SingleTileBwdLPTSchedulerILb1ELi128ELb1EEEEEEEEEvNT_6ParamsE --------------------------
	.section	.nv.constant0._ZN7cutlass13device_kernelIN5flash11enable_sm90INS1_16FlashAttnBwdSm90INS1_25CollectiveMainloopBwdSm90ILi2ELi2ELi2EN4cute5tupleIJNS5_1CILi1EEES8_S8_EEENS6_IJNS7_ILi64EEENS7_ILi128EEENS7_ILi96EEEEEENS_10bfloat16_tEfNS_4arch4Sm90ELb1ELb0ELb1ELb1ELb1ELb1ELb0ELb0ELi2ELi1ELi2ELi1ELb1EEENS1_21CollectiveEpilogueBwdISD_SE_SG_Li256ELb1ELb0ELi1EEENS1_25SingleTileBwdLPTSchedulerILb1ELi128ELb1EEEEEEEEEvNT_6ParamsE,"a",@progbits
	.sectionflags	@""
	.align	4
.nv.constant0._ZN7cutlass13device_kernelIN5flash11enable_sm90INS1_16FlashAttnBwdSm90INS1_25CollectiveMainloopBwdSm90ILi2ELi2ELi2EN4cute5tupleIJNS5_1CILi1EEES8_S8_EEENS6_IJNS7_ILi64EEENS7_ILi128EEENS7_ILi96EEEEEENS_10bfloat16_tEfNS_4arch4Sm90ELb1ELb0ELb1ELb1ELb1ELb1ELb0ELb0ELi2ELi1ELi2ELi1ELb1EEENS1_21CollectiveEpilogueBwdISD_SE_SG_Li256ELb1ELb0ELi1EEENS1_25SingleTileBwdLPTSchedulerILb1ELi128ELb1EEEEEEEEEvNT_6ParamsE:
	.zero		2304


//--------------------- .nv.constant0._ZN7cutlass13device_kernelIN5flash11enable_sm90INS1_16FlashAttnBwdSm90INS1_25CollectiveMainloopBwdSm90ILi2ELi2ELi2EN4cute5tupleIJNS5_1CILi1EEES8_S8_EEENS6_IJNS7_ILi64EEENS7_ILi128EEENS7_ILi96EEEEEENS_10bfloat16_tEfNS_4arch4Sm90ELb1ELb0ELb1ELb1ELb0ELb1ELb0ELb0ELi2ELi1ELi2ELi1ELb1EEENS1_24CollectiveEpilogueBwdGQAISD_fSG_Li256ELb1ELb0EEENS1_25SingleTileBwdLPTSchedulerILb1ELi128ELb0EEEEEEEEEvNT_6ParamsE --------------------------
	.section	.nv.constant0._ZN7cutlass13device_kernelIN5flash11enable_sm90INS1_16FlashAttnBwdSm90INS1_25CollectiveMainloopBwdSm90ILi2ELi2ELi2EN4cute5tupleIJNS5_1CILi1EEES8_S8_EEENS6_IJNS7_ILi64EEENS7_ILi128EEENS7_ILi96EEEEEENS_10bfloat16_tEfNS_4arch4Sm90ELb1ELb0ELb1ELb1ELb0ELb1ELb0ELb0ELi2ELi1ELi2ELi1ELb1EEENS1_24CollectiveEpilogueBwdGQAISD_fSG_Li256ELb1ELb0EEENS1_25SingleTileBwdLPTSchedulerILb1ELi128ELb0EEEEEEEEEvNT_6ParamsE,"a",@progbits
	.sectionflags	@""
	.align	4
.nv.constant0._ZN7cutlass13device_kernelIN5flash11enable_sm90INS1_16FlashAttnBwdSm90INS1_25CollectiveMainloopBwdSm90ILi2ELi2ELi2EN4cute5tupleIJNS5_1CILi1EEES8_S8_EEENS6_IJNS7_ILi64EEENS7_ILi128EEENS7_ILi96EEEEEENS_10bfloat16_tEfNS_4arch4Sm90ELb1ELb0ELb1ELb1ELb0ELb1ELb0ELb0ELi2ELi1ELi2ELi1ELb1EEENS1_24CollectiveEpilogueBwdGQAISD_fSG_Li256ELb1ELb0EEENS1_25SingleTileBwdLPTSchedulerILb1ELi128ELb0EEEEEEEEEvNT_6ParamsE:
	.zero		2432


//--------------------- .nv.constant0._ZN7cutlass13device_kernelIN5flash32FlashAttnBwdPostprocessConvertdQIN4cute5tupleIJNS3_1CILi128EEENS5_ILi96EEEEEENS_10bfloat16_tEfNS_4arch4Sm90ELi256ENS3_8TiledMMAINS3_8MMA_AtomIJNS3_4SM904GMMA27MMA_64x96x16_F32BF16BF16_RSILNSF_5MajorE0ELSH_1ELNSF_7ScaleInE1ELSI_1EEEEEENS3_6LayoutINS4_IJNS5_ILi2EEENS5_ILi1EEESN_EEENS4_IJSN_NS5_ILi0EEESP_EEEEENS4_IJNS3_10UnderscoreESS_SS_EEEEELb0EEEEEvNT_6ParamsE --------------------------
	.section	.nv.constant0._ZN7cutlass13device_kernelIN5flash32FlashAttnBwdPostprocessConvertdQIN4cute5tupleIJNS3_1CILi128EEENS5_ILi96EEEEEENS_10bfloat16_tEfNS_4arch4Sm90ELi256ENS3_8TiledMMAINS3_8MMA_AtomIJNS3_4SM904GMMA27MMA_64x96x16_F32BF16BF16_RSILNSF_5MajorE0ELSH_1ELNSF_7ScaleInE1ELSI_1EEEEEENS3_6LayoutINS4_IJNS5_ILi2EEENS5_ILi1EEESN_EEENS4_IJSN_NS5_ILi0EEESP_EEEEENS4_IJNS3_10UnderscoreESS_SS_EEEEELb0EEEEEvNT_6ParamsE,"a",@progbits
	.sectionflags	@""
	.align	4
.nv.constant0._ZN7cutlass13device_kernelIN5flash32FlashAttnBwdPostprocessConvertdQIN4cute5tupleIJNS3_1CILi128EEENS5_ILi96EEEEEENS_10bfloat16_tEfNS_4arch4Sm90ELi256ENS3_8TiledMMAINS3_8MMA_AtomIJNS3_4SM904GMMA27MMA_64x96x16_F32BF16BF16_RSILNSF_5MajorE0ELSH_1ELNSF_7ScaleInE1ELSI_1EEEEEENS3_6LayoutINS4_IJNS5_ILi2EEENS5_ILi1EEESN_EEENS4_IJSN_NS5_ILi0EEESP_EEEEENS4_IJNS3_10UnderscoreESS_SS_EEEEELb0EEEEEvNT_6ParamsE:
	.zero		640


//--------------------- .nv.constant0._ZN7cutlass13device_kernelIN5flash32FlashAttnBwdPostprocessConvertdQIN4cute5tupleIJNS3_1CILi64EEENS5_ILi96EEEEEENS_10bfloat16_tEfNS_4arch4Sm90ELi256ENS3_8TiledMMAINS3_8MMA_AtomIJNS3_4SM904GMMA27MMA_64x16x16_F32BF16BF16_SSILNSF_5MajorE0ELSH_1ELNSF_7ScaleInE1ELSI_1EEEEEENS3_6LayoutINS4_IJNS5_ILi1EEENS5_ILi2EEESM_EEENS4_IJNS5_ILi0EEESM_SP_EEEEENS4_IJNS3_10UnderscoreESS_SS_EEEEELb0EEEEEvNT_6ParamsE --------------------------
	.section	.nv.constant0._ZN7cutlass13device_kernelIN5flash32FlashAttnBwdPostprocessConvertdQIN4cute5tupleIJNS3_1CILi64EEENS5_ILi96EEEEEENS_10bfloat16_tEfNS_4arch4Sm90ELi256ENS3_8TiledMMAINS3_8MMA_AtomIJNS3_4SM904GMMA27MMA_64x16x16_F32BF16BF16_SSILNSF_5MajorE0ELSH_1ELNSF_7ScaleInE1ELSI_1EEEEEENS3_6LayoutINS4_IJNS5_ILi1EEENS5_ILi2EEESM_EEENS4_IJNS5_ILi0EEESM_SP_EEEEENS4_IJNS3_10UnderscoreESS_SS_EEEEELb0EEEEEvNT_6ParamsE,"a",@progbits
	.sectionflags	@""
	.align	4
.nv.constant0._ZN7cutlass13device_kernelIN5flash32FlashAttnBwdPostprocessConvertdQIN4cute5tupleIJNS3_1CILi64EEENS5_ILi96EEEEEENS_10bfloat16_tEfNS_4arch4Sm90ELi256ENS3_8TiledMMAINS3_8MMA_AtomIJNS3_4SM904GMMA27MMA_64x16x16_F32BF16BF16_SSILNSF_5MajorE0ELSH_1ELNSF_7ScaleInE1ELSI_1EEEEEENS3_6LayoutINS4_IJNS5_ILi1EEENS5_ILi2EEESM_EEENS4_IJNS5_ILi0EEESM_SP_EEEEENS4_IJNS3_10UnderscoreESS_SS_EEEEELb0EEEEEvNT_6ParamsE:
	.zero		640


//--------------------- .nv.constant0._ZN7cutlass13device_kernelIN5flash11enable_sm90INS1_16FlashAttnBwdSm90INS1_25CollectiveMainloopBwdSm90ILi2ELi2ELi2EN4cute5tupleIJNS5_1CILi1EEES8_S8_EEENS6_IJNS7_ILi64EEENS7_ILi128EEENS7_ILi96EEEEEENS_10bfloat16_tEfNS_4arch4Sm90ELb1ELb0ELb1ELb1ELb1ELb1ELb0ELb0ELi2ELi1ELi2ELi1ELb1EEENS1_24CollectiveEpilogueBwdGQAISD_fSG_Li256ELb1ELb1EEENS1_25SingleTileBwdLPTSchedulerILb1ELi128ELb1EEEEEEEEEvNT_6ParamsE --------------------------
	.section	.nv.constant0._ZN7cutlass13device_kernelIN5flash11enable_sm90INS1_16FlashAttnBwdSm90INS1_25CollectiveMainloopBwdSm90ILi2ELi2ELi2EN4cute5tupleIJNS5_1CILi1EEES8_S8_EEENS6_IJNS7_ILi64EEENS7_ILi128EEENS7_ILi96EEEEEENS_10bfloat16_tEfNS_4arch4Sm90ELb1ELb0ELb1ELb1ELb1ELb1ELb0ELb0ELi2ELi1ELi2ELi1ELb1EEENS1_24CollectiveEpilogueBwdGQAISD_fSG_Li256ELb1ELb1EEENS1_25SingleTileBwdLPTSchedulerILb1ELi128ELb1EEEEEEEEEvNT_6ParamsE,"a",@progbits
	.sectionflags	@""
	.align	4
.nv.constant0._ZN7cutlass13device_kernelIN5flash11enable_sm90INS1_16FlashAttnBwdSm90INS1_25CollectiveMainloopBwdSm90ILi2ELi2ELi2EN4cute5tupleIJNS5_1CILi1EEES8_S8_EEENS6_IJNS7_ILi64EEENS7_ILi128EEENS7_ILi96EEEEEENS_10bfloat16_tEfNS_4arch4Sm90ELb1ELb0ELb1ELb1ELb1ELb1ELb0ELb0ELi2ELi1ELi2ELi1ELb1EEENS1_24CollectiveEpilogueBwdGQAISD_fSG_Li256ELb1ELb1EEENS1_25SingleTileBwdLPTSchedulerILb1ELi128ELb1EEEEEEEEEvNT_6ParamsE:
	.zero		2432


//--------------------- .nv.constant0._ZN7cutlass13device_kernelIN5flash22FlashAttnBwdPreprocessIN4cute5tupleIJNS3_1CILi64EEENS5_ILi96EEEEEENS_10bfloat16_tEfNS_4arch4Sm90ELb1ELb1EEEEEvNT_6ParamsE --------------------------
	.section	.nv.constant0._ZN7cutlass13device_kernelIN5flash22FlashAttnBwdPreprocessIN4cute5tupleIJNS3_1CILi64EEENS5_ILi96EEEEEENS_10bfloat16_tEfNS_4arch4Sm90ELb1ELb1EEEEEvNT_6ParamsE,"a",@progbits
	.sectionflags	@""
	.align	4
.nv.constant0._ZN7cutlass13device_kernelIN5flash22FlashAttnBwdPreprocessIN4cute5tupleIJNS3_1CILi64EEENS5_ILi96EEEEEENS_10bfloat16_tEfNS_4arch4Sm90ELb1ELb1EEEEEvNT_6ParamsE:
	.zero		768


//--------------------- SYMBOLS --------------------------

	.type		.nv.reservedSmem.offset0,@object
	.size		.nv.reservedSmem.offset0,0x4
	.type		__assertfail,@function
